def matmul_kernel(
    a_ptr,
    b_ptr,
    c_ptr,
    M,
    N,
    K,
    stride_am,
    stride_ak,
    stride_bk,
    stride_bn,
    stride_cm,
    stride_cn,
    BLOCK_M: tl.constexpr,
    BLOCK_N: tl.constexpr,
    BLOCK_K: tl.constexpr,
    GROUP_M: tl.constexpr,
):
    pid = tl.program_id(axis=0)
    num_pid_m = tl.cdiv(M, BLOCK_M)
    num_pid_n = tl.cdiv(N, BLOCK_N)
    num_pid_in_group = GROUP_M * num_pid_n
    group_id = pid // num_pid_in_group
    first_pid_m = group_id * GROUP_M
    group_size_m = min(num_pid_m - first_pid_m, GROUP_M)
    pid_m = first_pid_m + ((pid % num_pid_in_group) % group_size_m)
    pid_n = (pid % num_pid_in_group) // group_size_m

    offs_am = (pid_m * BLOCK_M + tl.arange(0, BLOCK_M)) % M
    offs_bn = (pid_n * BLOCK_N + tl.arange(0, BLOCK_N)) % N
    offs_k = tl.arange(0, BLOCK_K)
    a_ptrs = a_ptr + offs_am[:, None] * stride_am + offs_k[None, :] * stride_ak
    b_ptrs = b_ptr + offs_k[:, None] * stride_bk + offs_bn[None, :] * stride_bn

    acc = tl.zeros((BLOCK_M, BLOCK_N), dtype=tl.float32)
    for kk in range(0, tl.cdiv(K, BLOCK_K)):
        a = tl.load(a_ptrs, mask=offs_k[None, :] < K - kk * BLOCK_K, other=0.0)
        b = tl.load(b_ptrs, mask=offs_k[:, None] < K - kk * BLOCK_K, other=0.0)
        acc = tl.dot(a, b, acc)
        a_ptrs += BLOCK_K * stride_ak
        b_ptrs += BLOCK_K * stride_bk

    c = acc.to(c_ptr.dtype.element_ty)
    offs_cm = pid_m * BLOCK_M + tl.arange(0, BLOCK_M)
    offs_cn = pid_n * BLOCK_N + tl.arange(0, BLOCK_N)
    c_ptrs = c_ptr + offs_cm[:, None] * stride_cm + offs_cn[None, :] * stride_cn
    mask = (offs_cm[:, None] < M) & (offs_cn[None, :] < N)
    tl.store(c_ptrs, c, mask=mask)

# config = {"BLOCK_K": 256, "BLOCK_M": 512, "BLOCK_N": 32, "GROUP_M": 8, "arch": "sm_100", "dtype": "fp16", "num_ctas": 1, "num_stages": 3, "num_warps": 4}
# arch = sm_100


// ===== COMPILED SASS (sm_100a) =====

	.target	sm_100a

	.elftype	@"ET_EXEC"


//--------------------- .note.nv.tkinfo           --------------------------
	.section	.note.nv.tkinfo,"",@"SHT_NOTE"
	.sectionflags	@"SHF_NOTE_NV_TKINFO"
	.tkinfo
        /*0018*/ 	.word	0x00000081
        /*0030*/ 	.string	""
        /*0030*/ 	.string	"ptxas-blackwell"
        /*0030*/ 	.string	"Cuda compilation tools, release 12.9, V12.9.86"
        /*0030*/ 	.string	"Build cuda_12.9.r12.9/compiler.36037853_0"
        /*0030*/ 	.string	"-v  -suppress-debug-info  -lineinfo  -arch sm_100a "



//--------------------- .note.nv.cuver            --------------------------
	.section	.note.nv.cuver,"",@"SHT_NOTE"
	.sectionflags	@"SHF_NOTE_NV_CUVER"
        /*0018*/ 	.short	0x0001
        /*001a*/ 	.short	0x0064
        /*001c*/ 	.short	0x0001
        /*001e*/ 	.short	0x0000
        /*0020*/ 	.short	0x0001
        /*0022*/ 	.short	0x0000


//--------------------- .nv.info                  --------------------------
	.section	.nv.info,"",@"SHT_CUDA_INFO"
	.align	4


	//----- nvinfo : EIATTR_REGCOUNT
	.align		4
        /*0000*/ 	.byte	0x04, 0x2f
        /*0002*/ 	.short	(.L_4 - .L_3)
	.align		4
.L_3:
        /*0004*/ 	.word	index@(matmul_kernel)
        /*0008*/ 	.word	0x000000a8


	//----- nvinfo : EIATTR_FRAME_SIZE
	.align		4
.L_4:
        /*000c*/ 	.byte	0x04, 0x11
        /*000e*/ 	.short	(.L_6 - .L_5)
	.align		4
.L_5:
        /*0010*/ 	.word	index@($__internal_2_$__cuda_sm10x_tcgen05_guardrail_trap_unallocated_columns_being_dealloced)
        /*0014*/ 	.word	0x00004dd0


	//----- nvinfo : EIATTR_FRAME_SIZE
	.align		4
.L_6:
        /*0018*/ 	.byte	0x04, 0x11
        /*001a*/ 	.short	(.L_8 - .L_7)
	.align		4
.L_7:
        /*001c*/ 	.word	index@($__internal_1_$__cuda_sm10x_tcgen05_guardrail_trap_phase_invalid_during_alloc)
        /*0020*/ 	.word	0x00004dd0


	//----- nvinfo : EIATTR_FRAME_SIZE
	.align		4
.L_8:
        /*0024*/ 	.byte	0x04, 0x11
        /*0026*/ 	.short	(.L_10 - .L_9)
	.align		4
.L_9:
        /*0028*/ 	.word	index@($__internal_0_$__cuda_sm10x_tcgen05_guardrail_trap_col_being_dealloced_not_returned_by_alloc)
        /*002c*/ 	.word	0x00004dd0


	//----- nvinfo : EIATTR_FRAME_SIZE
	.align		4
.L_10:
        /*0030*/ 	.byte	0x04, 0x11
        /*0032*/ 	.short	(.L_12 - .L_11)
	.align		4
.L_11:
        /*0034*/ 	.word	index@(matmul_kernel)
        /*0038*/ 	.word	0x00004dd0


	//----- nvinfo : EIATTR_MIN_STACK_SIZE
	.align		4
.L_12:
        /*003c*/ 	.byte	0x04, 0x12
        /*003e*/ 	.short	(.L_14 - .L_13)
	.align		4
.L_13:
        /*0040*/ 	.word	index@(matmul_kernel)
        /*0044*/ 	.word	0x00004dd0
.L_14:


//--------------------- .nv.info.matmul_kernel    --------------------------
	.section	.nv.info.matmul_kernel,"",@"SHT_CUDA_INFO"
	.sectionflags	@""
	.align	4


	//----- nvinfo : EIATTR_CUDA_API_VERSION
	.align		4
        /*0000*/ 	.byte	0x04, 0x37
        /*0002*/ 	.short	(.L_16 - .L_15)
.L_15:
        /*0004*/ 	.word	0x00000081


	//----- nvinfo : EIATTR_KPARAM_INFO
	.align		4
.L_16:
        /*0008*/ 	.byte	0x04, 0x17
        /*000a*/ 	.short	(.L_18 - .L_17)
.L_17:
        /*000c*/ 	.word	0x00000000
        /*0010*/ 	.short	0x000d
        /*0012*/ 	.short	0x0048
        /*0014*/ 	.byte	0x00, 0xf4, 0x21, 0x00


	//----- nvinfo : EIATTR_KPARAM_INFO
	.align		4
.L_18:
        /*0018*/ 	.byte	0x04, 0x17
        /*001a*/ 	.short	(.L_20 - .L_19)
.L_19:
        /*001c*/ 	.word	0x00000000
        /*0020*/ 	.short	0x000c
        /*0022*/ 	.short	0x0040
        /*0024*/ 	.byte	0x00, 0xf4, 0x21, 0x00


	//----- nvinfo : EIATTR_KPARAM_INFO
	.align		4
.L_20:
        /*0028*/ 	.byte	0x04, 0x17
        /*002a*/ 	.short	(.L_22 - .L_21)
.L_21:
        /*002c*/ 	.word	0x00000000
        /*0030*/ 	.short	0x000b
        /*0032*/ 	.short	0x0038
        /*0034*/ 	.byte	0x00, 0xf0, 0x11, 0x00


	//----- nvinfo : EIATTR_KPARAM_INFO
	.align		4
.L_22:
        /*0038*/ 	.byte	0x04, 0x17
        /*003a*/ 	.short	(.L_24 - .L_23)
.L_23:
        /*003c*/ 	.word	0x00000000
        /*0040*/ 	.short	0x000a
        /*0042*/ 	.short	0x0034
        /*0044*/ 	.byte	0x00, 0xf0, 0x11, 0x00


	//----- nvinfo : EIATTR_KPARAM_INFO
	.align		4
.L_24:
        /*0048*/ 	.byte	0x04, 0x17
        /*004a*/ 	.short	(.L_26 - .L_25)
.L_25:
        /*004c*/ 	.word	0x00000000
        /*0050*/ 	.short	0x0009
        /*0052*/ 	.short	0x0030
        /*0054*/ 	.byte	0x00, 0xf0, 0x11, 0x00


	//----- nvinfo : EIATTR_KPARAM_INFO
	.align		4
.L_26:
        /*0058*/ 	.byte	0x04, 0x17
        /*005a*/ 	.short	(.L_28 - .L_27)
.L_27:
        /*005c*/ 	.word	0x00000000
        /*0060*/ 	.short	0x0008
        /*0062*/ 	.short	0x002c
        /*0064*/ 	.byte	0x00, 0xf0, 0x11, 0x00


	//----- nvinfo : EIATTR_KPARAM_INFO
	.align		4
.L_28:
        /*0068*/ 	.byte	0x04, 0x17
        /*006a*/ 	.short	(.L_30 - .L_29)
.L_29:
        /*006c*/ 	.word	0x00000000
        /*0070*/ 	.short	0x0007
        /*0072*/ 	.short	0x0028
        /*0074*/ 	.byte	0x00, 0xf0, 0x11, 0x00


	//----- nvinfo : EIATTR_KPARAM_INFO
	.align		4
.L_30:
        /*0078*/ 	.byte	0x04, 0x17
        /*007a*/ 	.short	(.L_32 - .L_31)
.L_31:
        /*007c*/ 	.word	0x00000000
        /*0080*/ 	.short	0x0006
        /*0082*/ 	.short	0x0024
        /*0084*/ 	.byte	0x00, 0xf0, 0x11, 0x00


	//----- nvinfo : EIATTR_KPARAM_INFO
	.align		4
.L_32:
        /*0088*/ 	.byte	0x04, 0x17
        /*008a*/ 	.short	(.L_34 - .L_33)
.L_33:
        /*008c*/ 	.word	0x00000000
        /*0090*/ 	.short	0x0005
        /*0092*/ 	.short	0x0020
        /*0094*/ 	.byte	0x00, 0xf0, 0x11, 0x00


	//----- nvinfo : EIATTR_KPARAM_INFO
	.align		4
.L_34:
        /*0098*/ 	.byte	0x04, 0x17
        /*009a*/ 	.short	(.L_36 - .L_35)
.L_35:
        /*009c*/ 	.word	0x00000000
        /*00a0*/ 	.short	0x0004
        /*00a2*/ 	.short	0x001c
        /*00a4*/ 	.byte	0x00, 0xf0, 0x11, 0x00


	//----- nvinfo : EIATTR_KPARAM_INFO
	.align		4
.L_36:
        /*00a8*/ 	.byte	0x04, 0x17
        /*00aa*/ 	.short	(.L_38 - .L_37)
.L_37:
        /*00ac*/ 	.word	0x00000000
        /*00b0*/ 	.short	0x0003
        /*00b2*/ 	.short	0x0018
        /*00b4*/ 	.byte	0x00, 0xf0, 0x11, 0x00


	//----- nvinfo : EIATTR_KPARAM_INFO
	.align		4
.L_38:
        /*00b8*/ 	.byte	0x04, 0x17
        /*00ba*/ 	.short	(.L_40 - .L_39)
.L_39:
        /*00bc*/ 	.word	0x00000000
        /*00c0*/ 	.short	0x0002
        /*00c2*/ 	.short	0x0010
        /*00c4*/ 	.byte	0x00, 0xf4, 0x21, 0x00


	//----- nvinfo : EIATTR_KPARAM_INFO
	.align		4
.L_40:
        /*00c8*/ 	.byte	0x04, 0x17
        /*00ca*/ 	.short	(.L_42 - .L_41)
.L_41:
        /*00cc*/ 	.word	0x00000000
        /*00d0*/ 	.short	0x0001
        /*00d2*/ 	.short	0x0008
        /*00d4*/ 	.byte	0x00, 0xf4, 0x21, 0x00


	//----- nvinfo : EIATTR_KPARAM_INFO
	.align		4
.L_42:
        /*00d8*/ 	.byte	0x04, 0x17
        /*00da*/ 	.short	(.L_44 - .L_43)
.L_43:
        /*00dc*/ 	.word	0x00000000
        /*00e0*/ 	.short	0x0000
        /*00e2*/ 	.short	0x0000
        /*00e4*/ 	.byte	0x00, 0xf4, 0x21, 0x00


	//----- nvinfo : EIATTR_AT_ENTRY_FRAGMENTS
	.align		4
.L_44:
        /*00e8*/ 	.byte	0x04, 0x4f
        /*00ea*/ 	.short	(.L_46 - .L_45)


	//   ....[0]....
.L_45:
        /*00ec*/ 	.word	0x00000004


	//----- nvinfo : EIATTR_RESERVED_SMEM_USED
	.align		4
.L_46:
        /*00f0*/ 	.byte	0x01, 0x41
	.zero		2


	//----- nvinfo : EIATTR_SPARSE_MMA_MASK
	.align		4
        /*00f4*/ 	.byte	0x03, 0x50
        /*00f6*/ 	.short	0x0000


	//----- nvinfo : EIATTR_TCGEN05_1CTA_USED
	.align		4
        /*00f8*/ 	.byte	0x01, 0x51
	.zero		2


	//----- nvinfo : EIATTR_MAXREG_COUNT
	.align		4
        /*00fc*/ 	.byte	0x03, 0x1b
        /*00fe*/ 	.short	0x00ff


	//----- nvinfo : EIATTR_NUM_BARRIERS
	.align		4
        /*0100*/ 	.byte	0x02, 0x4c
        /*0102*/ 	.byte	0x01
	.zero		1


	//----- nvinfo : EIATTR_ANNOTATIONS
	.align		4
        /*0104*/ 	.byte	0x04, 0x55
        /*0106*/ 	.short	(.L_48 - .L_47)


	//   ....[0]....
.L_47:
        /*0108*/ 	.word	0x00000001
        /*010c*/ 	.byte	0x50, 0x08, 0x00, 0x00, 0x01, 0x00, 0x00, 0x00, 0xa0, 0x1d, 0x00, 0x00, 0x01, 0x00, 0x00, 0x00
        /* <DEDUP_REMOVED lines=3392> */
        /*d51c*/ 	.byte	0x50, 0xba, 0x03, 0x00, 0x01, 0x00, 0x00, 0x00, 0x60, 0xba, 0x03, 0x00


	//----- nvinfo : EIATTR_INT_WARP_WIDE_INSTR_OFFSETS
	.align		4
.L_48:
        /*d528*/ 	.byte	0x04, 0x31
        /*d52a*/ 	.short	(.L_50 - .L_49)


	//   ....[0]....
.L_49:
        /*d52c*/ 	.word	0x00002780


	//   ....[1]....
        /*d530*/ 	.word	0x00002790


	//   ....[2]....
        /*d534*/ 	.word	0x00019a40


	//   ....[3]....
        /*d538*/ 	.word	0x00072d20


	//   ....[4]....
        /*d53c*/ 	.word	0x00072d60


	//----- nvinfo : EIATTR_COOP_GROUP_MASK_REGIDS
	.align		4
.L_50:
        /*d540*/ 	.byte	0x04, 0x29
        /*d542*/ 	.short	(.L_52 - .L_51)


	//   ....[0]....
.L_51:
        /*d544*/ 	.word	0xffffffff


	//   ....[1]....
        /*d548*/ 	.word	0xffffffff


	//   ....[2]....
        /*d54c*/ 	.word	0xffffffff


	//   ....[3]....
        /*d550*/ 	.word	0xffffffff


	//----- nvinfo : EIATTR_COOP_GROUP_INSTR_OFFSETS
	.align		4
.L_52:
        /*d554*/ 	.byte	0x04, 0x28
        /*d556*/ 	.short	(.L_54 - .L_53)


	//   ....[0]....
.L_53:
        /*d558*/ 	.word	0x00000060


	//   ....[1]....
        /*d55c*/ 	.word	0x00000320


	//   ....[2]....
        /*d560*/ 	.word	0x00072ba0


	//   ....[3]....
        /*d564*/ 	.word	0x00072e10


	//----- nvinfo : EIATTR_VRC_CTA_INIT_COUNT
	.align		4
.L_54:
        /*d568*/ 	.byte	0x02, 0x4a
        /*d56a*/ 	.byte	0x80
	.zero		1


	//----- nvinfo : EIATTR_MBARRIER_INSTR_OFFSETS
	.align		4
        /*d56c*/ 	.byte	0x04, 0x39
        /*d56e*/ 	.short	(.L_56 - .L_55)


	//   ....[0]....
.L_55:
        /*d570*/ 	.word	0x00002a70
        /*d574*/ 	.word	0x000000ff
        /*d578*/ 	.word	0x00000000
        /*d57c*/ 	.short	0x0100
        /*d57e*/ 	.byte	0x04
	.zero		1


	//   ....[1]....
        /*d580*/ 	.word	0x00019a70
        /*d584*/ 	.word	0x000000ff
        /*d588*/ 	.word	0x00088008
        /*d58c*/ 	.short	0x0100
        /*d58e*/ 	.byte	0x4c
	.zero		1


	//   ....[2]....
        /*d590*/ 	.word	0x0003bd80
        /*d594*/ 	.word	0x000000ff
        /*d598*/ 	.word	0x00000000
        /*d59c*/ 	.short	0x010a
        /*d59e*/ 	.byte	0x04
	.zero		1


	//   ....[3]....
        /*d5a0*/ 	.word	0x00070350
        /*d5a4*/ 	.word	0x000000ff
        /*d5a8*/ 	.word	0x00000000
        /*d5ac*/ 	.short	0x010a
        /*d5ae*/ 	.byte	0x04
	.zero		1


	//   ....[4]....
        /*d5b0*/ 	.word	0x000703f0
        /*d5b4*/ 	.word	0x000000ff
        /*d5b8*/ 	.word	0x00088000
        /*d5bc*/ 	.short	0x0108
        /*d5be*/ 	.byte	0x4c
	.zero		1


	//   ....[5]....
        /*d5c0*/ 	.word	0x00070410
        /*d5c4*/ 	.word	0x000000ff
        /*d5c8*/ 	.word	0x00088008
        /*d5cc*/ 	.short	0x0108
        /*d5ce*/ 	.byte	0x4c
	.zero		1


	//   ....[6]....
        /*d5d0*/ 	.word	0x00072e30
        /*d5d4*/ 	.word	0x000000ff
        /*d5d8*/ 	.word	0x00000000
        /*d5dc*/ 	.short	0x010a
        /*d5de*/ 	.byte	0x04
	.zero		1


	//   ....[7]....
        /*d5e0*/ 	.word	0x00072e60
        /*d5e4*/ 	.word	0x000000ff
        /*d5e8*/ 	.word	0x00000000
        /*d5ec*/ 	.short	0x010a
        /*d5ee*/ 	.byte	0x04
	.zero		1


	//----- nvinfo : EIATTR_NUM_MBARRIERS
	.align		4
.L_56:
        /*d5f0*/ 	.byte	0x03, 0x38
        /*d5f2*/ 	.short	0x0002


	//----- nvinfo : EIATTR_EXIT_INSTR_OFFSETS
	.align		4
        /*d5f4*/ 	.byte	0x04, 0x1c
        /*d5f6*/ 	.short	(.L_58 - .L_57)


	//   ....[0]....
.L_57:
        /*d5f8*/ 	.word	0x00072e20


	//----- nvinfo : EIATTR_REQNTID
	.align		4
.L_58:
        /*d5fc*/ 	.byte	0x04, 0x10
        /*d5fe*/ 	.short	(.L_60 - .L_59)
.L_59:
        /*d600*/ 	.word	0x00000080
        /*d604*/ 	.word	0x00000001
        /*d608*/ 	.word	0x00000001


	//----- nvinfo : EIATTR_CRS_STACK_SIZE
	.align		4
.L_60:
        /*d60c*/ 	.byte	0x04, 0x1e
        /*d60e*/ 	.short	(.L_62 - .L_61)
.L_61:
        /*d610*/ 	.word	0x00000000


	//----- nvinfo : EIATTR_CBANK_PARAM_SIZE
	.align		4
.L_62:
        /*d614*/ 	.byte	0x03, 0x19
        /*d616*/ 	.short	0x0050


	//----- nvinfo : EIATTR_PARAM_CBANK
	.align		4
        /*d618*/ 	.byte	0x04, 0x0a
        /*d61a*/ 	.short	(.L_64 - .L_63)
	.align		4
.L_63:
        /*d61c*/ 	.word	index@(.nv.constant0.matmul_kernel)
        /*d620*/ 	.short	0x0380
        /*d622*/ 	.short	0x0050


	//----- nvinfo : EIATTR_SW_WAR
	.align		4
.L_64:
        /*d624*/ 	.byte	0x04, 0x36
        /*d626*/ 	.short	(.L_66 - .L_65)
.L_65:
        /*d628*/ 	.word	0x00000008
.L_66:


//--------------------- .nv.compat                --------------------------
	.section	.nv.compat,"",@"SHT_CUDA_COMPAT_INFO"
	.align	4
        /*0000*/ 	.byte	0x02, 0x02, 0x02, 0x00, 0x02, 0x05, 0x05, 0x00, 0x02, 0x03, 0x00, 0x00, 0x02, 0x06, 0x01, 0x00


//--------------------- .nv.callgraph             --------------------------
	.section	.nv.callgraph,"",@"SHT_CUDA_CALLGRAPH"
	.align	4
	.sectionentsize	8
	.align		4
        /*0000*/ 	.word	0x00000000
	.align		4
        /*0004*/ 	.word	0xffffffff
	.align		4
        /*0008*/ 	.word	0x00000000
	.align		4
        /*000c*/ 	.word	0xfffffffe
	.align		4
        /*0010*/ 	.word	0x00000000
	.align		4
        /*0014*/ 	.word	0xfffffffd
	.align		4
        /*0018*/ 	.word	0x00000000
	.align		4
        /*001c*/ 	.word	0xfffffffc


//--------------------- .text.matmul_kernel       --------------------------
	.section	.text.matmul_kernel,"ax",@progbits
	.align	128
        .global         matmul_kernel
        .type           matmul_kernel,@function
        .size           matmul_kernel,(.L_x_20 - matmul_kernel)
        .other          matmul_kernel,@"STO_CUDA_ENTRY STV_DEFAULT"
matmul_kernel:
.text.matmul_kernel:
[----:B------:R-:W0:Y:S01]  /*0000*/  LDC R1, c[0x0][0x37c] ;  /* 0x0000df00ff017b82 */ /* 0x000e220000000800 */
[----:B------:R-:W1:Y:S01]  /*0010*/  S2R R0, SR_TID.X ;  /* 0x0000000000007919 */ /* 0x000e620000002100 */
[----:B0-----:R-:W-:Y:S01]  /*0020*/  VIADD R1, R1, 0xffffb230 ;  /* 0xffffb23001017836 */ /* 0x001fe20000000000 */
[----:B-1----:R-:W-:-:S13]  /*0030*/  ISETP.GE.U32.AND P3, PT, R0, 0x20, PT ;  /* 0x000000200000780c */ /* 0x002fda0003f66070 */
[----:B------:R-:W-:Y:S05]  /*0040*/  @P3 BRA `(.L_x_0) ;  /* 0x0000000000b83947 */ /* 0x000fea0003800000 */
[----:B------:R-:W0:Y:S01]  /*0050*/  S2R R7, SR_CgaCtaId ;  /* 0x0000000000077919 */ /* 0x000e220000008800 */
[----:B------:R-:W-:Y:S01]  /*0060*/  NOP ;  /* 0x0000000000007918 */ /* 0x000fe20000000000 */
[----:B------:R-:W-:-:S04]  /*0070*/  MOV R0, 0x40 ;  /* 0x0000004000007802 */ /* 0x000fc80000000f00 */
[----:B0-----:R-:W-:Y:S02]  /*0080*/  LEA R2, R7, R0, 0x18 ;  /* 0x0000000007027211 */ /* 0x001fe400078ec0ff */
[----:B------:R-:W-:-:S04]  /*0090*/  MOV R0, 0x400 ;  /* 0x0000040000007802 */ /* 0x000fc80000000f00 */
[----:B------:R-:W0:Y:S01]  /*00a0*/  LDS.U8 R2, [R2] ;  /* 0x0000000002027984 */ /* 0x000e220000000000 */
[----:B------:R-:W-:Y:S02]  /*00b0*/  LEA R0, R7, R0, 0x18 ;  /* 0x0000000007007211 */ /* 0x000fe400078ec0ff */
[----:B0-----:R-:W-:-:S13]  /*00c0*/  ISETP.NE.AND P0, PT, R2, RZ, PT ;  /* 0x000000ff0200720c */ /* 0x001fda0003f05270 */
[----:B------:R-:W-:Y:S05]  /*00d0*/  @P0 BRA `(.L_x_1) ;  /* 0x00000000007c0947 */ /* 0x000fea0003800000 */
[----:B------:R-:W-:-:S13]  /*00e0*/  ELECT P0, URZ, PT ;  /* 0x0000000000ff782f */ /* 0x000fda0003800000 */
[----:B------:R-:W-:Y:S05]  /*00f0*/  @!P0 BRA `(.L_x_2) ;  /* 0x0000000000848947 */ /* 0x000fea0003800000 */
[----:B------:R-:W-:Y:S01]  /*0100*/  UMOV UR4, 0x4 ;  /* 0x0000000400047882 */ /* 0x000fe20000000000 */
[----:B------:R-:W-:Y:S02]  /*0110*/  IMAD.MOV.U32 R9, RZ, RZ, 0x1 ;  /* 0x00000001ff097424 */ /* 0x000fe400078e00ff */
[----:B------:R-:W-:Y:S02]  /*0120*/  IMAD.MOV.U32 R3, RZ, RZ, 0xf ;  /* 0x0000000fff037424 */ /* 0x000fe400078e00ff */
[----:B------:R-:W-:Y:S04]  /*0130*/  DEPBAR.LE SB0, 0x36 ;  /* 0x00008d800000791a */ /* 0x000fe80000000000 */
[----:B------:R-:W0:Y:S02]  /*0140*/  UTCATOMSWS.FIND_AND_SET.ALIGN UP0, UR4, UR4 ;  /* 0x00000004000475e3 */ /* 0x000e240008000800 */
[----:B0-----:R-:W-:-:S04]  /*0150*/  PLOP3.LUT P0, PT, PT, PT, UP0, 0x80, 0x8 ;  /* 0x000000000008781c */ /* 0x001fc80003f0f008 */
[----:B------:R-:W-:-:S04]  /*0160*/  SEL R2, RZ, 0xffffffff, !P0 ;  /* 0xffffffffff027807 */ /* 0x000fc80004000000 */
[----:B------:R-:W-:Y:S01]  /*0170*/  ISETP.NE.AND P0, PT, R2, RZ, PT ;  /* 0x000000ff0200720c */ /* 0x000fe20003f05270 */
[----:B------:R-:W-:-:S12]  /*0180*/  IMAD.U32 R2, RZ, RZ, UR4 ;  /* 0x00000004ff027e24 */ /* 0x000fd8000f8e00ff */
[----:B------:R-:W-:Y:S05]  /*0190*/  @P0 BRA `(.L_x_3) ;  /* 0x0000000000240947 */ /* 0x000fea0003800000 */
.L_x_4:
[----:B------:R-:W-:Y:S05]  /*01a0*/  NANOSLEEP 0x64 ;  /* 0x000000640000795d */ /* 0x000fea0003800000 */
[----:B------:R-:W-:-:S05]  /*01b0*/  UMOV UR4, 0x4 ;  /* 0x0000000400047882 */ /* 0x000fca0000000000 */
[----:B------:R-:W-:Y:S04]  /*01c0*/  DEPBAR.LE SB0, 0x36 ;  /* 0x00008d800000791a */ /* 0x000fe80000000000 */
[----:B------:R-:W0:Y:S02]  /*01d0*/  UTCATOMSWS.FIND_AND_SET.ALIGN UP0, UR4, UR4 ;  /* 0x00000004000475e3 */ /* 0x000e240008000800 */
[----:B0-----:R-:W-:-:S04]  /*01e0*/  PLOP3.LUT P0, PT, PT, PT, UP0, 0x80, 0x8 ;  /* 0x000000000008781c */ /* 0x001fc80003f0f008 */
[----:B------:R-:W-:-:S04]  /*01f0*/  SEL R2, RZ, 0xffffffff, !P0 ;  /* 0xffffffffff027807 */ /* 0x000fc80004000000 */
[----:B------:R-:W-:Y:S01]  /*0200*/  ISETP.NE.AND P0, PT, R2, RZ, PT ;  /* 0x000000ff0200720c */ /* 0x000fe20003f05270 */
[----:B------:R-:W-:-:S12]  /*0210*/  IMAD.U32 R2, RZ, RZ, UR4 ;  /* 0x00000004ff027e24 */ /* 0x000fd8000f8e00ff */
[----:B------:R-:W-:Y:S05]  /*0220*/  @!P0 BRA `(.L_x_4) ;  /* 0xfffffffc00dc8947 */ /* 0x000fea000383ffff */
.L_x_3:
[C---:B------:R-:W-:Y:S01]  /*0230*/  VIADD R4, R2.reuse, 0x10 ;  /* 0x0000001002047836 */ /* 0x040fe20000000000 */
[----:B------:R-:W-:Y:S02]  /*0240*/  SHF.L.U32 R3, R3, R2, RZ ;  /* 0x0000000203037219 */ /* 0x000fe400000006ff */
[----:B------:R-:W-:Y:S02]  /*0250*/  MOV R5, 0x50 ;  /* 0x0000005000057802 */ /* 0x000fe40000000f00 */
[----:B------:R-:W-:Y:S02]  /*0260*/  SHF.L.U32 R4, R9, R4, RZ ;  /* 0x0000000409047219 */ /* 0x000fe400000006ff */
[----:B------:R-:W-:Y:S01]  /*0270*/  LEA R6, R7, R5, 0x18 ;  /* 0x0000000507067211 */ /* 0x000fe200078ec0ff */
[----:B------:R-:W-:Y:S01]  /*0280*/  IMAD.SHL.U32 R5, R2, 0x20, RZ ;  /* 0x0000002002057824 */ /* 0x000fe200078e00ff */
[----:B------:R-:W-:-:S05]  /*0290*/  LOP3.LUT R3, R4, R3, RZ, 0xfc, !PT ;  /* 0x0000000304037212 */ /* 0x000fca00078efcff */
[----:B------:R0:W-:Y:S04]  /*02a0*/  ATOMS.OR RZ, [R6], R3 ;  /* 0x0000000306ff738c */ /* 0x0001e80003000000 */
[----:B------:R0:W-:Y:S01]  /*02b0*/  STS [R0], R5 ;  /* 0x0000000500007388 */ /* 0x0001e20000000800 */
[----:B------:R-:W-:Y:S05]  /*02c0*/  BRA `(.L_x_2) ;  /* 0x0000000000107947 */ /* 0x000fea0003800000 */
.L_x_1:
[----:B------:R-:W-:Y:S01]  /*02d0*/  IMAD.MOV.U32 R3, RZ, RZ, -0x1 ;  /* 0xffffffffff037424 */ /* 0x000fe200078e00ff */
[----:B------:R-:W-:-:S04]  /*02e0*/  MOV R2, 0x310 ;  /* 0x0000031000027802 */ /* 0x000fc80000000f00 */
[----:B------:R0:W-:Y:S03]  /*02f0*/  STS [R0], R3 ;  /* 0x0000000300007388 */ /* 0x0001e60000000800 */
[----:B0-----:R-:W-:Y:S05]  /*0300*/  CALL.REL.NOINC `($__internal_1_$__cuda_sm10x_tcgen05_guardrail_trap_phase_invalid_during_alloc) ;  /* 0x0000072800ec7944 */ /* 0x001fea0003c00000 */
.L_x_2:
[----:B------:R-:W-:Y:S05]  /*0310*/  WARPSYNC.ALL ;  /* 0x0000000000007948 */ /* 0x000fea0003800000 */
[----:B------:R-:W-:Y:S01]  /*0320*/  NOP ;  /* 0x0000000000007918 */ /* 0x000fe20000000000 */
.L_x_0:
[----:B0-----:R-:W0:Y:S01]  /*0330*/  LDC.64 R2, c[0x0][0x398] ;  /* 0x0000e600ff027b82 */ /* 0x001e220000000a00 */
[----:B------:R-:W1:Y:S01]  /*0340*/  S2R R7, SR_CTAID.X ;  /* 0x0000000000077919 */ /* 0x000e620000002500 */
[----:B------:R-:W2:Y:S06]  /*0350*/  S2R R56, SR_TID.X ;  /* 0x0000000000387919 */ /* 0x000eac0000002100 */
[----:B------:R-:W3:Y:S01]  /*0360*/  S2UR UR4, SR_CgaCtaId ;  /* 0x00000000000479c3 */ /* 0x000ee20000008800 */
[----:B0-----:R-:W-:-:S05]  /*0370*/  VIADD R0, R3, 0x1f ;  /* 0x0000001f03007836 */ /* 0x001fca0000000000 */
[----:B------:R-:W-:-:S04]  /*0380*/  SHF.R.S32.HI R5, RZ, 0x1f, R0 ;  /* 0x0000001fff057819 */ /* 0x000fc80000011400 */
[----:B------:R-:W-:Y:S02]  /*0390*/  LEA.HI R5, R5, R0, RZ, 0x5 ;  /* 0x0000000005057211 */ /* 0x000fe400078f28ff */
[----:B-1----:R-:W-:Y:S02]  /*03a0*/  IABS R10, R7 ;  /* 0x00000007000a7213 */ /* 0x002fe40000000000 */
[----:B------:R-:W-:-:S05]  /*03b0*/  SHF.R.S32.HI R5, RZ, 0x5, R5 ;  /* 0x00000005ff057819 */ /* 0x000fca0000011405 */
[----:B------:R-:W-:-:S05]  /*03c0*/  IMAD.SHL.U32 R6, R5, 0x8, RZ ;  /* 0x0000000805067824 */ /* 0x000fca00078e00ff */
[-C--:B------:R-:W-:Y:S02]  /*03d0*/  IABS R9, R6.reuse ;  /* 0x0000000600097213 */ /* 0x080fe40000000000 */
[----:B------:R-:W-:Y:S02]  /*03e0*/  IABS R12, R6 ;  /* 0x00000006000c7213 */ /* 0x000fe40000000000 */
[----:B------:R-:W0:Y:S08]  /*03f0*/  I2F.RP R0, R9 ;  /* 0x0000000900007306 */ /* 0x000e300000209400 */
[----:B0-----:R-:W0:Y:S02]  /*0400*/  MUFU.RCP R0, R0 ;  /* 0x0000000000007308 */ /* 0x001e240000001000 */
[----:B0-----:R-:W-:-:S02]  /*0410*/  VIADD R4, R0, 0xffffffe ;  /* 0x0ffffffe00047836 */ /* 0x001fc40000000000 */
[----:B------:R-:W-:-:S04]  /*0420*/  IMAD.MOV R0, RZ, RZ, -R12 ;  /* 0x000000ffff007224 */ /* 0x000fc800078e0a0c */
[----:B------:R0:W1:Y:S02]  /*0430*/  F2I.FTZ.U32.TRUNC.NTZ R5, R4 ;  /* 0x0000000400057305 */ /* 0x000064000021f000 */
[----:B0-----:R-:W-:Y:S02]  /*0440*/  IMAD.MOV.U32 R4, RZ, RZ, RZ ;  /* 0x000000ffff047224 */ /* 0x001fe400078e00ff */
[----:B-1----:R-:W-:-:S04]  /*0450*/  IMAD.MOV R8, RZ, RZ, -R5 ;  /* 0x000000ffff087224 */ /* 0x002fc800078e0a05 */
[----:B------:R-:W-:Y:S02]  /*0460*/  IMAD R11, R8, R9, RZ ;  /* 0x00000009080b7224 */ /* 0x000fe400078e02ff */
[----:B------:R-:W-:Y:S02]  /*0470*/  IMAD.MOV.U32 R8, RZ, RZ, R10 ;  /* 0x000000ffff087224 */ /* 0x000fe400078e000a */
[----:B------:R-:W-:-:S06]  /*0480*/  IMAD.HI.U32 R5, R5, R11, R4 ;  /* 0x0000000b05057227 */ /* 0x000fcc00078e0004 */
[----:B------:R-:W-:-:S04]  /*0490*/  IMAD.HI.U32 R5, R5, R8, RZ ;  /* 0x0000000805057227 */ /* 0x000fc800078e00ff */
[----:B------:R-:W-:Y:S01]  /*04a0*/  IMAD R0, R5, R0, R8 ;  /* 0x0000000005007224 */ /* 0x000fe200078e0208 */
[----:B------:R-:W-:Y:S04]  /*04b0*/  BAR.SYNC.DEFER_BLOCKING 0x0 ;  /* 0x0000000000007b1d */ /* 0x000fe80000010000 */
[----:B------:R-:W-:-:S13]  /*04c0*/  ISETP.GT.U32.AND P1, PT, R9, R0, PT ;  /* 0x000000000900720c */ /* 0x000fda0003f24070 */
[----:B------:R-:W-:Y:S02]  /*04d0*/  @!P1 IMAD.IADD R0, R0, 0x1, -R9 ;  /* 0x0000000100009824 */ /* 0x000fe400078e0a09 */
[----:B------:R-:W-:Y:S01]  /*04e0*/  @!P1 VIADD R5, R5, 0x1 ;  /* 0x0000000105059836 */ /* 0x000fe20000000000 */
[----:B------:R-:W-:Y:S02]  /*04f0*/  ISETP.NE.AND P1, PT, R6, RZ, PT ;  /* 0x000000ff0600720c */ /* 0x000fe40003f25270 */
[----:B------:R-:W-:Y:S02]  /*0500*/  ISETP.GE.U32.AND P0, PT, R0, R9, PT ;  /* 0x000000090000720c */ /* 0x000fe40003f06070 */
[----:B------:R-:W-:-:S04]  /*0510*/  LOP3.LUT R0, R7, R6, RZ, 0x3c, !PT ;  /* 0x0000000607007212 */ /* 0x000fc800078e3cff */
[----:B------:R-:W-:Y:S01]  /*0520*/  ISETP.GE.AND P2, PT, R0, RZ, PT ;  /* 0x000000ff0000720c */ /* 0x000fe20003f46270 */
[----:B------:R-:W-:-:S06]  /*0530*/  VIADD R0, R2, 0x1ff ;  /* 0x000001ff02007836 */ /* 0x000fcc0000000000 */
[----:B------:R-:W-:-:S04]  /*0540*/  @P0 VIADD R5, R5, 0x1 ;  /* 0x0000000105050836 */ /* 0x000fc80000000000 */
[----:B------:R-:W-:Y:S01]  /*0550*/  IMAD.MOV.U32 R4, RZ, RZ, R5 ;  /* 0x000000ffff047224 */ /* 0x000fe200078e0005 */
[----:B------:R-:W-:-:S03]  /*0560*/  SHF.R.S32.HI R5, RZ, 0x1f, R0 ;  /* 0x0000001fff057819 */ /* 0x000fc60000011400 */
[----:B------:R-:W-:Y:S01]  /*0570*/  @!P2 IMAD.MOV R4, RZ, RZ, -R4 ;  /* 0x000000ffff04a224 */ /* 0x000fe200078e0a04 */
[----:B------:R-:W-:Y:S02]  /*0580*/  @!P1 LOP3.LUT R4, RZ, R6, RZ, 0x33, !PT ;  /* 0x00000006ff049212 */ /* 0x000fe400078e33ff */
[----:B------:R-:W-:-:S03]  /*0590*/  LEA.HI R5, R5, R0, RZ, 0x9 ;  /* 0x0000000005057211 */ /* 0x000fc600078f48ff */
[----:B------:R-:W-:Y:S02]  /*05a0*/  IMAD.SHL.U32 R10, R4, 0x8, RZ ;  /* 0x00000008040a7824 */ /* 0x000fe400078e00ff */
[----:B------:R-:W-:-:S03]  /*05b0*/  IMAD.MOV R4, RZ, RZ, -R4 ;  /* 0x000000ffff047224 */ /* 0x000fc600078e0a04 */
[----:B------:R-:W-:Y:S01]  /*05c0*/  LEA.HI.SX32 R5, R5, -R10, 0x17 ;  /* 0x8000000a05057211 */ /* 0x000fe200078fbaff */
[----:B------:R-:W-:Y:S02]  /*05d0*/  IMAD R12, R6, R4, R7 ;  /* 0x00000004060c7224 */ /* 0x000fe400078e0207 */
[----:B------:R-:W-:Y:S01]  /*05e0*/  IMAD.MOV.U32 R4, RZ, RZ, RZ ;  /* 0x000000ffff047224 */ /* 0x000fe200078e00ff */
[----:B------:R-:W-:Y:S02]  /*05f0*/  VIMNMX R11, PT, PT, R5, 0x8, PT ;  /* 0x00000008050b7848 */ /* 0x000fe40003fe0100 */
[----:B------:R-:W-:Y:S02]  /*0600*/  IABS R6, R12 ;  /* 0x0000000c00067213 */ /* 0x000fe40000000000 */
[----:B------:R-:W-:-:S04]  /*0610*/  IABS R9, R11 ;  /* 0x0000000b00097213 */ /* 0x000fc80000000000 */
[----:B------:R-:W0:Y:S08]  /*0620*/  I2F.RP R0, R9 ;  /* 0x0000000900007306 */ /* 0x000e300000209400 */
[----:B0-----:R-:W0:Y:S02]  /*0630*/  MUFU.RCP R0, R0 ;  /* 0x0000000000007308 */ /* 0x001e240000001000 */
[----:B0-----:R-:W-:Y:S01]  /*0640*/  VIADD R5, R0, 0xffffffe ;  /* 0x0ffffffe00057836 */ /* 0x001fe20000000000 */
[----:B------:R-:W-:-:S05]  /*0650*/  IABS R0, R3 ;  /* 0x0000000300007213 */ /* 0x000fca0000000000 */
[----:B------:R-:W0:Y:S02]  /*0660*/  F2I.FTZ.U32.TRUNC.NTZ R5, R5 ;  /* 0x0000000500057305 */ /* 0x000e24000021f000 */
[----:B0-----:R-:W-:-:S04]  /*0670*/  IMAD.MOV R8, RZ, RZ, -R5 ;  /* 0x000000ffff087224 */ /* 0x001fc800078e0a05 */
[----:B------:R-:W-:Y:S01]  /*0680*/  IMAD R7, R8, R9, RZ ;  /* 0x0000000908077224 */ /* 0x000fe200078e02ff */
[----:B------:R-:W-:-:S03]  /*0690*/  IABS R8, R11 ;  /* 0x0000000b00087213 */ /* 0x000fc60000000000 */
[----:B------:R-:W-:-:S04]  /*06a0*/  IMAD.HI.U32 R4, R5, R7, R4 ;  /* 0x0000000705047227 */ /* 0x000fc800078e0004 */
[----:B------:R-:W-:Y:S02]  /*06b0*/  IMAD.MOV.U32 R7, RZ, RZ, R6 ;  /* 0x000000ffff077224 */ /* 0x000fe400078e0006 */
[----:B------:R-:W-:Y:S01]  /*06c0*/  IMAD.MOV R8, RZ, RZ, -R8 ;  /* 0x000000ffff087224 */ /* 0x000fe200078e0a08 */
[----:B------:R-:W0:Y:S01]  /*06d0*/  I2F.RP R6, R0 ;  /* 0x0000000000067306 */ /* 0x000e220000209400 */
[----:B------:R-:W-:-:S04]  /*06e0*/  IMAD.HI.U32 R5, R4, R7, RZ ;  /* 0x0000000704057227 */ /* 0x000fc800078e00ff */
[----:B------:R-:W-:-:S05]  /*06f0*/  IMAD R4, R5, R8, R7 ;  /* 0x0000000805047224 */ /* 0x000fca00078e0207 */
[----:B------:R-:W-:Y:S01]  /*0700*/  ISETP.GT.U32.AND P1, PT, R9, R4, PT ;  /* 0x000000040900720c */ /* 0x000fe20003f24070 */
[----:B0-----:R-:W0:-:S12]  /*0710*/  MUFU.RCP R6, R6 ;  /* 0x0000000600067308 */ /* 0x001e180000001000 */
[----:B------:R-:W-:Y:S02]  /*0720*/  @!P1 IMAD.IADD R4, R4, 0x1, -R9 ;  /* 0x0000000104049824 */ /* 0x000fe400078e0a09 */
[----:B------:R-:W-:Y:S01]  /*0730*/  @!P1 VIADD R5, R5, 0x1 ;  /* 0x0000000105059836 */ /* 0x000fe20000000000 */
[----:B------:R-:W-:Y:S02]  /*0740*/  ISETP.NE.AND P1, PT, R11, RZ, PT ;  /* 0x000000ff0b00720c */ /* 0x000fe40003f25270 */
[----:B------:R-:W-:Y:S02]  /*0750*/  ISETP.GE.U32.AND P0, PT, R4, R9, PT ;  /* 0x000000090400720c */ /* 0x000fe40003f06070 */
[----:B------:R-:W-:Y:S02]  /*0760*/  LOP3.LUT R4, R12, R11, RZ, 0x3c, !PT ;  /* 0x0000000b0c047212 */ /* 0x000fe400078e3cff */
[----:B0-----:R-:W-:Y:S02]  /*0770*/  IADD3 R24, PT, PT, R6, 0xffffffe, RZ ;  /* 0x0ffffffe06187810 */ /* 0x001fe40007ffe0ff */
[----:B------:R-:W-:-:S02]  /*0780*/  ISETP.GE.AND P2, PT, R4, RZ, PT ;  /* 0x000000ff0400720c */ /* 0x000fc40003f46270 */
[----:B------:R0:W1:Y:S01]  /*0790*/  F2I.FTZ.U32.TRUNC.NTZ R25, R24 ;  /* 0x0000001800197305 */ /* 0x000062000021f000 */
[----:B------:R-:W-:-:S04]  /*07a0*/  IABS R4, R2 ;  /* 0x0000000200047213 */ /* 0x000fc80000000000 */
[----:B------:R-:W-:-:S04]  /*07b0*/  @P0 VIADD R5, R5, 0x1 ;  /* 0x0000000105050836 */ /* 0x000fc80000000000 */
[----:B------:R-:W-:Y:S02]  /*07c0*/  IMAD.MOV.U32 R26, RZ, RZ, R5 ;  /* 0x000000ffff1a7224 */ /* 0x000fe400078e0005 */
[----:B0-----:R-:W-:Y:S01]  /*07d0*/  IMAD.MOV.U32 R24, RZ, RZ, RZ ;  /* 0x000000ffff187224 */ /* 0x001fe200078e00ff */
[----:B------:R-:W0:Y:S01]  /*07e0*/  I2F.RP R5, R4 ;  /* 0x0000000400057306 */ /* 0x000e220000209400 */
[----:B------:R-:W-:Y:S01]  /*07f0*/  @!P2 IMAD.MOV R26, RZ, RZ, -R26 ;  /* 0x000000ffff1aa224 */ /* 0x000fe200078e0a1a */
[----:B------:R-:W-:Y:S01]  /*0800*/  @!P1 LOP3.LUT R26, RZ, R11, RZ, 0x33, !PT ;  /* 0x0000000bff1a9212 */ /* 0x000fe200078e33ff */
[----:B-1----:R-:W-:-:S04]  /*0810*/  IMAD.MOV R7, RZ, RZ, -R25 ;  /* 0x000000ffff077224 */ /* 0x002fc800078e0a19 */
[----:B------:R-:W-:Y:S02]  /*0820*/  IMAD.SHL.U32 R49, R26, 0x20, RZ ;  /* 0x000000201a317824 */ /* 0x000fe400078e00ff */
[----:B------:R-:W-:Y:S02]  /*0830*/  IMAD R7, R7, R0, RZ ;  /* 0x0000000007077224 */ /* 0x000fe400078e02ff */
[----:B------:R-:W-:Y:S01]  /*0840*/  VIADD R14, R49, 0x1f ;  /* 0x0000001f310e7836 */ /* 0x000fe20000000000 */
[----:B------:R1:W-:Y:S01]  /*0850*/  STL [R1+0x1fa0], R49 ;  /* 0x001fa03101007387 */ /* 0x0003e20000100800 */
[----:B------:R-:W-:Y:S01]  /*0860*/  IMAD.HI.U32 R24, R25, R7, R24 ;  /* 0x0000000719187227 */ /* 0x000fe200078e0018 */
[----:B0-----:R-:W0:Y:S02]  /*0870*/  MUFU.RCP R5, R5 ;  /* 0x0000000500057308 */ /* 0x001e240000001000 */
[----:B------:R-:W-:Y:S01]  /*0880*/  IABS R9, R14 ;  /* 0x0000000e00097213 */ /* 0x000fe20000000000 */
[C---:B------:R-:W-:Y:S01]  /*0890*/  VIADD R8, R49.reuse, 0x1 ;  /* 0x0000000131087836 */ /* 0x040fe20000000000 */
[----:B------:R-:W-:Y:S01]  /*08a0*/  ISETP.GE.AND P1, PT, R14, RZ, PT ;  /* 0x000000ff0e00720c */ /* 0x000fe20003f26270 */
[----:B------:R-:W-:-:S02]  /*08b0*/  VIADD R13, R49, 0x2 ;  /* 0x00000002310d7836 */ /* 0x000fc40000000000 */
[C---:B------:R-:W-:Y:S01]  /*08c0*/  IMAD.HI.U32 R7, R24.reuse, R9, RZ ;  /* 0x0000000918077227 */ /* 0x040fe200078e00ff */
[----:B------:R-:W-:Y:S02]  /*08d0*/  IABS R23, R8 ;  /* 0x0000000800177213 */ /* 0x000fe40000000000 */
[----:B------:R-:W-:Y:S01]  /*08e0*/  IABS R15, R13 ;  /* 0x0000000d000f7213 */ /* 0x000fe20000000000 */
[----:B------:R-:W-:Y:S02]  /*08f0*/  IMAD.MOV R7, RZ, RZ, -R7 ;  /* 0x000000ffff077224 */ /* 0x000fe400078e0a07 */
[----:B------:R-:W-:-:S04]  /*0900*/  IMAD.HI.U32 R6, R24, R23, RZ ;  /* 0x0000001718067227 */ /* 0x000fc800078e00ff */
[C---:B------:R-:W-:Y:S02]  /*0910*/  IMAD R44, R0.reuse, R7, R9 ;  /* 0x00000007002c7224 */ /* 0x040fe400078e0209 */
[----:B------:R-:W-:Y:S02]  /*0920*/  IMAD.MOV R6, RZ, RZ, -R6 ;  /* 0x000000ffff067224 */ /* 0x000fe400078e0a06 */
[----:B------:R-:W-:Y:S01]  /*0930*/  VIADD R16, R49, 0x3 ;  /* 0x0000000331107836 */ /* 0x000fe20000000000 */
[C---:B------:R-:W-:Y:S01]  /*0940*/  ISETP.GT.U32.AND P2, PT, R0.reuse, R44, PT ;  /* 0x0000002c0000720c */ /* 0x040fe20003f44070 */
[C---:B------:R-:W-:Y:S02]  /*0950*/  IMAD R23, R0.reuse, R6, R23 ;  /* 0x0000000600177224 */ /* 0x040fe400078e0217 */
[----:B------:R-:W-:Y:S01]  /*0960*/  IMAD.MOV.U32 R9, RZ, RZ, R15 ;  /* 0x000000ffff097224 */ /* 0x000fe200078e000f */
[----:B------:R-:W-:Y:S01]  /*0970*/  IABS R21, R16 ;  /* 0x0000001000157213 */ /* 0x000fe20000000000 */
[----:B0-----:R-:W-:Y:S01]  /*0980*/  VIADD R5, R5, 0xffffffe ;  /* 0x0ffffffe05057836 */ /* 0x001fe20000000000 */
[----:B------:R-:W-:Y:S01]  /*0990*/  ISETP.GT.U32.AND P0, PT, R0, R23, PT ;  /* 0x000000170000720c */ /* 0x000fe20003f04070 */
[----:B------:R-:W-:Y:S01]  /*09a0*/  IMAD.HI.U32 R6, R24, R9, RZ ;  /* 0x0000000918067227 */ /* 0x000fe200078e00ff */
[----:B------:R-:W-:Y:S01]  /*09b0*/  MOV R15, 0x400 ;  /* 0x00000400000f7802 */ /* 0x000fe20000000f00 */
[----:B------:R0:W4:Y:S02]  /*09c0*/  F2I.FTZ.U32.TRUNC.NTZ R7, R5 ;  /* 0x0000000500077305 */ /* 0x000124000021f000 */
[----:B------:R-:W-:Y:S01]  /*09d0*/  IMAD.MOV R26, RZ, RZ, -R26 ;  /* 0x000000ffff1a7224 */ /* 0x000fe200078e0a1a */
[----:B------:R-:W-:Y:S01]  /*09e0*/  R2UR UR76, R15 ;  /* 0x000000000f4c72ca */ /* 0x000fe200000e0000 */
[----:B------:R-:W-:-:S02]  /*09f0*/  @!P2 IMAD.IADD R44, R44, 0x1, -R0 ;  /* 0x000000012c2ca824 */ /* 0x000fc400078e0a00 */
[----:B------:R-:W-:Y:S02]  /*0a00*/  IMAD.MOV R6, RZ, RZ, -R6 ;  /* 0x000000ffff067224 */ /* 0x000fe400078e0a06 */
[----:B------:R-:W-:Y:S01]  /*0a10*/  IMAD R26, R11, R26, R12 ;  /* 0x0000001a0b1a7224 */ /* 0x000fe200078e020c */
[----:B------:R-:W-:Y:S01]  /*0a20*/  ISETP.GT.U32.AND P5, PT, R0, R44, PT ;  /* 0x0000002c0000720c */ /* 0x000fe20003fa4070 */
[----:B0-----:R-:W-:-:S04]  /*0a30*/  IMAD.HI.U32 R5, R24, R21, RZ ;  /* 0x0000001518057227 */ /* 0x001fc800078e00ff */
[C---:B------:R-:W-:Y:S02]  /*0a40*/  IMAD R22, R0.reuse, R6, R9 ;  /* 0x0000000600167224 */ /* 0x040fe400078e0209 */
[----:B------:R-:W-:Y:S01]  /*0a50*/  VIADD R11, R49, 0x4 ;  /* 0x00000004310b7836 */ /* 0x000fe20000000000 */
[----:B---3--:R-:W-:Y:S01]  /*0a60*/  ULEA UR76, UR4, UR76, 0x18 ;  /* 0x0000004c044c7291 */ /* 0x008fe2000f8ec0ff */
[----:B------:R-:W-:Y:S01]  /*0a70*/  IMAD.MOV R5, RZ, RZ, -R5 ;  /* 0x000000ffff057224 */ /* 0x000fe200078e0a05 */
[C---:B------:R-:W-:Y:S01]  /*0a80*/  ISETP.GT.U32.AND P6, PT, R0.reuse, R22, PT ;  /* 0x000000160000720c */ /* 0x040fe20003fc4070 */
[--C-:B------:R-:W-:Y:S01]  /*0a90*/  @!P0 IMAD.IADD R23, R23, 0x1, -R0.reuse ;  /* 0x0000000117178824 */ /* 0x100fe200078e0a00 */
[----:B------:R-:W-:Y:S01]  /*0aa0*/  IABS R9, R11 ;  /* 0x0000000b00097213 */ /* 0x000fe20000000000 */
[----:B------:R-:W-:Y:S01]  /*0ab0*/  IMAD R21, R0, R5, R21 ;  /* 0x0000000500157224 */ /* 0x000fe200078e0215 */
[----:B------:R-:W-:Y:S01]  /*0ac0*/  ISETP.GE.AND P0, PT, R13, RZ, PT ;  /* 0x000000ff0d00720c */ /* 0x000fe20003f06270 */
[--C-:B------:R-:W-:Y:S01]  /*0ad0*/  @!P5 IMAD.IADD R44, R44, 0x1, -R0.reuse ;  /* 0x000000012c2cd824 */ /* 0x100fe200078e0a00 */
[----:B------:R-:W-:Y:S01]  /*0ae0*/  ISETP.GT.U32.AND P4, PT, R0, R23, PT ;  /* 0x000000170000720c */ /* 0x000fe20003f84070 */
[----:B------:R-:W-:Y:S01]  /*0af0*/  IMAD.HI.U32 R5, R24, R9, RZ ;  /* 0x0000000918057227 */ /* 0x000fe200078e00ff */
[----:B------:R-:W-:Y:S01]  /*0b00*/  ISETP.GT.U32.AND P2, PT, R0, R21, PT ;  /* 0x000000150000720c */ /* 0x000fe20003f44070 */
[----:B------:R-:W0:Y:S01]  /*0b10*/  LDS R52, [UR76] ;  /* 0x0000004cff347984 */ /* 0x000e220008000800 */
[----:B------:R-:W-:Y:S01]  /*0b20*/  ISETP.GE.AND P5, PT, R8, RZ, PT ;  /* 0x000000ff0800720c */ /* 0x000fe20003fa6270 */
[----:B------:R-:W-:Y:S01]  /*0b30*/  IMAD.MOV R5, RZ, RZ, -R5 ;  /* 0x000000ffff057224 */ /* 0x000fe200078e0a05 */
[----:B------:R-:W-:Y:S01]  /*0b40*/  @!P1 IADD3 R44, PT, PT, -R44, RZ, RZ ;  /* 0x000000ff2c2c9210 */ /* 0x000fe20007ffe1ff */
[----:B------:R-:W-:Y:S01]  /*0b50*/  @!P6 IMAD.IADD R22, R22, 0x1, -R0 ;  /* 0x000000011616e824 */ /* 0x000fe200078e0a00 */
[----:B------:R-:W-:Y:S01]  /*0b60*/  ISETP.GE.AND P1, PT, R11, RZ, PT ;  /* 0x000000ff0b00720c */ /* 0x000fe20003f26270 */
[----:B------:R-:W-:-:S02]  /*0b70*/  IMAD R20, R0, R5, R9 ;  /* 0x0000000500147224 */ /* 0x000fc400078e0209 */
[----:B----4-:R-:W-:Y:S01]  /*0b80*/  IMAD.MOV R25, RZ, RZ, -R7 ;  /* 0x000000ffff197224 */ /* 0x010fe200078e0a07 */
[----:B------:R-:W-:Y:S01]  /*0b90*/  ISETP.GT.U32.AND P6, PT, R0, R22, PT ;  /* 0x000000160000720c */ /* 0x000fe20003fc4070 */
[--C-:B------:R-:W-:Y:S01]  /*0ba0*/  @!P4 IMAD.IADD R23, R23, 0x1, -R0.reuse ;  /* 0x000000011717c824 */ /* 0x100fe200078e0a00 */
[----:B------:R-:W-:Y:S01]  /*0bb0*/  ISETP.GE.AND P4, PT, R16, RZ, PT ;  /* 0x000000ff1000720c */ /* 0x000fe20003f86270 */
[----:B------:R-:W-:Y:S02]  /*0bc0*/  @!P2 IMAD.IADD R21, R21, 0x1, -R0 ;  /* 0x000000011515a824 */ /* 0x000fe400078e0a00 */
[----:B------:R-:W-:Y:S01]  /*0bd0*/  @!P5 IMAD.MOV R23, RZ, RZ, -R23 ;  /* 0x000000ffff17d224 */ /* 0x000fe200078e0a17 */
[C---:B------:R-:W-:Y:S01]  /*0be0*/  ISETP.GT.U32.AND P5, PT, R0.reuse, R20, PT ;  /* 0x000000140000720c */ /* 0x040fe20003fa4070 */
[----:B------:R-:W-:Y:S01]  /*0bf0*/  IMAD R25, R25, R4, RZ ;  /* 0x0000000419197224 */ /* 0x000fe200078e02ff */
[----:B------:R-:W-:Y:S01]  /*0c00*/  ISETP.GT.U32.AND P2, PT, R0, R21, PT ;  /* 0x000000150000720c */ /* 0x000fe20003f44070 */
[----:B------:R-:W-:-:S02]  /*0c10*/  IMAD.MOV.U32 R6, RZ, RZ, RZ ;  /* 0x000000ffff067224 */ /* 0x000fc400078e00ff */
[----:B------:R-:W-:Y:S02]  /*0c20*/  VIADD R5, R49, 0x5 ;  /* 0x0000000531057836 */ /* 0x000fe40000000000 */
[----:B------:R-:W-:-:S03]  /*0c30*/  IMAD.HI.U32 R25, R7, R25, R6 ;  /* 0x0000001907197227 */ /* 0x000fc600078e0006 */
[----:B------:R-:W-:Y:S01]  /*0c40*/  IABS R19, R5 ;  /* 0x0000000500137213 */ /* 0x000fe20000000000 */
[----:B------:R-:W-:Y:S02]  /*0c50*/  VIADD R6, R49, 0x6 ;  /* 0x0000000631067836 */ /* 0x000fe40000000000 */
[--C-:B------:R-:W-:Y:S01]  /*0c60*/  @!P6 IMAD.IADD R22, R22, 0x1, -R0.reuse ;  /* 0x000000011616e824 */ /* 0x100fe200078e0a00 */
[----:B------:R-:W-:Y:S01]  /*0c70*/  ISETP.GE.AND P6, PT, R5, RZ, PT ;  /* 0x000000ff0500720c */ /* 0x000fe20003fc6270 */
[----:B------:R-:W-:Y:S01]  /*0c80*/  @!P5 IMAD.IADD R20, R20, 0x1, -R0 ;  /* 0x000000011414d824 */ /* 0x000fe200078e0a00 */
[----:B------:R-:W-:Y:S01]  /*0c90*/  IABS R9, R6 ;  /* 0x0000000600097213 */ /* 0x000fe20000000000 */
[----:B------:R-:W-:-:S04]  /*0ca0*/  IMAD.HI.U32 R5, R24, R19, RZ ;  /* 0x0000001318057227 */ /* 0x000fc800078e00ff */
[----:B------:R-:W-:Y:S01]  /*0cb0*/  @!P2 IMAD.IADD R21, R21, 0x1, -R0 ;  /* 0x000000011515a824 */ /* 0x000fe200078e0a00 */
[----:B------:R-:W-:Y:S01]  /*0cc0*/  ISETP.GE.AND P2, PT, R6, RZ, PT ;  /* 0x000000ff0600720c */ /* 0x000fe20003f46270 */
[----:B------:R-:W-:Y:S01]  /*0cd0*/  @!P0 IMAD.MOV R22, RZ, RZ, -R22 ;  /* 0x000000ffff168224 */ /* 0x000fe200078e0a16 */
[----:B------:R-:W-:Y:S01]  /*0ce0*/  ISETP.GT.U32.AND P0, PT, R0, R20, PT ;  /* 0x000000140000720c */ /* 0x000fe20003f04070 */
[----:B------:R-:W-:Y:S02]  /*0cf0*/  VIADD R8, R49, 0x7 ;  /* 0x0000000731087836 */ /* 0x000fe40000000000 */
[----:B------:R-:W-:-:S03]  /*0d00*/  IMAD.HI.U32 R6, R24, R9, RZ ;  /* 0x0000000918067227 */ /* 0x000fc600078e00ff */
[----:B------:R-:W-:Y:S01]  /*0d10*/  IABS R17, R8 ;  /* 0x0000000800117213 */ /* 0x000fe20000000000 */
[----:B------:R-:W-:Y:S01]  /*0d20*/  IMAD.MOV R5, RZ, RZ, -R5 ;  /* 0x000000ffff057224 */ /* 0x000fe200078e0a05 */
[----:B------:R-:W-:Y:S01]  /*0d30*/  ISETP.GE.AND P5, PT, R8, RZ, PT ;  /* 0x000000ff0800720c */ /* 0x000fe20003fa6270 */
[----:B------:R-:W-:Y:S02]  /*0d40*/  IMAD.MOV R6, RZ, RZ, -R6 ;  /* 0x000000ffff067224 */ /* 0x000fe400078e0a06 */
[C---:B------:R-:W-:Y:S02]  /*0d50*/  IMAD R19, R0.reuse, R5, R19 ;  /* 0x0000000500137224 */ /* 0x040fe400078e0213 */
[C---:B------:R-:W-:Y:S02]  /*0d60*/  IMAD R18, R0.reuse, R6, R9 ;  /* 0x0000000600127224 */ /* 0x040fe400078e0209 */
[----:B------:R-:W-:Y:S01]  /*0d70*/  @!P4 IMAD.MOV R21, RZ, RZ, -R21 ;  /* 0x000000ffff15c224 */ /* 0x000fe200078e0a15 */
[----:B------:R-:W-:Y:S01]  /*0d80*/  ISETP.GT.U32.AND P4, PT, R0, R19, PT ;  /* 0x000000130000720c */ /* 0x000fe20003f84070 */
[----:B------:R-:W-:-:S04]  /*0d90*/  IMAD.HI.U32 R7, R24, R17, RZ ;  /* 0x0000001118077227 */ /* 0x000fc800078e00ff */
[----:B------:R-:W-:Y:S01]  /*0da0*/  @!P0 IMAD.IADD R20, R20, 0x1, -R0 ;  /* 0x0000000114148824 */ /* 0x000fe200078e0a00 */
[C---:B------:R-:W-:Y:S01]  /*0db0*/  ISETP.GT.U32.AND P0, PT, R0.reuse, R18, PT ;  /* 0x000000120000720c */ /* 0x040fe20003f04070 */
[----:B------:R-:W-:Y:S02]  /*0dc0*/  IMAD.MOV R7, RZ, RZ, -R7 ;  /* 0x000000ffff077224 */ /* 0x000fe400078e0a07 */
[----:B------:R-:W-:Y:S02]  /*0dd0*/  VIADD R8, R49, 0x8 ;  /* 0x0000000831087836 */ /* 0x000fe40000000000 */
[----:B------:R-:W-:Y:S02]  /*0de0*/  IMAD R17, R0, R7, R17 ;  /* 0x0000000700117224 */ /* 0x000fe400078e0211 */
[----:B------:R-:W-:Y:S01]  /*0df0*/  IMAD.IADD R26, R10, 0x1, R26 ;  /* 0x000000010a1a7824 */ /* 0x000fe200078e021a */
[----:B------:R-:W-:Y:S01]  /*0e00*/  IABS R7, R8 ;  /* 0x0000000800077213 */ /* 0x000fe20000000000 */
[----:B------:R-:W-:Y:S01]  /*0e10*/  @!P4 IMAD.IADD R19, R19, 0x1, -R0 ;  /* 0x000000011313c824 */ /* 0x000fe200078e0a00 */
[----:B------:R-:W-:Y:S01]  /*0e20*/  ISETP.GT.U32.AND P4, PT, R0, R17, PT ;  /* 0x000000110000720c */ /* 0x000fe20003f84070 */
[----:B------:R-:W-:-:S02]  /*0e30*/  VIADD R10, R49, 0x9 ;  /* 0x00000009310a7836 */ /* 0x000fc40000000000 */
[----:B------:R-:W-:-:S03]  /*0e40*/  IMAD.HI.U32 R5, R24, R7, RZ ;  /* 0x0000000718057227 */ /* 0x000fc600078e00ff */
[----:B------:R-:W-:Y:S01]  /*0e50*/  IABS R15, R10 ;  /* 0x0000000a000f7213 */ /* 0x000fe20000000000 */
[----:B------:R-:W-:Y:S01]  /*0e60*/  @!P0 IMAD.IADD R18, R18, 0x1, -R0 ;  /* 0x0000000112128824 */ /* 0x000fe200078e0a00 */
[C---:B------:R-:W-:Y:S01]  /*0e70*/  ISETP.GT.U32.AND P0, PT, R0.reuse, R19, PT ;  /* 0x000000130000720c */ /* 0x040fe20003f04070 */
[----:B------:R-:W-:Y:S02]  /*0e80*/  IMAD.MOV R5, RZ, RZ, -R5 ;  /* 0x000000ffff057224 */ /* 0x000fe400078e0a05 */
[----:B------:R-:W-:Y:S02]  /*0e90*/  VIADD R28, R49, 0xa ;  /* 0x0000000a311c7836 */ /* 0x000fe40000000000 */
[----:B------:R-:W-:Y:S02]  /*0ea0*/  IMAD R16, R0, R5, R7 ;  /* 0x0000000500107224 */ /* 0x000fe400078e0207 */
[----:B------:R-:W-:Y:S01]  /*0eb0*/  IMAD.HI.U32 R5, R24, R15, RZ ;  /* 0x0000000f18057227 */ /* 0x000fe200078e00ff */
[----:B------:R-:W-:-:S03]  /*0ec0*/  IABS R9, R28 ;  /* 0x0000001c00097213 */ /* 0x000fc60000000000 */
[----:B------:R-:W-:Y:S02]  /*0ed0*/  IMAD.MOV R5, RZ, RZ, -R5 ;  /* 0x000000ffff057224 */ /* 0x000fe400078e0a05 */
[--C-:B------:R-:W-:Y:S01]  /*0ee0*/  @!P0 IMAD.IADD R19, R19, 0x1, -R0.reuse ;  /* 0x0000000113138824 */ /* 0x100fe200078e0a00 */
[C---:B------:R-:W-:Y:S01]  /*0ef0*/  ISETP.GT.U32.AND P0, PT, R0.reuse, R16, PT ;  /* 0x000000100000720c */ /* 0x040fe20003f04070 */
[C---:B------:R-:W-:Y:S02]  /*0f00*/  IMAD R15, R0.reuse, R5, R15 ;  /* 0x00000005000f7224 */ /* 0x040fe400078e020f */
[----:B------:R-:W-:Y:S01]  /*0f10*/  VIADD R30, R49, 0xb ;  /* 0x0000000b311e7836 */ /* 0x000fe20000000000 */
[----:B------:R-:W-:Y:S01]  /*0f20*/  @!P6 IADD3 R19, PT, PT, -R19, RZ, RZ ;  /* 0x000000ff1313e210 */ /* 0x000fe20007ffe1ff */
[----:B------:R-:W-:Y:S01]  /*0f30*/  VIADD R31, R49, 0xc ;  /* 0x0000000c311f7836 */ /* 0x000fe20000000000 */
[----:B------:R-:W-:Y:S01]  /*0f40*/  ISETP.GT.U32.AND P6, PT, R0, R15, PT ;  /* 0x0000000f0000720c */ /* 0x000fe20003fc4070 */
[----:B------:R-:W-:Y:S01]  /*0f50*/  @!P4 IMAD.IADD R17, R17, 0x1, -R0 ;  /* 0x000000011111c824 */ /* 0x000fe200078e0a00 */
[----:B------:R-:W-:Y:S01]  /*0f60*/  IABS R13, R30 ;  /* 0x0000001e000d7213 */ /* 0x000fe20000000000 */
[----:B------:R-:W-:Y:S01]  /*0f70*/  IMAD.HI.U32 R6, R24, R9, RZ ;  /* 0x0000000918067227 */ /* 0x000fe200078e00ff */
[----:B------:R-:W-:-:S02]  /*0f80*/  IABS R11, R31 ;  /* 0x0000001f000b7213 */ /* 0x000fc40000000000 */
[----:B------:R-:W-:Y:S01]  /*0f90*/  ISETP.GT.U32.AND P4, PT, R0, R18, PT ;  /* 0x000000120000720c */ /* 0x000fe20003f84070 */
[----:B------:R-:W-:Y:S01]  /*0fa0*/  @!P0 IMAD.IADD R16, R16, 0x1, -R0 ;  /* 0x0000000110108824 */ /* 0x000fe200078e0a00 */
[----:B------:R-:W-:Y:S01]  /*0fb0*/  ISETP.GE.AND P0, PT, R10, RZ, PT ;  /* 0x000000ff0a00720c */ /* 0x000fe20003f06270 */
[----:B------:R-:W-:-:S04]  /*0fc0*/  IMAD.HI.U32 R7, R24, R13, RZ ;  /* 0x0000000d18077227 */ /* 0x000fc800078e00ff */
[----:B------:R-:W-:Y:S01]  /*0fd0*/  @!P6 IMAD.IADD R15, R15, 0x1, -R0 ;  /* 0x000000010f0fe824 */ /* 0x000fe200078e0a00 */
[----:B------:R-:W-:Y:S01]  /*0fe0*/  ISETP.GT.U32.AND P6, PT, R0, R16, PT ;  /* 0x000000100000720c */ /* 0x000fe20003fc4070 */
[----:B------:R-:W-:-:S04]  /*0ff0*/  IMAD.HI.U32 R5, R24, R11, RZ ;  /* 0x0000000b18057227 */ /* 0x000fc800078e00ff */
[----:B------:R-:W-:Y:S02]  /*1000*/  IMAD.MOV R6, RZ, RZ, -R6 ;  /* 0x000000ffff067224 */ /* 0x000fe400078e0a06 */
[----:B------:R-:W-:Y:S02]  /*1010*/  IMAD.MOV R7, RZ, RZ, -R7 ;  /* 0x000000ffff077224 */ /* 0x000fe400078e0a07 */
[----:B------:R-:W-:Y:S02]  /*1020*/  IMAD.MOV R5, RZ, RZ, -R5 ;  /* 0x000000ffff057224 */ /* 0x000fe400078e0a05 */
[----:B------:R-:W-:Y:S02]  /*1030*/  VIADD R32, R49, 0xd ;  /* 0x0000000d31207836 */ /* 0x000fe40000000000 */
[C---:B------:R-:W-:Y:S02]  /*1040*/  IMAD R14, R0.reuse, R6, R9 ;  /* 0x00000006000e7224 */ /* 0x040fe400078e0209 */
[----:B------:R-:W-:-:S02]  /*1050*/  IMAD R13, R0, R7, R13 ;  /* 0x00000007000d7224 */ /* 0x000fc400078e020d */
[----:B------:R-:W-:Y:S01]  /*1060*/  IMAD R12, R0, R5, R11 ;  /* 0x00000005000c7224 */ /* 0x000fe200078e020b */
[----:B------:R-:W-:Y:S01]  /*1070*/  IABS R11, R32 ;  /* 0x00000020000b7213 */ /* 0x000fe20000000000 */
[--C-:B------:R-:W-:Y:S01]  /*1080*/  @!P4 IMAD.IADD R18, R18, 0x1, -R0.reuse ;  /* 0x000000011212c824 */ /* 0x100fe200078e0a00 */
[----:B------:R-:W-:Y:S01]  /*1090*/  ISETP.GT.U32.AND P4, PT, R0, R14, PT ;  /* 0x0000000e0000720c */ /* 0x000fe20003f84070 */
[----:B------:R-:W-:Y:S01]  /*10a0*/  @!P6 IMAD.IADD R16, R16, 0x1, -R0 ;  /* 0x000000011010e824 */ /* 0x000fe200078e0a00 */
[----:B------:R-:W-:Y:S01]  /*10b0*/  ISETP.GT.U32.AND P6, PT, R0, R13, PT ;  /* 0x0000000d0000720c */ /* 0x000fe20003fc4070 */
[----:B------:R-:W-:-:S04]  /*10c0*/  IMAD.HI.U32 R5, R24, R11, RZ ;  /* 0x0000000b18057227 */ /* 0x000fc800078e00ff */
[----:B------:R-:W-:Y:S01]  /*10d0*/  @!P1 IMAD.MOV R20, RZ, RZ, -R20 ;  /* 0x000000ffff149224 */ /* 0x000fe200078e0a14 */
[C---:B------:R-:W-:Y:S01]  /*10e0*/  ISETP.GT.U32.AND P1, PT, R0.reuse, R17, PT ;  /* 0x000000110000720c */ /* 0x040fe20003f24070 */
[----:B------:R-:W-:Y:S02]  /*10f0*/  IMAD.MOV R6, RZ, RZ, -R5 ;  /* 0x000000ffff067224 */ /* 0x000fe400078e0a05 */
[----:B------:R-:W-:Y:S02]  /*1100*/  VIADD R33, R49, 0xe ;  /* 0x0000000e31217836 */ /* 0x000fe40000000000 */
[----:B------:R-:W-:Y:S02]  /*1110*/  IMAD R11, R0, R6, R11 ;  /* 0x00000006000b7224 */ /* 0x000fe400078e020b */
[--C-:B------:R-:W-:Y:S01]  /*1120*/  @!P4 IMAD.IADD R14, R14, 0x1, -R0.reuse ;  /* 0x000000010e0ec824 */ /* 0x100fe200078e0a00 */
[----:B------:R-:W-:Y:S01]  /*1130*/  IABS R9, R33 ;  /* 0x0000002100097213 */ /* 0x000fe20000000000 */
[--C-:B------:R-:W-:Y:S01]  /*1140*/  @!P6 IMAD.IADD R13, R13, 0x1, -R0.reuse ;  /* 0x000000010d0de824 */ /* 0x100fe200078e0a00 */
[C---:B------:R-:W-:Y:S01]  /*1150*/  ISETP.GT.U32.AND P6, PT, R0.reuse, R11, PT ;  /* 0x0000000b0000720c */ /* 0x040fe20003fc4070 */
[----:B------:R-:W-:Y:S01]  /*1160*/  VIADD R34, R49, 0xf ;  /* 0x0000000f31227836 */ /* 0x000fe20000000000 */
[----:B------:R-:W-:Y:S01]  /*1170*/  ISETP.GT.U32.AND P4, PT, R0, R14, PT ;  /* 0x0000000e0000720c */ /* 0x000fe20003f84070 */
[----:B------:R-:W-:Y:S01]  /*1180*/  @!P1 IMAD.IADD R17, R17, 0x1, -R0 ;  /* 0x0000000111119824 */ /* 0x000fe200078e0a00 */
[----:B------:R-:W-:Y:S01]  /*1190*/  ISETP.GE.AND P1, PT, R8, RZ, PT ;  /* 0x000000ff0800720c */ /* 0x000fe20003f26270 */
[----:B------:R-:W-:Y:S01]  /*11a0*/  @!P2 IMAD.MOV R18, RZ, RZ, -R18 ;  /* 0x000000ffff12a224 */ /* 0x000fe200078e0a12 */
[----:B------:R-:W-:Y:S01]  /*11b0*/  ISETP.GT.U32.AND P2, PT, R0, R15, PT ;  /* 0x0000000f0000720c */ /* 0x000fe20003f44070 */
[----:B------:R-:W-:Y:S01]  /*11c0*/  VIADD R35, R49, 0x10 ;  /* 0x0000001031237836 */ /* 0x000fe20000000000 */
[----:B------:R-:W-:Y:S01]  /*11d0*/  IABS R27, R34 ;  /* 0x00000022001b7213 */ /* 0x000fe20000000000 */
[----:B------:R-:W-:-:S03]  /*11e0*/  IMAD.HI.U32 R5, R24, R9, RZ ;  /* 0x0000000918057227 */ /* 0x000fc600078e00ff */
[----:B------:R-:W-:Y:S01]  /*11f0*/  IABS R29, R35 ;  /* 0x00000023001d7213 */ /* 0x000fe20000000000 */
[--C-:B------:R-:W-:Y:S01]  /*1200*/  @!P6 IMAD.IADD R11, R11, 0x1, -R0.reuse ;  /* 0x000000010b0be824 */ /* 0x100fe200078e0a00 */
[----:B------:R-:W-:Y:S01]  /*1210*/  ISETP.GT.U32.AND P6, PT, R0, R13, PT ;  /* 0x0000000d0000720c */ /* 0x000fe20003fc4070 */
[----:B------:R-:W-:Y:S01]  /*1220*/  @!P4 IMAD.IADD R14, R14, 0x1, -R0 ;  /* 0x000000010e0ec824 */ /* 0x000fe200078e0a00 */
[----:B------:R-:W-:Y:S01]  /*1230*/  ISETP.GE.AND P4, PT, R28, RZ, PT ;  /* 0x000000ff1c00720c */ /* 0x000fe20003f86270 */
[----:B------:R-:W-:Y:S01]  /*1240*/  @!P1 IMAD.MOV R16, RZ, RZ, -R16 ;  /* 0x000000ffff109224 */ /* 0x000fe200078e0a10 */
[----:B------:R-:W-:Y:S01]  /*1250*/  ISETP.GT.U32.AND P1, PT, R0, R11, PT ;  /* 0x0000000b0000720c */ /* 0x000fe20003f24070 */
[----:B------:R-:W-:-:S04]  /*1260*/  IMAD.HI.U32 R6, R24, R27, RZ ;  /* 0x0000001b18067227 */ /* 0x000fc800078e00ff */
[----:B------:R-:W-:-:S04]  /*1270*/  IMAD.HI.U32 R7, R24, R29, RZ ;  /* 0x0000001d18077227 */ /* 0x000fc800078e00ff */
[----:B------:R-:W-:Y:S02]  /*1280*/  IMAD.MOV R5, RZ, RZ, -R5 ;  /* 0x000000ffff057224 */ /* 0x000fe400078e0a05 */
[----:B------:R-:W-:Y:S01]  /*1290*/  @!P2 IMAD.IADD R15, R15, 0x1, -R0 ;  /* 0x000000010f0fa824 */ /* 0x000fe200078e0a00 */
[C---:B------:R-:W-:Y:S01]  /*12a0*/  ISETP.GT.U32.AND P2, PT, R0.reuse, R12, PT ;  /* 0x0000000c0000720c */ /* 0x040fe20003f44070 */
[----:B------:R-:W-:Y:S02]  /*12b0*/  IMAD.MOV R6, RZ, RZ, -R6 ;  /* 0x000000ffff067224 */ /* 0x000fe400078e0a06 */
[----:B------:R-:W-:Y:S02]  /*12c0*/  IMAD.MOV R7, RZ, RZ, -R7 ;  /* 0x000000ffff077224 */ /* 0x000fe400078e0a07 */
[----:B------:R-:W-:Y:S02]  /*12d0*/  IMAD R10, R0, R5, R9 ;  /* 0x00000005000a7224 */ /* 0x000fe400078e0209 */
[----:B------:R-:W-:-:S02]  /*12e0*/  VIADD R28, R49, 0x11 ;  /* 0x00000011311c7836 */ /* 0x000fc40000000000 */
[C---:B------:R-:W-:Y:S02]  /*12f0*/  IMAD R9, R0.reuse, R6, R27 ;  /* 0x0000000600097224 */ /* 0x040fe400078e021b */
[C---:B------:R-:W-:Y:S01]  /*1300*/  IMAD R8, R0.reuse, R7, R29 ;  /* 0x0000000700087224 */ /* 0x040fe200078e021d */
[----:B------:R-:W-:Y:S01]  /*1310*/  IABS R7, R28 ;  /* 0x0000001c00077213 */ /* 0x000fe20000000000 */
[----:B------:R-:W-:Y:S01]  /*1320*/  @!P0 IMAD.MOV R15, RZ, RZ, -R15 ;  /* 0x000000ffff0f8224 */ /* 0x000fe200078e0a0f */
[C---:B------:R-:W-:Y:S01]  /*1330*/  ISETP.GT.U32.AND P0, PT, R0.reuse, R10, PT ;  /* 0x0000000a0000720c */ /* 0x040fe20003f04070 */
[----:B------:R-:W-:Y:S01]  /*1340*/  @!P4 IMAD.MOV R14, RZ, RZ, -R14 ;  /* 0x000000ffff0ec224 */ /* 0x000fe200078e0a0e */
[----:B------:R-:W-:Y:S01]  /*1350*/  ISETP.GT.U32.AND P4, PT, R0, R9, PT ;  /* 0x000000090000720c */ /* 0x000fe20003f84070 */
[----:B------:R-:W-:Y:S01]  /*1360*/  @!P1 IMAD.IADD R11, R11, 0x1, -R0 ;  /* 0x000000010b0b9824 */ /* 0x000fe200078e0a00 */
[----:B------:R-:W-:Y:S01]  /*1370*/  ISETP.GE.AND P1, PT, R32, RZ, PT ;  /* 0x000000ff2000720c */ /* 0x000fe20003f26270 */
[----:B------:R-:W-:-:S04]  /*1380*/  IMAD.HI.U32 R5, R24, R7, RZ ;  /* 0x0000000718057227 */ /* 0x000fc800078e00ff */
[--C-:B------:R-:W-:Y:S01]  /*1390*/  @!P6 IMAD.IADD R13, R13, 0x1, -R0.reuse ;  /* 0x000000010d0de824 */ /* 0x100fe200078e0a00 */
[----:B------:R-:W-:Y:S01]  /*13a0*/  ISETP.GT.U32.AND P6, PT, R0, R8, PT ;  /* 0x000000080000720c */ /* 0x000fe20003fc4070 */
[----:B------:R-:W-:Y:S02]  /*13b0*/  IMAD.MOV R5, RZ, RZ, -R5 ;  /* 0x000000ffff057224 */ /* 0x000fe400078e0a05 */
[--C-:B------:R-:W-:Y:S01]  /*13c0*/  @!P2 IMAD.IADD R12, R12, 0x1, -R0.reuse ;  /* 0x000000010c0ca824 */ /* 0x100fe200078e0a00 */
[----:B------:R-:W-:Y:S01]  /*13d0*/  ISETP.GE.AND P2, PT, R30, RZ, PT ;  /* 0x000000ff1e00720c */ /* 0x000fe20003f46270 */
[--C-:B------:R-:W-:Y:S01]  /*13e0*/  @!P0 IMAD.IADD R10, R10, 0x1, -R0.reuse ;  /* 0x000000010a0a8824 */ /* 0x100fe200078e0a00 */
[----:B------:R-:W-:Y:S01]  /*13f0*/  ISETP.GE.AND P0, PT, R33, RZ, PT ;  /* 0x000000ff2100720c */ /* 0x000fe20003f06270 */
[C---:B------:R-:W-:Y:S01]  /*1400*/  IMAD R7, R0.reuse, R5, R7 ;  /* 0x0000000500077224 */ /* 0x040fe200078e0207 */
[----:B------:R-:W-:Y:S01]  /*1410*/  IABS R33, R49 ;  /* 0x0000003100217213 */ /* 0x000fe20000000000 */
[----:B------:R-:W-:Y:S01]  /*1420*/  @!P5 IMAD.MOV R17, RZ, RZ, -R17 ;  /* 0x000000ffff11d224 */ /* 0x000fe200078e0a11 */
[C---:B------:R-:W-:Y:S01]  /*1430*/  ISETP.GT.U32.AND P5, PT, R0.reuse, R12, PT ;  /* 0x0000000c0000720c */ /* 0x040fe20003fa4070 */
[----:B------:R-:W-:Y:S01]  /*1440*/  @!P4 IMAD.IADD R9, R9, 0x1, -R0 ;  /* 0x000000010909c824 */ /* 0x000fe200078e0a00 */
[C---:B------:R-:W-:Y:S01]  /*1450*/  ISETP.GT.U32.AND P4, PT, R0.reuse, R10, PT ;  /* 0x0000000a0000720c */ /* 0x040fe20003f84070 */
[----:B------:R-:W-:Y:S01]  /*1460*/  @!P1 IMAD.MOV R11, RZ, RZ, -R11 ;  /* 0x000000ffff0b9224 */ /* 0x000fe200078e0a0b */
[----:B------:R-:W-:Y:S01]  /*1470*/  ISETP.GT.U32.AND P1, PT, R0, R7, PT ;  /* 0x000000070000720c */ /* 0x000fe20003f24070 */
[----:B------:R-:W-:-:S02]  /*1480*/  VIADD R29, R49, 0x12 ;  /* 0x00000012311d7836 */ /* 0x000fc40000000000 */
[--C-:B------:R-:W-:Y:S02]  /*1490*/  @!P6 IMAD.IADD R8, R8, 0x1, -R0.reuse ;  /* 0x000000010808e824 */ /* 0x100fe400078e0a00 */
[----:B------:R-:W-:Y:S01]  /*14a0*/  @!P2 IMAD.MOV R13, RZ, RZ, -R13 ;  /* 0x000000ffff0da224 */ /* 0x000fe200078e0a0d */
[----:B------:R-:W-:Y:S01]  /*14b0*/  IABS R27, R29 ;  /* 0x0000001d001b7213 */ /* 0x000fe20000000000 */
[C---:B------:R-:W-:Y:S01]  /*14c0*/  VIADD R30, R49.reuse, 0x13 ;  /* 0x00000013311e7836 */ /* 0x040fe20000000000 */
[----:B------:R-:W-:Y:S01]  /*14d0*/  ISETP.GT.U32.AND P6, PT, R0, R8, PT ;  /* 0x000000080000720c */ /* 0x000fe20003fc4070 */
[----:B------:R-:W-:Y:S01]  /*14e0*/  VIADD R32, R49, 0x17 ;  /* 0x0000001731207836 */ /* 0x000fe20000000000 */
[----:B------:R-:W-:Y:S01]  /*14f0*/  @!P5 IADD3 R12, PT, PT, R12, -R0, RZ ;  /* 0x800000000c0cd210 */ /* 0x000fe20007ffe0ff */
[----:B------:R-:W-:Y:S01]  /*1500*/  IMAD.HI.U32 R5, R24, R27, RZ ;  /* 0x0000001b18057227 */ /* 0x000fe200078e00ff */
[----:B------:R-:W-:Y:S02]  /*1510*/  ISETP.GT.U32.AND P2, PT, R0, R9, PT ;  /* 0x000000090000720c */ /* 0x000fe40003f44070 */
[----:B------:R-:W-:Y:S01]  /*1520*/  ISETP.GE.AND P5, PT, R31, RZ, PT ;  /* 0x000000ff1f00720c */ /* 0x000fe20003fa6270 */
[--C-:B------:R-:W-:Y:S01]  /*1530*/  @!P4 IMAD.IADD R10, R10, 0x1, -R0.reuse ;  /* 0x000000010a0ac824 */ /* 0x100fe200078e0a00 */
[----:B------:R-:W-:Y:S01]  /*1540*/  ISETP.GE.AND P4, PT, R35, RZ, PT ;  /* 0x000000ff2300720c */ /* 0x000fe20003f86270 */
[----:B------:R-:W-:Y:S01]  /*1550*/  VIADD R31, R49, 0x14 ;  /* 0x00000014311f7836 */ /* 0x000fe20000000000 */
[----:B------:R-:W-:Y:S01]  /*1560*/  IABS R35, R32 ;  /* 0x0000002000237213 */ /* 0x000fe20000000000 */
[----:B------:R-:W-:Y:S01]  /*1570*/  @!P1 IMAD.IADD R7, R7, 0x1, -R0 ;  /* 0x0000000107079824 */ /* 0x000fe200078e0a00 */
[----:B------:R-:W-:Y:S01]  /*1580*/  ISETP.GE.AND P1, PT, R29, RZ, PT ;  /* 0x000000ff1d00720c */ /* 0x000fe20003f26270 */
[----:B------:R-:W-:Y:S01]  /*1590*/  IMAD.MOV R5, RZ, RZ, -R5 ;  /* 0x000000ffff057224 */ /* 0x000fe200078e0a05 */
[----:B------:R-:W-:Y:S01]  /*15a0*/  IABS R43, R31 ;  /* 0x0000001f002b7213 */ /* 0x000fe20000000000 */
[----:B------:R-:W-:Y:S01]  /*15b0*/  @!P0 IMAD.MOV R10, RZ, RZ, -R10 ;  /* 0x000000ffff0a8224 */ /* 0x000fe200078e0a0a */
[C---:B------:R-:W-:Y:S01]  /*15c0*/  ISETP.GT.U32.AND P0, PT, R0.reuse, R7, PT ;  /* 0x000000070000720c */ /* 0x040fe20003f04070 */
[----:B------:R-:W-:Y:S01]  /*15d0*/  IMAD R6, R0, R5, R27 ;  /* 0x0000000500067224 */ /* 0x000fe200078e021b */
[----:B------:R-:W-:Y:S01]  /*15e0*/  IABS R27, R30 ;  /* 0x0000001e001b7213 */ /* 0x000fe20000000000 */
[----:B------:R-:W-:Y:S01]  /*15f0*/  @!P6 IMAD.IADD R8, R8, 0x1, -R0 ;  /* 0x000000010808e824 */ /* 0x000fe200078e0a00 */
[----:B------:R-:W-:Y:S01]  /*1600*/  ISETP.GE.AND P6, PT, R28, RZ, PT ;  /* 0x000000ff1c00720c */ /* 0x000fe20003fc6270 */
[----:B------:R-:W-:-:S04]  /*1610*/  IMAD.HI.U32 R28, R24, R43, RZ ;  /* 0x0000002b181c7227 */ /* 0x000fc800078e00ff */
[----:B------:R-:W-:Y:S01]  /*1620*/  @!P2 IMAD.IADD R9, R9, 0x1, -R0 ;  /* 0x000000010909a824 */ /* 0x000fe200078e0a00 */
[----:B------:R-:W-:Y:S01]  /*1630*/  ISETP.GT.U32.AND P2, PT, R0, R6, PT ;  /* 0x000000060000720c */ /* 0x000fe20003f44070 */
[----:B------:R-:W-:-:S04]  /*1640*/  IMAD.HI.U32 R5, R24, R27, RZ ;  /* 0x0000001b18057227 */ /* 0x000fc800078e00ff */
[----:B------:R-:W-:Y:S02]  /*1650*/  IMAD.MOV R28, RZ, RZ, -R28 ;  /* 0x000000ffff1c7224 */ /* 0x000fe400078e0a1c */
[----:B------:R-:W-:Y:S01]  /*1660*/  @!P5 IMAD.MOV R12, RZ, RZ, -R12 ;  /* 0x000000ffff0cd224 */ /* 0x000fe200078e0a0c */
[----:B------:R-:W-:Y:S01]  /*1670*/  ISETP.GE.AND P5, PT, R34, RZ, PT ;  /* 0x000000ff2200720c */ /* 0x000fe20003fa6270 */
[----:B------:R-:W-:Y:S02]  /*1680*/  IMAD.MOV R5, RZ, RZ, -R5 ;  /* 0x000000ffff057224 */ /* 0x000fe400078e0a05 */
[----:B------:R-:W-:Y:S02]  /*1690*/  @!P0 IMAD.IADD R7, R7, 0x1, -R0 ;  /* 0x0000000107078824 */ /* 0x000fe400078e0a00 */
[C---:B------:R-:W-:Y:S02]  /*16a0*/  IMAD R43, R0.reuse, R28, R43 ;  /* 0x0000001c002b7224 */ /* 0x040fe400078e022b */
[----:B------:R-:W-:-:S02]  /*16b0*/  IMAD R27, R0, R5, R27 ;  /* 0x00000005001b7224 */ /* 0x000fc400078e021b */
[----:B------:R-:W-:Y:S01]  /*16c0*/  @!P6 IMAD.MOV R7, RZ, RZ, -R7 ;  /* 0x000000ffff07e224 */ /* 0x000fe200078e0a07 */
[----:B------:R-:W-:Y:S01]  /*16d0*/  ISETP.GT.U32.AND P6, PT, R0, R43, PT ;  /* 0x0000002b0000720c */ /* 0x000fe20003fc4070 */
[----:B------:R-:W-:Y:S01]  /*16e0*/  @!P2 IMAD.IADD R6, R6, 0x1, -R0 ;  /* 0x000000010606a824 */ /* 0x000fe200078e0a00 */
[----:B------:R-:W-:Y:S01]  /*16f0*/  ISETP.GT.U32.AND P0, PT, R0, R27, PT ;  /* 0x0000001b0000720c */ /* 0x000fe20003f04070 */
[----:B------:R-:W-:Y:S01]  /*1700*/  @!P5 IMAD.MOV R9, RZ, RZ, -R9 ;  /* 0x000000ffff09d224 */ /* 0x000fe200078e0a09 */
[----:B------:R-:W-:Y:S01]  /*1710*/  ISETP.GE.AND P5, PT, R30, RZ, PT ;  /* 0x000000ff1e00720c */ /* 0x000fe20003fa6270 */
[C---:B------:R-:W-:Y:S01]  /*1720*/  VIADD R30, R49.reuse, 0x16 ;  /* 0x00000016311e7836 */ /* 0x040fe20000000000 */
[----:B------:R-:W-:Y:S01]  /*1730*/  ISETP.GT.U32.AND P2, PT, R0, R6, PT ;  /* 0x000000060000720c */ /* 0x000fe20003f44070 */
[C---:B------:R-:W-:Y:S02]  /*1740*/  VIADD R5, R49.reuse, 0x15 ;  /* 0x0000001531057836 */ /* 0x040fe40000000000 */
[----:B------:R-:W-:Y:S01]  /*1750*/  @!P4 IMAD.MOV R8, RZ, RZ, -R8 ;  /* 0x000000ffff08c224 */ /* 0x000fe200078e0a08 */
[----:B------:R-:W-:Y:S01]  /*1760*/  IABS R41, R30 ;  /* 0x0000001e00297213 */ /* 0x000fe20000000000 */
[----:B------:R-:W-:Y:S01]  /*1770*/  VIADD R36, R49, 0x19 ;  /* 0x0000001931247836 */ /* 0x000fe20000000000 */
[----:B------:R-:W-:Y:S01]  /*1780*/  ISETP.GE.AND P4, PT, R31, RZ, PT ;  /* 0x000000ff1f00720c */ /* 0x000fe20003f86270 */
[--C-:B------:R-:W-:Y:S01]  /*1790*/  @!P6 IMAD.IADD R43, R43, 0x1, -R0.reuse ;  /* 0x000000012b2be824 */ /* 0x100fe200078e0a00 */
[----:B------:R-:W-:Y:S01]  /*17a0*/  IABS R31, R5 ;  /* 0x00000005001f7213 */ /* 0x000fe20000000000 */
[----:B------:R-:W-:-:S02]  /*17b0*/  @!P0 IMAD.IADD R27, R27, 0x1, -R0 ;  /* 0x000000011b1b8824 */ /* 0x000fc400078e0a00 */
[----:B------:R-:W-:Y:S01]  /*17c0*/  IMAD.HI.U32 R29, R24, R41, RZ ;  /* 0x00000029181d7227 */ /* 0x000fe200078e00ff */
[C---:B------:R-:W-:Y:S02]  /*17d0*/  ISETP.GT.U32.AND P6, PT, R0.reuse, R43, PT ;  /* 0x0000002b0000720c */ /* 0x040fe40003fc4070 */
[----:B------:R-:W-:Y:S01]  /*17e0*/  ISETP.GT.U32.AND P0, PT, R0, R27, PT ;  /* 0x0000001b0000720c */ /* 0x000fe20003f04070 */
[----:B------:R-:W-:Y:S01]  /*17f0*/  @!P2 IMAD.IADD R6, R6, 0x1, -R0 ;  /* 0x000000010606a824 */ /* 0x000fe200078e0a00 */
[----:B------:R-:W-:Y:S01]  /*1800*/  ISETP.GE.AND P2, PT, R5, RZ, PT ;  /* 0x000000ff0500720c */ /* 0x000fe20003f46270 */
[----:B------:R-:W-:-:S03]  /*1810*/  IMAD.HI.U32 R5, R24, R33, RZ ;  /* 0x0000002118057227 */ /* 0x000fc600078e00ff */
[----:B------:R-:W-:Y:S01]  /*1820*/  @!P1 IADD3 R6, PT, PT, -R6, RZ, RZ ;  /* 0x000000ff06069210 */ /* 0x000fe20007ffe1ff */
[----:B------:R-:W-:Y:S01]  /*1830*/  IMAD.MOV R29, RZ, RZ, -R29 ;  /* 0x000000ffff1d7224 */ /* 0x000fe200078e0a1d */
[----:B------:R-:W-:Y:S01]  /*1840*/  ISETP.GE.AND P1, PT, R30, RZ, PT ;  /* 0x000000ff1e00720c */ /* 0x000fe20003f26270 */
[----:B------:R-:W-:Y:S02]  /*1850*/  IMAD.MOV R30, RZ, RZ, -R5 ;  /* 0x000000ffff1e7224 */ /* 0x000fe400078e0a05 */
[----:B------:R-:W-:Y:S02]  /*1860*/  IMAD R41, R0, R29, R41 ;  /* 0x0000001d00297224 */ /* 0x000fe400078e0229 */
[----:B------:R-:W-:-:S04]  /*1870*/  IMAD.HI.U32 R5, R24, R35, RZ ;  /* 0x0000002318057227 */ /* 0x000fc800078e00ff */
[----:B------:R-:W-:-:S04]  /*1880*/  IMAD.HI.U32 R28, R24, R31, RZ ;  /* 0x0000001f181c7227 */ /* 0x000fc800078e00ff */
[----:B------:R-:W-:Y:S01]  /*1890*/  @!P6 IMAD.IADD R43, R43, 0x1, -R0 ;  /* 0x000000012b2be824 */ /* 0x000fe200078e0a00 */
[----:B------:R-:W-:Y:S01]  /*18a0*/  ISETP.GT.U32.AND P6, PT, R0, R41, PT ;  /* 0x000000290000720c */ /* 0x000fe20003fc4070 */
[----:B------:R-:W-:Y:S02]  /*18b0*/  IMAD.MOV R5, RZ, RZ, -R5 ;  /* 0x000000ffff057224 */ /* 0x000fe400078e0a05 */
[----:B------:R-:W-:Y:S02]  /*18c0*/  IMAD.MOV R28, RZ, RZ, -R28 ;  /* 0x000000ffff1c7224 */ /* 0x000fe400078e0a1c */
[----:B------:R-:W-:Y:S01]  /*18d0*/  @!P0 IMAD.IADD R27, R27, 0x1, -R0 ;  /* 0x000000011b1b8824 */ /* 0x000fe200078e0a00 */
[----:B------:R-:W-:Y:S01]  /*18e0*/  ISETP.GE.AND P0, PT, R32, RZ, PT ;  /* 0x000000ff2000720c */ /* 0x000fe20003f06270 */
[C---:B------:R-:W-:Y:S02]  /*18f0*/  IMAD R40, R0.reuse, R5, R35 ;  /* 0x0000000500287224 */ /* 0x040fe400078e0223 */
[----:B------:R-:W-:Y:S01]  /*1900*/  IMAD R42, R0, R28, R31 ;  /* 0x0000001c002a7224 */ /* 0x000fe200078e021f */
[----:B------:R-:W-:Y:S01]  /*1910*/  IABS R31, R36 ;  /* 0x00000024001f7213 */ /* 0x000fe20000000000 */
[----:B------:R-:W-:-:S02]  /*1920*/  IMAD.MOV.U32 R5, RZ, RZ, R27 ;  /* 0x000000ffff057224 */ /* 0x000fc400078e001b */
[----:B------:R-:W-:Y:S01]  /*1930*/  @!P4 IMAD.MOV R43, RZ, RZ, -R43 ;  /* 0x000000ffff2bc224 */ /* 0x000fe200078e0a2b */
[C---:B------:R-:W-:Y:S01]  /*1940*/  ISETP.GT.U32.AND P4, PT, R0.reuse, R40, PT ;  /* 0x000000280000720c */ /* 0x040fe20003f84070 */
[----:B------:R-:W-:Y:S01]  /*1950*/  @!P5 IMAD.MOV R5, RZ, RZ, -R5 ;  /* 0x000000ffff05d224 */ /* 0x000fe200078e0a05 */
[----:B------:R-:W-:Y:S01]  /*1960*/  ISETP.GT.U32.AND P5, PT, R0, R42, PT ;  /* 0x0000002a0000720c */ /* 0x000fe20003fa4070 */
[----:B------:R-:W-:Y:S02]  /*1970*/  @!P6 IMAD.IADD R41, R41, 0x1, -R0 ;  /* 0x000000012929e824 */ /* 0x000fe400078e0a00 */
[C---:B------:R-:W-:Y:S02]  /*1980*/  VIADD R34, R49.reuse, 0x18 ;  /* 0x0000001831227836 */ /* 0x040fe40000000000 */
[----:B------:R-:W-:Y:S01]  /*1990*/  IMAD.HI.U32 R28, R24, R31, RZ ;  /* 0x0000001f181c7227 */ /* 0x000fe200078e00ff */
[----:B------:R-:W-:Y:S02]  /*19a0*/  ISETP.GT.U32.AND P6, PT, R0, R41, PT ;  /* 0x000000290000720c */ /* 0x000fe40003fc4070 */
[----:B------:R-:W-:Y:S01]  /*19b0*/  IABS R39, R34 ;  /* 0x0000002200277213 */ /* 0x000fe20000000000 */
[----:B------:R-:W-:-:S02]  /*19c0*/  VIADD R46, R49, 0x1a ;  /* 0x0000001a312e7836 */ /* 0x000fc40000000000 */
[----:B------:R-:W-:Y:S02]  /*19d0*/  IMAD.MOV R28, RZ, RZ, -R28 ;  /* 0x000000ffff1c7224 */ /* 0x000fe400078e0a1c */
[--C-:B------:R-:W-:Y:S01]  /*19e0*/  @!P5 IMAD.IADD R42, R42, 0x1, -R0.reuse ;  /* 0x000000012a2ad824 */ /* 0x100fe200078e0a00 */
[----:B------:R-:W-:Y:S01]  /*19f0*/  IABS R37, R46 ;  /* 0x0000002e00257213 */ /* 0x000fe20000000000 */
[--C-:B------:R-:W-:Y:S02]  /*1a00*/  @!P4 IMAD.IADD R40, R40, 0x1, -R0.reuse ;  /* 0x000000012828c824 */ /* 0x100fe400078e0a00 */
[C---:B------:R-:W-:Y:S01]  /*1a10*/  IMAD R38, R0.reuse, R28, R31 ;  /* 0x0000001c00267224 */ /* 0x040fe200078e021f */
[----:B------:R-:W-:Y:S01]  /*1a20*/  ISETP.GT.U32.AND P5, PT, R0, R42, PT ;  /* 0x0000002a0000720c */ /* 0x000fe20003fa4070 */
[----:B------:R-:W-:Y:S01]  /*1a30*/  IMAD.HI.U32 R27, R24, R39, RZ ;  /* 0x00000027181b7227 */ /* 0x000fe200078e00ff */
[----:B------:R-:W-:Y:S02]  /*1a40*/  ISETP.GT.U32.AND P4, PT, R0, R40, PT ;  /* 0x000000280000720c */ /* 0x000fe40003f84070 */
[----:B--2---:R-:W-:Y:S01]  /*1a50*/  LOP3.LUT R31, R56, 0x7f, RZ, 0xc0, !PT ;  /* 0x0000007f381f7812 */ /* 0x004fe200078ec0ff */
[----:B------:R-:W-:Y:S01]  /*1a60*/  @!P6 IMAD.IADD R41, R41, 0x1, -R0 ;  /* 0x000000012929e824 */ /* 0x000fe200078e0a00 */
[C---:B------:R-:W-:Y:S01]  /*1a70*/  ISETP.GT.U32.AND P6, PT, R0.reuse, R38, PT ;  /* 0x000000260000720c */ /* 0x040fe20003fc4070 */
[----:B------:R-:W-:-:S02]  /*1a80*/  IMAD R33, R0, R30, R33 ;  /* 0x0000001e00217224 */ /* 0x000fc400078e0221 */
[----:B------:R-:W-:Y:S02]  /*1a90*/  VIADD R48, R49, 0x1b ;  /* 0x0000001b31307836 */ /* 0x000fe40000000000 */
[----:B------:R-:W-:-:S03]  /*1aa0*/  IMAD.HI.U32 R29, R24, R37, RZ ;  /* 0x00000025181d7227 */ /* 0x000fc600078e00ff */
[----:B------:R-:W-:Y:S01]  /*1ab0*/  IABS R45, R48 ;  /* 0x00000030002d7213 */ /* 0x000fe20000000000 */
[----:B------:R-:W-:Y:S02]  /*1ac0*/  IMAD.MOV R30, RZ, RZ, -R27 ;  /* 0x000000ffff1e7224 */ /* 0x000fe400078e0a1b */
[----:B------:R-:W-:Y:S02]  /*1ad0*/  IMAD.MOV R29, RZ, RZ, -R29 ;  /* 0x000000ffff1d7224 */ /* 0x000fe400078e0a1d */
[C---:B------:R-:W-:Y:S02]  /*1ae0*/  IMAD R39, R0.reuse, R30, R39 ;  /* 0x0000001e00277224 */ /* 0x040fe400078e0227 */
[----:B------:R-:W-:Y:S02]  /*1af0*/  IMAD R37, R0, R29, R37 ;  /* 0x0000001d00257224 */ /* 0x000fe400078e0225 */
[----:B------:R-:W-:Y:S02]  /*1b00*/  VIADD R50, R49, 0x1c ;  /* 0x0000001c31327836 */ /* 0x000fe40000000000 */
[----:B------:R-:W-:Y:S01]  /*1b10*/  @!P5 IMAD.IADD R42, R42, 0x1, -R0 ;  /* 0x000000012a2ad824 */ /* 0x000fe200078e0a00 */
[----:B------:R-:W-:Y:S01]  /*1b20*/  ISETP.GT.U32.AND P5, PT, R0, R39, PT ;  /* 0x000000270000720c */ /* 0x000fe20003fa4070 */
[----:B------:R-:W-:Y:S01]  /*1b30*/  IMAD.HI.U32 R27, R24, R45, RZ ;  /* 0x0000002d181b7227 */ /* 0x000fe200078e00ff */
[----:B------:R-:W-:-:S03]  /*1b40*/  IABS R47, R50 ;  /* 0x00000032002f7213 */ /* 0x000fc60000000000 */
[--C-:B------:R-:W-:Y:S01]  /*1b50*/  @!P4 IMAD.IADD R40, R40, 0x1, -R0.reuse ;  /* 0x000000012828c824 */ /* 0x100fe200078e0a00 */
[----:B------:R-:W-:Y:S01]  /*1b60*/  ISETP.GT.U32.AND P4, PT, R0, R37, PT ;  /* 0x000000250000720c */ /* 0x000fe20003f84070 */
[----:B------:R-:W-:Y:S02]  /*1b70*/  @!P6 IMAD.IADD R38, R38, 0x1, -R0 ;  /* 0x000000012626e824 */ /* 0x000fe400078e0a00 */
[----:B------:R-:W-:Y:S02]  /*1b80*/  IMAD.MOV R27, RZ, RZ, -R27 ;  /* 0x000000ffff1b7224 */ /* 0x000fe400078e0a1b */
[----:B------:R-:W-:Y:S01]  /*1b90*/  VIADD R54, R49, 0x1d ;  /* 0x0000001d31367836 */ /* 0x000fe20000000000 */
[C---:B------:R-:W-:Y:S01]  /*1ba0*/  ISETP.GT.U32.AND P6, PT, R0.reuse, R38, PT ;  /* 0x000000260000720c */ /* 0x040fe20003fc4070 */
[----:B------:R-:W-:Y:S01]  /*1bb0*/  IMAD R45, R0, R27, R45 ;  /* 0x0000001b002d7224 */ /* 0x000fe200078e022d */
[----:B------:R-:W-:Y:S01]  /*1bc0*/  @!P5 IADD3 R39, PT, PT, R39, -R0, RZ ;  /* 0x800000002727d210 */ /* 0x000fe20007ffe0ff */
[----:B------:R-:W-:-:S03]  /*1bd0*/  IMAD.HI.U32 R27, R24, R47, RZ ;  /* 0x0000002f181b7227 */ /* 0x000fc600078e00ff */
[C---:B------:R-:W-:Y:S01]  /*1be0*/  ISETP.GT.U32.AND P5, PT, R0.reuse, R39, PT ;  /* 0x000000270000720c */ /* 0x040fe20003fa4070 */
[----:B------:R-:W-:Y:S01]  /*1bf0*/  VIADD R55, R49, 0x1e ;  /* 0x0000001e31377836 */ /* 0x000fe20000000000 */
[----:B-1----:R-:W-:Y:S01]  /*1c00*/  IABS R49, R54 ;  /* 0x0000003600317213 */ /* 0x002fe20000000000 */
[----:B------:R-:W-:Y:S02]  /*1c10*/  IMAD.MOV R29, RZ, RZ, -R27 ;  /* 0x000000ffff1d7224 */ /* 0x000fe400078e0a1b */
[--C-:B------:R-:W-:Y:S01]  /*1c20*/  @!P4 IMAD.IADD R37, R37, 0x1, -R0.reuse ;  /* 0x000000012525c824 */ /* 0x100fe200078e0a00 */
[----:B------:R-:W-:Y:S01]  /*1c30*/  IABS R51, R55 ;  /* 0x0000003700337213 */ /* 0x000fe20000000000 */
[----:B------:R-:W-:Y:S02]  /*1c40*/  IMAD R47, R0, R29, R47 ;  /* 0x0000001d002f7224 */ /* 0x000fe400078e022f */
[----:B------:R-:W-:Y:S01]  /*1c50*/  @!P6 IMAD.IADD R38, R38, 0x1, -R0 ;  /* 0x000000012626e824 */ /* 0x000fe200078e0a00 */
[----:B------:R-:W-:Y:S01]  /*1c60*/  ISETP.GT.U32.AND P4, PT, R0, R37, PT ;  /* 0x000000250000720c */ /* 0x000fe20003f84070 */
[----:B------:R-:W-:Y:S01]  /*1c70*/  IMAD.HI.U32 R27, R24, R49, RZ ;  /* 0x00000031181b7227 */ /* 0x000fe200078e00ff */
[----:B------:R-:W-:-:S03]  /*1c80*/  ISETP.GT.U32.AND P6, PT, R0, R47, PT ;  /* 0x0000002f0000720c */ /* 0x000fc60003fc4070 */
[----:B------:R-:W-:-:S04]  /*1c90*/  IMAD.HI.U32 R24, R24, R51, RZ ;  /* 0x0000003318187227 */ /* 0x000fc800078e00ff */
[----:B------:R-:W-:Y:S02]  /*1ca0*/  IMAD.SHL.U32 R26, R26, 0x200, RZ ;  /* 0x000002001a1a7824 */ /* 0x000fe400078e00ff */
[----:B------:R-:W-:Y:S02]  /*1cb0*/  IMAD.MOV R27, RZ, RZ, -R27 ;  /* 0x000000ffff1b7224 */ /* 0x000fe400078e0a1b */
[----:B------:R-:W-:Y:S01]  /*1cc0*/  IMAD.MOV R29, RZ, RZ, -R24 ;  /* 0x000000ffff1d7224 */ /* 0x000fe200078e0a18 */
[----:B------:R-:W-:Y:S01]  /*1cd0*/  LOP3.LUT R30, R26, 0x7f, R56, 0xf8, !PT ;  /* 0x0000007f1a1e7812 */ /* 0x000fe200078ef838 */
[--C-:B------:R-:W-:Y:S01]  /*1ce0*/  @!P5 IMAD.IADD R39, R39, 0x1, -R0.reuse ;  /* 0x000000012727d824 */ /* 0x100fe200078e0a00 */
[C---:B------:R-:W-:Y:S01]  /*1cf0*/  ISETP.GT.U32.AND P5, PT, R0.reuse, R45, PT ;  /* 0x0000002d0000720c */ /* 0x040fe20003fa4070 */
[C---:B------:R-:W-:Y:S01]  /*1d00*/  IMAD R49, R0.reuse, R27, R49 ;  /* 0x0000001b00317224 */ /* 0x040fe200078e0231 */
[----:B------:R-:W-:Y:S01]  /*1d10*/  IABS R28, R30 ;  /* 0x0000001e001c7213 */ /* 0x000fe20000000000 */
[----:B------:R-:W-:Y:S01]  /*1d20*/  IMAD R51, R0, R29, R51 ;  /* 0x0000001d00337224 */ /* 0x000fe200078e0233 */
[----:B------:R-:W-:Y:S01]  /*1d30*/  LOP3.LUT R53, R26, 0x80, R31, 0xfe, !PT ;  /* 0x000000801a357812 */ /* 0x000fe200078efe1f */
[--C-:B------:R-:W-:Y:S01]  /*1d40*/  @!P4 IMAD.IADD R37, R37, 0x1, -R0.reuse ;  /* 0x000000012525c824 */ /* 0x100fe200078e0a00 */
[C---:B------:R-:W-:Y:S01]  /*1d50*/  ISETP.GT.U32.AND P4, PT, R0.reuse, R49, PT ;  /* 0x000000310000720c */ /* 0x040fe20003f84070 */
[----:B------:R-:W-:Y:S01]  /*1d60*/  @!P6 IMAD.IADD R47, R47, 0x1, -R0 ;  /* 0x000000012f2fe824 */ /* 0x000fe200078e0a00 */
[----:B------:R-:W-:Y:S01]  /*1d70*/  ISETP.GT.U32.AND P6, PT, R0, R51, PT ;  /* 0x000000330000720c */ /* 0x000fe20003fc4070 */
[----:B------:R-:W-:Y:S01]  /*1d80*/  IMAD.HI.U32 R24, R25, R28, RZ ;  /* 0x0000001c19187227 */ /* 0x000fe200078e00ff */
[C---:B------:R-:W-:Y:S01]  /*1d90*/  LOP3.LUT R29, R30.reuse, 0x100, RZ, 0xfc, !PT ;  /* 0x000001001e1d7812 */ /* 0x040fe200078efcff */
[----:B------:R1:W-:Y:S01]  /*1da0*/  STL [R1+0x3450], R30 ;  /* 0x0034501e01007387 */ /* 0x0003e20000100800 */
[----:B------:R-:W-:Y:S01]  /*1db0*/  SHF.R.U32.HI R56, RZ, 0x5, R56 ;  /* 0x00000005ff387819 */ /* 0x000fe20000011638 */
[----:B------:R-:W-:Y:S01]  /*1dc0*/  IMAD.MOV R27, RZ, RZ, -R24 ;  /* 0x000000ffff1b7224 */ /* 0x000fe200078e0a18 */
[----:B------:R-:W-:Y:S01]  /*1dd0*/  LOP3.LUT R24, R30, 0x180, RZ, 0xfc, !PT ;  /* 0x000001801e187812 */ /* 0x000fe200078efcff */
[----:B------:R-:W-:Y:S01]  /*1de0*/  @!P5 IMAD.IADD R45, R45, 0x1, -R0 ;  /* 0x000000012d2dd824 */ /* 0x000fe200078e0a00 */
[----:B------:R-:W-:Y:S01]  /*1df0*/  STL [R1+0x36c4], R53 ;  /* 0x0036c43501007387 */ /* 0x000fe20000100800 */
[----:B------:R-:W-:Y:S01]  /*1e00*/  IMAD R27, R4, R27, R28 ;  /* 0x0000001b041b7224 */ /* 0x000fe200078e021c */
[----:B------:R-:W-:Y:S01]  /*1e10*/  IABS R28, R53 ;  /* 0x00000035001c7213 */ /* 0x000fe20000000000 */
[--C-:B------:R-:W-:Y:S01]  /*1e20*/  @!P4 IMAD.IADD R49, R49, 0x1, -R0.reuse ;  /* 0x000000013131c824 */ /* 0x100fe200078e0a00 */
[C---:B------:R-:W-:Y:S01]  /*1e30*/  ISETP.GT.U32.AND P5, PT, R0.reuse, R45, PT ;  /* 0x0000002d0000720c */ /* 0x040fe20003fa4070 */
[----:B------:R-:W-:Y:S01]  /*1e40*/  @!P6 IMAD.IADD R51, R51, 0x1, -R0 ;  /* 0x000000013333e824 */ /* 0x000fe200078e0a00 */
[----:B-1----:R-:W-:Y:S01]  /*1e50*/  IABS R30, R29 ;  /* 0x0000001d001e7213 */ /* 0x002fe20000000000 */
[----:B------:R-:W-:Y:S01]  /*1e60*/  STL [R1+0x37e8], R29 ;  /* 0x0037e81d01007387 */ /* 0x000fe20000100800 */
[C---:B------:R-:W-:Y:S01]  /*1e70*/  ISETP.GT.U32.AND P4, PT, R0.reuse, R47, PT ;  /* 0x0000002f0000720c */ /* 0x040fe20003f84070 */
[----:B------:R-:W-:Y:S01]  /*1e80*/  @!P2 IMAD.MOV R42, RZ, RZ, -R42 ;  /* 0x000000ffff2aa224 */ /* 0x000fe200078e0a2a */
[----:B------:R-:W-:Y:S01]  /*1e90*/  IABS R32, R24 ;  /* 0x0000001800207213 */ /* 0x000fe20000000000 */
[----:B------:R1:W-:Y:S01]  /*1ea0*/  STL [R1+0x3a30], R24 ;  /* 0x003a301801007387 */ /* 0x0003e20000100800 */
[----:B------:R-:W-:Y:S01]  /*1eb0*/  IMAD.HI.U32 R26, R25, R30, RZ ;  /* 0x0000001e191a7227 */ /* 0x000fe200078e00ff */
[----:B------:R-:W-:-:S02]  /*1ec0*/  ISETP.GT.U32.AND P6, PT, R0, R51, PT ;  /* 0x000000330000720c */ /* 0x000fc40003fc4070 */
[C---:B------:R-:W-:Y:S01]  /*1ed0*/  ISETP.GT.U32.AND P2, PT, R0.reuse, R49, PT ;  /* 0x000000310000720c */ /* 0x040fe20003f44070 */
[----:B------:R-:W-:Y:S02]  /*1ee0*/  IMAD.MOV R31, RZ, RZ, -R26 ;  /* 0x000000ffff1f7224 */ /* 0x000fe400078e0a1a */
[----:B------:R-:W-:Y:S01]  /*1ef0*/  @!P5 IMAD.IADD R45, R45, 0x1, -R0 ;  /* 0x000000012d2dd824 */ /* 0x000fe200078e0a00 */
[----:B------:R-:W-:Y:S01]  /*1f00*/  BAR.SYNC.DEFER_BLOCKING 0x0 ;  /* 0x0000000000007b1d */ /* 0x000fe20000010000 */
[----:B------:R-:W-:Y:S01]  /*1f10*/  ISETP.GT.U32.AND P5, PT, R0, R33, PT ;  /* 0x000000210000720c */ /* 0x000fe20003fa4070 */
[----:B-1----:R-:W-:-:S04]  /*1f20*/  IMAD.HI.U32 R24, R25, R28, RZ ;  /* 0x0000001c19187227 */ /* 0x002fc800078e00ff */
[----:B------:R-:W-:-:S04]  /*1f30*/  IMAD.HI.U32 R25, R25, R32, RZ ;  /* 0x0000002019197227 */ /* 0x000fc800078e00ff */
[----:B------:R-:W-:Y:S02]  /*1f40*/  IMAD.MOV R29, RZ, RZ, -R24 ;  /* 0x000000ffff1d7224 */ /* 0x000fe400078e0a18 */
[----:B------:R-:W-:Y:S02]  /*1f50*/  IMAD.MOV R35, RZ, RZ, -R25 ;  /* 0x000000ffff237224 */ /* 0x000fe400078e0a19 */
[C---:B------:R-:W-:Y:S02]  /*1f60*/  IMAD R25, R4.reuse, R29, R28 ;  /* 0x0000001d04197224 */ /* 0x040fe400078e021c */
[----:B------:R-:W1:Y:S01]  /*1f70*/  S2R R28, SR_CgaCtaId ;  /* 0x00000000001c7919 */ /* 0x000e620000008800 */
[--C-:B------:R-:W-:Y:S01]  /*1f80*/  @!P4 IMAD.IADD R47, R47, 0x1, -R0.reuse ;  /* 0x000000012f2fc824 */ /* 0x100fe200078e0a00 */
[C---:B------:R-:W-:Y:S01]  /*1f90*/  ISETP.GT.U32.AND P4, PT, R4.reuse, R27, PT ;  /* 0x0000001b0400720c */ /* 0x040fe20003f84070 */
[----:B------:R-:W-:Y:S01]  /*1fa0*/  @!P6 IMAD.IADD R51, R51, 0x1, -R0 ;  /* 0x000000013333e824 */ /* 0x000fe200078e0a00 */
[C---:B------:R-:W-:Y:S01]  /*1fb0*/  ISETP.GT.U32.AND P6, PT, R4.reuse, R25, PT ;  /* 0x000000190400720c */ /* 0x040fe20003fc4070 */
[----:B------:R-:W-:-:S02]  /*1fc0*/  IMAD R29, R4, R31, R30 ;  /* 0x0000001f041d7224 */ /* 0x000fc400078e021e */
[----:B------:R-:W-:Y:S02]  /*1fd0*/  @!P5 IMAD.IADD R33, R33, 0x1, -R0 ;  /* 0x000000012121d824 */ /* 0x000fe400078e0a00 */
[----:B------:R-:W-:Y:S02]  /*1fe0*/  IMAD R31, R4, R35, R32 ;  /* 0x00000023041f7224 */ /* 0x000fe400078e0220 */
[----:B------:R-:W-:Y:S01]  /*1ff0*/  IMAD.SHL.U32 R24, R56, 0x200000, RZ ;  /* 0x0020000038187824 */ /* 0x000fe200078e00ff */
[----:B------:R-:W-:Y:S01]  /*2000*/  ISETP.GT.U32.AND P5, PT, R0, R33, PT ;  /* 0x000000210000720c */ /* 0x000fe20003fa4070 */
[----:B------:R-:W-:Y:S01]  /*2010*/  @!P2 IMAD.IADD R49, R49, 0x1, -R0 ;  /* 0x000000013131a824 */ /* 0x000fe200078e0a00 */
[----:B------:R-:W-:Y:S01]  /*2020*/  ISETP.GE.AND P2, PT, R34, RZ, PT ;  /* 0x000000ff2200720c */ /* 0x000fe20003f46270 */
[----:B------:R-:W-:Y:S01]  /*2030*/  @!P4 IMAD.IADD R27, R27, 0x1, -R4 ;  /* 0x000000011b1bc824 */ /* 0x000fe200078e0a04 */
[----:B------:R-:W-:Y:S01]  /*2040*/  ISETP.GT.U32.AND P4, PT, R4, R29, PT ;  /* 0x0000001d0400720c */ /* 0x000fe20003f84070 */
[----:B------:R-:W-:Y:S01]  /*2050*/  @!P1 IMAD.MOV R41, RZ, RZ, -R41 ;  /* 0x000000ffff299224 */ /* 0x000fe200078e0a29 */
[----:B------:R-:W-:Y:S01]  /*2060*/  LOP3.LUT R24, R24, 0x600000, RZ, 0xc0, !PT ;  /* 0x0060000018187812 */ /* 0x000fe200078ec0ff */
[----:B------:R-:W-:Y:S01]  /*2070*/  @!P0 IMAD.MOV R40, RZ, RZ, -R40 ;  /* 0x000000ffff288224 */ /* 0x000fe200078e0a28 */
[C---:B------:R-:W-:Y:S01]  /*2080*/  ISETP.GT.U32.AND P0, PT, R4.reuse, R31, PT ;  /* 0x0000001f0400720c */ /* 0x040fe20003f04070 */
[----:B------:R-:W-:Y:S01]  /*2090*/  @!P6 IMAD.IADD R25, R25, 0x1, -R4 ;  /* 0x000000011919e824 */ /* 0x000fe200078e0a04 */
[----:B------:R-:W-:Y:S01]  /*20a0*/  ISETP.GT.U32.AND P1, PT, R4, R27, PT ;  /* 0x0000001b0400720c */ /* 0x000fe20003f24070 */
[----:B0-----:R-:W-:-:S12]  /*20b0*/  @P3 BRA `(.L_x_5) ;  /* 0x0000000000183947 */ /* 0x001fd80003800000 */
[----:B------:R-:W-:Y:S01]  /*20c0*/  ELECT P6, URZ, PT ;  /* 0x0000000000ff782f */ /* 0x000fe200038c0000 */
[----:B------:R-:W-:Y:S01]  /*20d0*/  IMAD.MOV.U32 R26, RZ, RZ, 0x1 ;  /* 0x00000001ff1a7424 */ /* 0x000fe200078e00ff */
[----:B------:R-:W-:Y:S11]  /*20e0*/  UVIRTCOUNT.DEALLOC.SMPOOL 0x80 ;  /* 0x000000800000784c */ /* 0x000ff60000000000 */
[----:B------:R-:W-:-:S04]  /*20f0*/  @P6 MOV R35, 0x40 ;  /* 0x0000004000236802 */ /* 0x000fc80000000f00 */
[----:B-1----:R-:W-:-:S05]  /*2100*/  @P6 LEA R35, R28, R35, 0x18 ;  /* 0x000000231c236211 */ /* 0x002fca00078ec0ff */
[----:B------:R0:W-:Y:S02]  /*2110*/  @P6 STS.U8 [R35], R26 ;  /* 0x0000001a23006388 */ /* 0x0001e40000000000 */
.L_x_5:
[----:B0-----:R-:W2:Y:S04]  /*2120*/  LDL R26, [R1+0x3450] ;  /* 0x00345000011a7983 */ /* 0x001ea80000100800 */
[----:B------:R-:W3:Y:S04]  /*2130*/  LDL R32, [R1+0x37e8] ;  /* 0x0037e80001207983 */ /* 0x000ee80000100800 */
[----:B------:R-:W4:Y:S04]  /*2140*/  LDL R30, [R1+0x3a30] ;  /* 0x003a3000011e7983 */ /* 0x000f280000100800 */
[----:B-1----:R-:W4:Y:S01]  /*2150*/  LDL R28, [R1+0x1fa0] ;  /* 0x001fa000011c7983 */ /* 0x002f220000100800 */
[----:B------:R-:W-:Y:S01]  /*2160*/  ISETP.GT.U32.AND P6, PT, R4, R25, PT ;  /* 0x000000190400720c */ /* 0x000fe20003fc4070 */
[----:B------:R-:W-:Y:S01]  /*2170*/  @!P2 IMAD.MOV R39, RZ, RZ, -R39 ;  /* 0x000000ffff27a224 */ /* 0x000fe200078e0a27 */
[----:B------:R-:W-:Y:S01]  /*2180*/  @!P5 IADD3 R33, PT, PT, R33, -R0, RZ ;  /* 0x800000002121d210 */ /* 0x000fe20007ffe0ff */
[----:B------:R-:W-:Y:S01]  /*2190*/  STL.64 [R1+0x4b18], R164 ;  /* 0x004b18a401007387 */ /* 0x000fe20000100a00 */
[--C-:B------:R-:W-:Y:S01]  /*21a0*/  @!P4 IMAD.IADD R29, R29, 0x1, -R4.reuse ;  /* 0x000000011d1dc824 */ /* 0x100fe200078e0a04 */
[----:B------:R-:W-:Y:S01]  /*21b0*/  R2UR UR5, R52 ;  /* 0x00000000340572ca */ /* 0x000fe200000e0000 */
[--C-:B------:R-:W-:Y:S01]  /*21c0*/  @!P0 IMAD.IADD R31, R31, 0x1, -R4.reuse ;  /* 0x000000011f1f8824 */ /* 0x100fe200078e0a04 */
[----:B------:R-:W-:Y:S01]  /*21d0*/  STL.64 [R1+0x4b80], R164 ;  /* 0x004b80a401007387 */ /* 0x000fe20000100a00 */
[--C-:B------:R-:W-:Y:S01]  /*21e0*/  @!P1 IMAD.IADD R27, R27, 0x1, -R4.reuse ;  /* 0x000000011b1b9824 */ /* 0x100fe200078e0a04 */
[C---:B------:R-:W-:Y:S01]  /*21f0*/  ISETP.GT.U32.AND P4, PT, R4.reuse, R29, PT ;  /* 0x0000001d0400720c */ /* 0x040fe20003f84070 */
[----:B------:R-:W-:Y:S01]  /*2200*/  UMOV UR9, 0x1 ;  /* 0x0000000100097882 */ /* 0x000fe20000000000 */
[----:B------:R-:W-:Y:S01]  /*2210*/  STL.64 [R1+0x4ba0], R164 ;  /* 0x004ba0a401007387 */ /* 0x000fe20000100a00 */
[----:B------:R-:W-:Y:S01]  /*2220*/  ISETP.GT.U32.AND P1, PT, R4, R31, PT ;  /* 0x0000001f0400720c */ /* 0x000fe20003f24070 */
[----:B------:R-:W-:Y:S01]  /*2230*/  @!P6 IMAD.IADD R25, R25, 0x1, -R4 ;  /* 0x000000011919e824 */ /* 0x000fe200078e0a04 */
[----:B------:R-:W-:Y:S01]  /*2240*/  ISETP.GE.AND P5, PT, R53, RZ, PT ;  /* 0x000000ff3500720c */ /* 0x000fe20003fa6270 */
[----:B------:R0:W-:Y:S01]  /*2250*/  STL.64 [R1+0x4bc0], R164 ;  /* 0x004bc0a401007387 */ /* 0x0001e20000100a00 */
[----:B------:R-:W1:Y:S01]  /*2260*/  LDC.64 R52, c[0x0][0x380] ;  /* 0x0000e000ff347b82 */ /* 0x000e620000000a00 */
[----:B------:R-:W-:Y:S01]  /*2270*/  R2UR UR8, R24 ;  /* 0x00000000180872ca */ /* 0x000fe200000e0000 */
[----:B------:R-:W0:Y:S01]  /*2280*/  LDCU.64 UR6, c[0x0][0x358] ;  /* 0x00006b00ff0677ac */ /* 0x000e220008000a00 */
[----:B------:R-:W-:Y:S01]  /*2290*/  STL.64 [R1+0x4b10], R162 ;  /* 0x004b10a201007387 */ /* 0x000fe20000100a00 */
[----:B------:R-:W-:-:S02]  /*22a0*/  ISETP.GE.AND P0, PT, R36, RZ, PT ;  /* 0x000000ff2400720c */ /* 0x000fc40003f06270 */
[--C-:B------:R-:W-:Y:S01]  /*22b0*/  @!P4 IMAD.IADD R29, R29, 0x1, -R4.reuse ;  /* 0x000000011d1dc824 */ /* 0x100fe200078e0a04 */
[----:B------:R-:W-:Y:S01]  /*22c0*/  STL.64 [R1+0x4b30], R162 ;  /* 0x004b30a201007387 */ /* 0x000fe20000100a00 */
[----:B------:R-:W0:Y:S01]  /*22d0*/  LDC R36, c[0x0][0x3a0] ;  /* 0x0000e800ff247b82 */ /* 0x000e220000000800 */
[----:B------:R-:W-:Y:S01]  /*22e0*/  @!P1 IMAD.IADD R31, R31, 0x1, -R4 ;  /* 0x000000011f1f9824 */ /* 0x000fe200078e0a04 */
[----:B------:R-:W-:Y:S01]  /*22f0*/  ISETP.NE.AND P1, PT, R2, RZ, PT ;  /* 0x000000ff0200720c */ /* 0x000fe20003f25270 */
[----:B------:R-:W-:Y:S01]  /*2300*/  STL.64 [R1+0x4b50], R162 ;  /* 0x004b50a201007387 */ /* 0x000fe20000100a00 */
[----:B------:R-:W-:Y:S01]  /*2310*/  LOP3.LUT R2, RZ, R2, RZ, 0x33, !PT ;  /* 0x00000002ff027212 */ /* 0x000fe200078e33ff */
[----:B------:R-:W-:Y:S01]  /*2320*/  @!P5 IMAD.MOV R25, RZ, RZ, -R25 ;  /* 0x000000ffff19d224 */ /* 0x000fe200078e0a19 */
[----:B------:R-:W-:Y:S01]  /*2330*/  UIADD3 UR12, UPT, UPT, UR5, UR8, URZ ;  /* 0x00000008050c7290 */ /* 0x000fe2000fffe0ff */
[----:B------:R-:W-:Y:S01]  /*2340*/  STL.64 [R1+0x4b70], R162 ;  /* 0x004b70a201007387 */ /* 0x000fe20000100a00 */
[----:B------:R-:W-:Y:S01]  /*2350*/  IMAD.MOV.U32 R4, RZ, RZ, R33 ;  /* 0x000000ffff047224 */ /* 0x000fe200078e0021 */
[----:B------:R-:W-:Y:S01]  /*2360*/  ISETP.GE.AND P5, PT, R46, RZ, PT ;  /* 0x000000ff2e00720c */ /* 0x000fe20003fa6270 */
[----:B------:R-:W-:Y:S01]  /*2370*/  @!P0 IMAD.MOV R38, RZ, RZ, -R38 ;  /* 0x000000ffff268224 */ /* 0x000fe200078e0a26 */
[----:B------:R-:W-:Y:S01]  /*2380*/  STL.64 [R1+0x4b90], R162 ;  /* 0x004b90a201007387 */ /* 0x000fe20000100a00 */
[----:B------:R-:W-:-:S02]  /*2390*/  SEL R25, R2, R25, !P1 ;  /* 0x0000001902197207 */ /* 0x000fc40004800000 */
[----:B------:R-:W-:Y:S01]  /*23a0*/  PRMT R46, RZ, 0x7610, R46 ;  /* 0x00007610ff2e7816 */ /* 0x000fe2000000002e */
[----:B------:R-:W-:Y:S01]  /*23b0*/  STL.64 [R1+0x4bb0], R162 ;  /* 0x004bb0a201007387 */ /* 0x000fe20000100a00 */
[----:B------:R-:W-:Y:S02]  /*23c0*/  ISETP.GE.AND P4, PT, R48, RZ, PT ;  /* 0x000000ff3000720c */ /* 0x000fe40003f86270 */
[----:B--2---:R-:W-:Y:S01]  /*23d0*/  ISETP.GE.AND P2, PT, R26, RZ, PT ;  /* 0x000000ff1a00720c */ /* 0x004fe20003f46270 */
[----:B------:R2:W-:Y:S01]  /*23e0*/  STL.64 [R1+0x4bd0], R162 ;  /* 0x004bd0a201007387 */ /* 0x0005e20000100a00 */
[----:B------:R-:W1:Y:S02]  /*23f0*/  LDC R26, c[0x0][0x3a4] ;  /* 0x0000e900ff1a7b82 */ /* 0x000e640000000800 */
[----:B------:R-:W-:Y:S01]  /*2400*/  @!P5 IMAD.MOV R37, RZ, RZ, -R37 ;  /* 0x000000ffff25d224 */ /* 0x000fe200078e0a25 */
[----:B---3--:R-:W-:Y:S01]  /*2410*/  ISETP.GE.AND P6, PT, R32, RZ, PT ;  /* 0x000000ff2000720c */ /* 0x008fe20003fc6270 */
[----:B------:R-:W-:Y:S01]  /*2420*/  STL.64 [R1+0x4b08], R160 ;  /* 0x004b08a001007387 */ /* 0x000fe20000100a00 */
[----:B0-----:R-:W-:-:S02]  /*2430*/  PRMT R165, RZ, 0x7610, R165 ;  /* 0x00007610ffa57816 */ /* 0x001fc400000000a5 */
[----:B------:R-:W-:Y:S01]  /*2440*/  PRMT R164, RZ, 0x7610, R164 ;  /* 0x00007610ffa47816 */ /* 0x000fe200000000a4 */
[----:B------:R-:W-:Y:S01]  /*2450*/  STL.64 [R1+0x4b40], R160 ;  /* 0x004b40a001007387 */ /* 0x000fe20000100a00 */
[----:B------:R-:W-:Y:S01]  /*2460*/  PRMT R48, RZ, 0x7610, R48 ;  /* 0x00007610ff307816 */ /* 0x000fe20000000030 */
[----:B--2---:R-:W0:Y:S01]  /*2470*/  S2R R163, SR_TID.X ;  /* 0x0000000000a37919 */ /* 0x004e220000002100 */
[----:B------:R-:W-:Y:S01]  /*2480*/  @!P2 IMAD.MOV R27, RZ, RZ, -R27 ;  /* 0x000000ffff1ba224 */ /* 0x000fe200078e0a1b */
[----:B----4-:R-:W-:Y:S01]  /*2490*/  ISETP.GE.AND P2, PT, R30, RZ, PT ;  /* 0x000000ff1e00720c */ /* 0x010fe20003f46270 */
[----:B------:R-:W-:Y:S03]  /*24a0*/  STL.64 [R1+0x4b60], R160 ;  /* 0x004b60a001007387 */ /* 0x000fe60000100a00 */
[----:B------:R-:W-:Y:S01]  /*24b0*/  @!P6 IMAD.MOV R29, RZ, RZ, -R29 ;  /* 0x000000ffff1de224 */ /* 0x000fe200078e0a1d */
[----:B------:R-:W-:Y:S01]  /*24c0*/  ISETP.GE.AND P6, PT, R28, RZ, PT ;  /* 0x000000ff1c00720c */ /* 0x000fe20003fc6270 */
[----:B------:R-:W-:Y:S01]  /*24d0*/  STL.64 [R1+0x4aa0], R158 ;  /* 0x004aa09e01007387 */ /* 0x000fe20000100a00 */
[----:B------:R-:W-:-:S02]  /*24e0*/  SEL R27, R2, R27, !P1 ;  /* 0x0000001b021b7207 */ /* 0x000fc40004800000 */
[----:B------:R-:W-:Y:S01]  /*24f0*/  SEL R29, R2, R29, !P1 ;  /* 0x0000001d021d7207 */ /* 0x000fe20004800000 */
[----:B------:R-:W-:Y:S02]  /*2500*/  STL.64 [R1+0x4b20], R158 ;  /* 0x004b209e01007387 */ /* 0x000fe40000100a00 */
[-C--:B-1----:R-:W-:Y:S02]  /*2510*/  IMAD R0, R27, R26.reuse, RZ ;  /* 0x0000001a1b007224 */ /* 0x082fe400078e02ff */
[----:B------:R-:W-:Y:S01]  /*2520*/  STL.64 [R1+0x4a98], R156 ;  /* 0x004a989c01007387 */ /* 0x000fe20000100a00 */
[----:B------:R-:W-:Y:S01]  /*2530*/  @!P2 IMAD.MOV R31, RZ, RZ, -R31 ;  /* 0x000000ffff1fa224 */ /* 0x000fe200078e0a1f */
[----:B------:R-:W-:Y:S01]  /*2540*/  ISETP.GE.AND P2, PT, R50, RZ, PT ;  /* 0x000000ff3200720c */ /* 0x000fe20003f46270 */
[-C--:B------:R-:W-:Y:S01]  /*2550*/  IMAD R24, R29, R26.reuse, RZ ;  /* 0x0000001a1d187224 */ /* 0x080fe200078e02ff */
[----:B------:R-:W-:Y:S01]  /*2560*/  STL.64 [R1+0x4ac0], R156 ;  /* 0x004ac09c01007387 */ /* 0x000fe20000100a00 */
[----:B------:R-:W-:Y:S01]  /*2570*/  @!P6 IMAD.MOV R4, RZ, RZ, -R4 ;  /* 0x000000ffff04e224 */ /* 0x000fe200078e0a04 */
[----:B------:R-:W-:Y:S01]  /*2580*/  SEL R31, R2, R31, !P1 ;  /* 0x0000001f021f7207 */ /* 0x000fe20004800000 */
[----:B------:R-:W-:Y:S01]  /*2590*/  IMAD R2, R25, R26, RZ ;  /* 0x0000001a19027224 */ /* 0x000fe200078e02ff */
[----:B------:R-:W-:Y:S01]  /*25a0*/  STL.64 [R1+0x4ae0], R156 ;  /* 0x004ae09c01007387 */ /* 0x000fe20000100a00 */
[-C--:B------:R-:W-:Y:S01]  /*25b0*/  LEA R30, P6, R24, R52.reuse, 0x1 ;  /* 0x00000034181e7211 */ /* 0x080fe200078c08ff */
[----:B------:R-:W-:Y:S01]  /*25c0*/  IMAD.MOV.U32 R27, RZ, RZ, R45 ;  /* 0x000000ffff1b7224 */ /* 0x000fe200078e002d */
[----:B------:R-:W-:Y:S01]  /*25d0*/  LEA R34, P1, R0, R52, 0x1 ;  /* 0x0000003400227211 */ /* 0x000fe200078208ff */
[----:B------:R-:W-:Y:S01]  /*25e0*/  STL.64 [R1+0x4b00], R156 ;  /* 0x004b009c01007387 */ /* 0x000fe20000100a00 */
[----:B------:R-:W-:Y:S01]  /*25f0*/  IMAD R25, R31, R26, RZ ;  /* 0x0000001a1f197224 */ /* 0x000fe200078e02ff */
[-C--:B------:R-:W-:Y:S01]  /*2600*/  LEA.HI.X.SX32 R31, R24, R53.reuse, 0x1, P6 ;  /* 0x00000035181f7211 */ /* 0x080fe200030f0eff */
[----:B------:R-:W-:Y:S01]  /*2610*/  IMAD.U32 R24, RZ, RZ, UR76 ;  /* 0x0000004cff187e24 */ /* 0x000fe2000f8e00ff */
[----:B------:R-:W-:Y:S01]  /*2620*/  STL.64 [R1+0x4b38], R156 ;  /* 0x004b389c01007387 */ /* 0x000fe20000100a00 */
[----:B0-----:R-:W-:Y:S01]  /*2630*/  LOP3.LUT R163, R163, 0x7f, RZ, 0xc0, !PT ;  /* 0x0000007fa3a37812 */ /* 0x001fe200078ec0ff */
[----:B------:R-:W-:Y:S01]  /*2640*/  IMAD.MOV.U32 R26, RZ, RZ, R47 ;  /* 0x000000ffff1a7224 */ /* 0x000fe200078e002f */
[CC--:B------:R-:W-:Y:S01]  /*2650*/  LEA R28, P6, R25.reuse, R52.reuse, 0x1 ;  /* 0x00000034191c7211 */ /* 0x0c0fe200078c08ff */
[----:B------:R-:W-:Y:S01]  /*2660*/  STL.64 [R1+0x4b58], R156 ;  /* 0x004b589c01007387 */ /* 0x000fe20000100a00 */
[-C--:B------:R-:W-:Y:S01]  /*2670*/  LEA.HI.X.SX32 R35, R0, R53.reuse, 0x1, P1 ;  /* 0x0000003500237211 */ /* 0x080fe200008f0eff */
[----:B------:R-:W-:Y:S01]  /*2680*/  VIADD R0, R36, 0xffffffff ;  /* 0xffffffff24007836 */ /* 0x000fe20000000000 */
[-C--:B------:R-:W-:Y:S01]  /*2690*/  LEA.HI.X.SX32 R29, R25, R53.reuse, 0x1, P6 ;  /* 0x00000035191d7211 */ /* 0x080fe200030f0eff */
[----:B------:R-:W-:Y:S01]  /*26a0*/  STL.64 [R1+0x4b78], R156 ;  /* 0x004b789c01007387 */ /* 0x000fe20000100a00 */
[----:B------:R-:W-:Y:S01]  /*26b0*/  ISETP.NE.U32.AND P6, PT, R163, RZ, PT ;  /* 0x000000ffa300720c */ /* 0x000fe20003fc5070 */
[----:B------:R-:W-:Y:S01]  /*26c0*/  IMAD.MOV.U32 R25, RZ, RZ, R49 ;  /* 0x000000ffff197224 */ /* 0x000fe200078e0031 */
[----:B------:R-:W-:Y:S01]  /*26d0*/  ISETP.GE.U32.AND P5, PT, R0, 0x7fffff00, PT ;  /* 0x7fffff000000780c */ /* 0x000fe20003fa6070 */
[----:B------:R-:W-:Y:S01]  /*26e0*/  STL.64 [R1+0x4b98], R156 ;  /* 0x004b989c01007387 */ /* 0x000fe20000100a00 */
[C---:B------:R-:W-:Y:S01]  /*26f0*/  LEA R32, P0, R2.reuse, R52, 0x1 ;  /* 0x0000003402207211 */ /* 0x040fe200078008ff */
[----:B------:R-:W-:Y:S01]  /*2700*/  @!P4 IMAD.MOV R27, RZ, RZ, -R27 ;  /* 0x000000ffff1bc224 */ /* 0x000fe200078e0a1b */
[----:B------:R-:W-:Y:S01]  /*2710*/  PRMT R47, RZ, 0x7610, R47 ;  /* 0x00007610ff2f7816 */ /* 0x000fe2000000002f */
[----:B------:R-:W-:Y:S01]  /*2720*/  STL.64 [R1+0x4bb8], R156 ;  /* 0x004bb89c01007387 */ /* 0x000fe20000100a00 */
[----:B------:R-:W-:Y:S01]  /*2730*/  LEA.HI.X.SX32 R33, R2, R53, 0x1, P0 ;  /* 0x0000003502217211 */ /* 0x000fe200000f0eff */
[----:B------:R-:W-:Y:S01]  /*2740*/  VIADD R2, R36, 0xfffffffc ;  /* 0xfffffffc24027836 */ /* 0x000fe20000000000 */
[----:B------:R-:W-:Y:S01]  /*2750*/  ISETP.GE.AND P1, PT, R54, RZ, PT ;  /* 0x000000ff3600720c */ /* 0x000fe20003f26270 */
[----:B------:R0:W-:Y:S01]  /*2760*/  STL.64 [R1+0x4bd8], R156 ;  /* 0x004bd89c01007387 */ /* 0x0001e20000100a00 */
[----:B------:R-:W-:Y:S01]  /*2770*/  ISETP.GE.AND P0, PT, R55, RZ, PT ;  /* 0x000000ff3700720c */ /* 0x000fe20003f06270 */
[----:B------:R-:W-:Y:S01]  /*2780*/  VOTEU.ALL UP0, P6 ;  /* 0x0000000000ff7886 */ /* 0x000fe20003000000 */
[----:B------:R-:W-:Y:S01]  /*2790*/  VOTEU.ALL UP1, P6 ;  /* 0x0000000000ff7886 */ /* 0x000fe20003020000 */
[----:B------:R-:W-:Y:S01]  /*27a0*/  STL.64 [R1+0x4a30], R154 ;  /* 0x004a309a01007387 */ /* 0x000fe20000100a00 */
[----:B------:R-:W-:-:S02]  /*27b0*/  @!P2 IMAD.MOV R26, RZ, RZ, -R26 ;  /* 0x000000ffff1aa224 */ /* 0x000fc400078e0a1a */
[----:B------:R-:W-:-:S04]  /*27c0*/  @!UP0 UIADD3 UR10, UPT, UPT, -UR9, 0x100000, URZ ;  /* 0x00100000090a8890 */ /* 0x000fc8000fffe1ff */
[----:B------:R-:W-:Y:S02]  /*27d0*/  @!UP0 USHF.L.U32 UR11, UR10, 0xb, URZ ;  /* 0x0000000b0a0b8899 */ /* 0x000fe400080006ff */
[----:B------:R-:W-:Y:S01]  /*27e0*/  @!UP0 USHF.L.U32 UR10, UR10, 0x1, URZ ;  /* 0x000000010a0a8899 */ /* 0x000fe200080006ff */
[----:B------:R-:W-:Y:S01]  /*27f0*/  STL.64 [R1+0x4ab0], R154 ;  /* 0x004ab09a01007387 */ /* 0x000fe20000100a00 */
[C---:B------:R-:W-:Y:S02]  /*2800*/  VIADD R0, R36.reuse, 0xfffffffd ;  /* 0xfffffffd24007836 */ /* 0x040fe40000000000 */
[----:B------:R-:W-:Y:S01]  /*2810*/  VIADD R45, R36, 0xfffffffa ;  /* 0xfffffffa242d7836 */ /* 0x000fe20000000000 */
[----:B------:R-:W-:Y:S01]  /*2820*/  STL.64 [R1+0x4ad0], R154 ;  /* 0x004ad09a01007387 */ /* 0x000fe20000100a00 */
[----:B0-----:R-:W-:Y:S01]  /*2830*/  VIADD R156, R24, 0x88000 ;  /* 0x00088000189c7836 */ /* 0x001fe20000000000 */
[----:B------:R-:W-:Y:S01]  /*2840*/  ISETP.GE.U32.AND P4, PT, R0, 0x7ffffefe, PT ;  /* 0x7ffffefe0000780c */ /* 0x000fe20003f86070 */
[----:B------:R-:W-:Y:S01]  /*2850*/  @!P1 IMAD.MOV R25, RZ, RZ, -R25 ;  /* 0x000000ffff199224 */ /* 0x000fe200078e0a19 */
[----:B------:R-:W-:Y:S01]  /*2860*/  STL.64 [R1+0x4af0], R154 ;  /* 0x004af09a01007387 */ /* 0x000fe20000100a00 */
[----:B------:R-:W-:Y:S01]  /*2870*/  ISETP.GE.U32.AND P1, PT, R2, 0x7ffffefd, PT ;  /* 0x7ffffefd0200780c */ /* 0x000fe20003f26070 */
[----:B------:R-:W-:Y:S01]  /*2880*/  VIADD R0, R36, 0xfffffffb ;  /* 0xfffffffb24007836 */ /* 0x000fe20000000000 */
[----:B------:R-:W-:Y:S01]  /*2890*/  R2UR UR4, R156 ;  /* 0x000000009c0472ca */ /* 0x000fe200000e0000 */
[----:B------:R-:W-:Y:S01]  /*28a0*/  STL.64 [R1+0x4b28], R154 ;  /* 0x004b289a01007387 */ /* 0x000fe20000100a00 */
[----:B------:R-:W0:Y:S01]  /*28b0*/  LDC R2, c[0x0][0x3a8] ;  /* 0x0000ea00ff027b82 */ /* 0x000e220000000800 */
[----:B------:R-:W-:-:S02]  /*28c0*/  ISETP.GE.U32.AND P2, PT, R45, 0x7ffffefb, PT ;  /* 0x7ffffefb2d00780c */ /* 0x000fc40003f46070 */
[----:B------:R-:W-:Y:S01]  /*28d0*/  STL.64 [R1+0x4b48], R154 ;  /* 0x004b489a01007387 */ /* 0x000fe20000100a00 */
[----:B------:R-:W-:-:S03]  /*28e0*/  PRMT R45, RZ, 0x7610, R45 ;  /* 0x00007610ff2d7816 */ /* 0x000fc6000000002d */
[----:B------:R-:W-:Y:S04]  /*28f0*/  STL.64 [R1+0x4b68], R154 ;  /* 0x004b689a01007387 */ /* 0x000fe80000100a00 */
[----:B------:R-:W-:Y:S04]  /*2900*/  STL.64 [R1+0x4b88], R154 ;  /* 0x004b889a01007387 */ /* 0x000fe80000100a00 */
[----:B------:R-:W-:Y:S04]  /*2910*/  STL.64 [R1+0x4ba8], R154 ;  /* 0x004ba89a01007387 */ /* 0x000fe80000100a00 */
[----:B------:R1:W-:Y:S04]  /*2920*/  STL.64 [R1+0x4bc8], R154 ;  /* 0x004bc89a01007387 */ /* 0x0003e80000100a00 */
[----:B------:R-:W-:Y:S04]  /*2930*/  STL.64 [R1+0x4a28], R152 ;  /* 0x004a289801007387 */ /* 0x000fe80000100a00 */
[----:B------:R-:W-:Y:S04]  /*2940*/  STL.64 [R1+0x4a50], R152 ;  /* 0x004a509801007387 */ /* 0x000fe80000100a00 */
[----:B------:R-:W-:Y:S04]  /*2950*/  STL.64 [R1+0x4a70], R152 ;  /* 0x004a709801007387 */ /* 0x000fe80000100a00 */
[----:B------:R-:W-:Y:S04]  /*2960*/  STL.64 [R1+0x4a90], R152 ;  /* 0x004a909801007387 */ /* 0x000fe80000100a00 */
[----:B------:R-:W-:Y:S04]  /*2970*/  STL.64 [R1+0x49c0], R150 ;  /* 0x0049c09601007387 */ /* 0x000fe80000100a00 */
[----:B------:R-:W-:Y:S04]  /*2980*/  STL.64 [R1+0x4a40], R150 ;  /* 0x004a409601007387 */ /* 0x000fe80000100a00 */
[----:B------:R-:W-:Y:S04]  /*2990*/  STL.64 [R1+0x4a60], R150 ;  /* 0x004a609601007387 */ /* 0x000fe80000100a00 */
[----:B------:R-:W-:Y:S04]  /*29a0*/  STL.64 [R1+0x4a80], R150 ;  /* 0x004a809601007387 */ /* 0x000fe80000100a00 */
[----:B------:R-:W-:Y:S01]  /*29b0*/  STL.64 [R1+0x4aa8], R150 ;  /* 0x004aa89601007387 */ /* 0x000fe20000100a00 */
[----:B------:R-:W-:Y:S03]  /*29c0*/  STTM.x128 tmem[UR12], RZ ;  /* 0x000000ff000079ed */ /* 0x000fe600083c000c */
[----:B------:R-:W-:Y:S01]  /*29d0*/  STL.64 [R1+0x4ac8], R150 ;  /* 0x004ac89601007387 */ /* 0x000fe20000100a00 */
[----:B------:R-:W2:Y:S03]  /*29e0*/  FENCE.VIEW.ASYNC.T ;  /* 0x00000000000073c6 */ /* 0x000ea60000000200 */
[----:B------:R-:W-:Y:S01]  /*29f0*/  STL.64 [R1+0x4ae8], R150 ;  /* 0x004ae89601007387 */ /* 0x000fe20000100a00 */
[----:B--2---:R-:W-:Y:S06]  /*2a00*/  BAR.SYNC.DEFER_BLOCKING 0x0 ;  /* 0x0000000000007b1d */ /* 0x004fec0000010000 */
[----:B------:R-:W-:Y:S04]  /*2a10*/  STL.64 [R1+0x49b8], R148 ;  /* 0x0049b89401007387 */ /* 0x000fe80000100a00 */
[----:B------:R-:W-:Y:S04]  /*2a20*/  STL.64 [R1+0x49e0], R148 ;  /* 0x0049e09401007387 */ /* 0x000fe80000100a00 */
[----:B------:R-:W-:Y:S04]  /*2a30*/  STL.64 [R1+0x4a00], R148 ;  /* 0x004a009401007387 */ /* 0x000fe80000100a00 */
[----:B------:R-:W-:Y:S04]  /*2a40*/  STL.64 [R1+0x4a20], R148 ;  /* 0x004a209401007387 */ /* 0x000fe80000100a00 */
[----:B------:R-:W-:Y:S04]  /*2a50*/  STL.64 [R1+0x4ab8], R148 ;  /* 0x004ab89401007387 */ /* 0x000fe80000100a00 */
[----:B------:R-:W2:Y:S02]  /*2a60*/  FENCE.VIEW.ASYNC.S ;  /* 0x00000000000073c6 */ /* 0x000ea40000000000 */
[----:B--2---:R-:W2:Y:S02]  /*2a70*/  @!UP1 SYNCS.EXCH.64 URZ, [UR4], UR10 ;  /* 0x0000000a04ff95b2 */ /* 0x004ea40008000100 */
        /* <DEDUP_REMOVED lines=20> */
[----:B--2---:R-:W-:Y:S06]  /*2bc0*/  BAR.SYNC.DEFER_BLOCKING 0x0 ;  /* 0x0000000000007b1d */ /* 0x004fec0000010000 */
        /* <DEDUP_REMOVED lines=24> */
[----:B------:R-:W2:Y:S04]  /*2d50*/  @!P5 LDG.E.U16 R47, desc[UR6][R32.64] ;  /* 0x00000006202fd981 */ /* 0x000ea8000c1e1500 */
[----:B------:R-:W2:Y:S04]  /*2d60*/  @!P5 LDG.E.U16 R46, desc[UR6][R30.64] ;  /* 0x000000061e2ed981 */ /* 0x000ea8000c1e1500 */
        /* <DEDUP_REMOVED lines=253> */
[----:B------:R-:W-:Y:S04]  /*3d40*/  STL [R1+0x4000], R3 ;  /* 0x0040000301007387 */ /* 0x000fe80000100800 */
        /* <DEDUP_REMOVED lines=31> */
[----:B------:R3:W-:Y:S01]  /*3f40*/  STL [R1+0x1a84], R24 ;  /* 0x001a841801007387 */ /* 0x0007e20000100800 */
[----:B0-----:R-:W-:-:S03]  /*3f50*/  IMAD.SHL.U32 R49, R2, 0x2, RZ ;  /* 0x0000000202317824 */ /* 0x001fc600078e00ff */
[----:B------:R0:W-:Y:S01]  /*3f60*/  STL [R1+0x1a80], R156 ;  /* 0x001a809c01007387 */ /* 0x0001e20000100800 */
[----:B-1----:R-:W-:Y:S02]  /*3f70*/  PRMT R154, RZ, 0x7610, R154 ;  /* 0x00007610ff9a7816 */ /* 0x002fe4000000009a */
[----:B------:R-:W-:Y:S01]  /*3f80*/  PRMT R155, RZ, 0x7610, R155 ;  /* 0x00007610ff9b7816 */ /* 0x000fe2000000009b */
[----:B------:R-:W4:Y:S01]  /*3f90*/  @!P5 LDG.E.U16 R48, desc[UR6][R34.64] ;  /* 0x000000062230d981 */ /* 0x000f22000c1e1500 */
[----:B---3--:R-:W-:-:S03]  /*3fa0*/  MOV R24, R51 ;  /* 0x0000003300187202 */ /* 0x008fc60000000f00 */
[----:B------:R-:W3:Y:S02]  /*3fb0*/  @!P5 LDG.E.U16 R45, desc[UR6][R28.64] ;  /* 0x000000061c2dd981 */ /* 0x000ee4000c1e1500 */
[----:B------:R-:W-:Y:S01]  /*3fc0*/  @!P0 IMAD.MOV R24, RZ, RZ, -R24 ;  /* 0x000000ffff188224 */ /* 0x000fe200078e0a18 */
[----:B------:R-:W-:Y:S01]  /*3fd0*/  ISETP.GE.U32.AND P0, PT, R0, 0x7ffffefc, PT ;  /* 0x7ffffefc0000780c */ /* 0x000fe20003f06070 */
[----:B------:R-:W-:-:S03]  /*3fe0*/  IMAD.U32 R0, RZ, RZ, UR12 ;  /* 0x0000000cff007e24 */ /* 0x000fc6000f8e00ff */
[----:B------:R-:W-:Y:S01]  /*3ff0*/  STL [R1+0x4020], R24 ;  /* 0x0040201801007387 */ /* 0x000fe20000100800 */
[----:B0-----:R-:W-:-:S03]  /*4000*/  IMAD.WIDE R156, R49, 0x2, R34 ;  /* 0x00000002319c7825 */ /* 0x001fc600078e0222 */
[----:B------:R0:W-:Y:S01]  /*4010*/  STL [R1+0x3dac], R0 ;  /* 0x003dac0001007387 */ /* 0x0001e20000100800 */
[----:B------:R-:W-:-:S03]  /*4020*/  IMAD.WIDE R162, R49, 0x2, R32 ;  /* 0x0000000231a27825 */ /* 0x000fc600078e0220 */
[----:B--2---:R-:W-:Y:S01]  /*4030*/  STL.64 [R1+0x4068], R46 ;  /* 0x0040682e01007387 */ /* 0x004fe20000100a00 */
[----:B------:R-:W-:-:S03]  /*4040*/  IMAD.WIDE R158, R49, 0x2, R28 ;  /* 0x00000002319e7825 */ /* 0x000fc600078e021c */
[----:B------:R-:W-:Y:S01]  /*4050*/  STL.64 [R1+0x4088], R46 ;  /* 0x0040882e01007387 */ /* 0x000fe20000100a00 */
[----:B------:R-:W-:-:S03]  /*4060*/  IMAD.WIDE R160, R49, 0x2, R30 ;  /* 0x0000000231a07825 */ /* 0x000fc600078e021e */
[----:B------:R-:W-:Y:S01]  /*4070*/  STL.64 [R1+0x40a8], R46 ;  /* 0x0040a82e01007387 */ /* 0x000fe20000100a00 */
[----:B0-----:R-:W-:-:S03]  /*4080*/  VIADD R0, R36, 0xfffffff9 ;  /* 0xfffffff924007836 */ /* 0x001fc60000000000 */
[----:B------:R-:W-:Y:S04]  /*4090*/  STL.64 [R1+0x40c8], R46 ;  /* 0x0040c82e01007387 */ /* 0x000fe80000100a00 */
[----:B------:R-:W-:Y:S04]  /*40a0*/  STL.64 [R1+0x40e8], R46 ;  /* 0x0040e82e01007387 */ /* 0x000fe80000100a00 */
[----:B------:R0:W-:Y:S04]  /*40b0*/  STL.64 [R1+0x1f60], R156 ;  /* 0x001f609c01007387 */ /* 0x0001e80000100a00 */
[----:B------:R1:W-:Y:S04]  /*40c0*/  STL.64 [R1+0x1f58], R162 ;  /* 0x001f58a201007387 */ /* 0x0003e80000100a00 */
[----:B------:R-:W2:Y:S04]  /*40d0*/  @!P4 LDG.E.U16 R165, desc[UR6][R156.64] ;  /* 0x000000069ca5c981 */ /* 0x000ea8000c1e1500 */
[----:B------:R-:W2:Y:S04]  /*40e0*/  @!P4 LDG.E.U16 R154, desc[UR6][R158.64] ;  /* 0x000000069e9ac981 */ /* 0x000ea8000c1e1500 */
[----:B------:R1:W3:Y:S04]  /*40f0*/  @!P4 LDG.E.U16 R155, desc[UR6][R160.64] ;  /* 0x00000006a09bc981 */ /* 0x0002e8000c1e1500 */
[----:B0-----:R-:W4:Y:S04]  /*4100*/  LDL.LU.64 R156, [R1+0x4bd8] ;  /* 0x004bd800019c7983 */ /* 0x001f280000300a00 */
[----:B------:R0:W-:Y:S04]  /*4110*/  STL.64 [R1+0x1f50], R160 ;  /* 0x001f50a001007387 */ /* 0x0001e80000100a00 */
[----:B------:R-:W4:Y:S04]  /*4120*/  @!P4 LDG.E.U16 R164, desc[UR6][R162.64] ;  /* 0x00000006a2a4c981 */ /* 0x000f28000c1e1500 */
[----:B-1----:R-:W4:Y:S01]  /*4130*/  LDL.LU.64 R162, [R1+0x4bd0] ;  /* 0x004bd00001a27983 */ /* 0x002f220000300a00 */
[----:B------:R-:W-:-:S03]  /*4140*/  IMAD R49, R2, 0x3, RZ ;  /* 0x0000000302317824 */ /* 0x000fc600078e02ff */
[----:B------:R1:W-:Y:S01]  /*4150*/  STL.64 [R1+0x1f48], R158 ;  /* 0x001f489e01007387 */ /* 0x0003e20000100a00 */
[----:B0-----:R-:W-:-:S04]  /*4160*/  IMAD.WIDE R160, R49, 0x2, R30 ;  /* 0x0000000231a07825 */ /* 0x001fc800078e021e */
[C---:B-1----:R-:W-:Y:S01]  /*4170*/  IMAD.WIDE R158, R49.reuse, 0x2, R28 ;  /* 0x00000002319e7825 */ /* 0x042fe200078e021c */
[----:B--2---:R-:W-:Y:S04]  /*4180*/  STL [R1+0x1ff0], R154 ;  /* 0x001ff09a01007387 */ /* 0x004fe80000100800 */
[----:B---3--:R0:W-:Y:S01]  /*4190*/  STL [R1+0x1ff4], R155 ;  /* 0x001ff49b01007387 */ /* 0x0081e20000100800 */
[----:B----4-:R-:W-:Y:S02]  /*41a0*/  PRMT R156, RZ, 0x7610, R156 ;  /* 0x00007610ff9c7816 */ /* 0x010fe4000000009c */
[----:B------:R-:W-:Y:S01]  /*41b0*/  PRMT R157, RZ, 0x7610, R157 ;  /* 0x00007610ff9d7816 */ /* 0x000fe2000000009d */
[----:B0-----:R-:W-:-:S03]  /*41c0*/  IMAD.WIDE R154, R49, 0x2, R34 ;  /* 0x00000002319a7825 */ /* 0x001fc600078e0222 */
[----:B------:R-:W2:Y:S04]  /*41d0*/  @!P1 LDG.E.U16 R156, desc[UR6][R158.64] ;  /* 0x000000069e9c9981 */ /* 0x000ea8000c1e1500 */
[----:B------:R-:W-:Y:S04]  /*41e0*/  STL [R1+0x1ff8], R164 ;  /* 0x001ff8a401007387 */ /* 0x000fe80000100800 */
[----:B------:R0:W-:Y:S01]  /*41f0*/  STL [R1+0x1ffc], R165 ;  /* 0x001ffca501007387 */ /* 0x0001e20000100800 */
[----:B------:R-:W-:Y:S02]  /*4200*/  PRMT R163, RZ, 0x7610, R163 ;  /* 0x00007610ffa37816 */ /* 0x000fe400000000a3 */
[----:B------:R-:W-:Y:S01]  /*4210*/  PRMT R162, RZ, 0x7610, R162 ;  /* 0x00007610ffa27816 */ /* 0x000fe200000000a2 */
[----:B------:R1:W-:Y:S01]  /*4220*/  STL.64 [R1+0x1f40], R154 ;  /* 0x001f409a01007387 */ /* 0x0003e20000100a00 */
[----:B0-----:R-:W-:-:S03]  /*4230*/  IMAD.WIDE R164, R49, 0x2, R32 ;  /* 0x0000000231a47825 */ /* 0x001fc600078e0220 */
[----:B------:R-:W3:Y:S04]  /*4240*/  @!P1 LDG.E.U16 R163, desc[UR6][R154.64] ;  /* 0x000000069aa39981 */ /* 0x000ee8000c1e1500 */
[----:B------:R0:W-:Y:S04]  /*4250*/  STL.64 [R1+0x1f38], R164 ;  /* 0x001f38a401007387 */ /* 0x0001e80000100a00 */
[----:B------:R4:W3:Y:S04]  /*4260*/  @!P1 LDG.E.U16 R157, desc[UR6][R160.64] ;  /* 0x00000006a09d9981 */ /* 0x0008e8000c1e1500 */
[----:B-1----:R-:W3:Y:S04]  /*4270*/  LDL.LU.64 R154, [R1+0x4bc8] ;  /* 0x004bc800019a7983 */ /* 0x002ee80000300a00 */
[----:B------:R4:W-:Y:S04]  /*4280*/  STL.64 [R1+0x1f30], R160 ;  /* 0x001f30a001007387 */ /* 0x0009e80000100a00 */
[----:B------:R-:W3:Y:S04]  /*4290*/  @!P1 LDG.E.U16 R162, desc[UR6][R164.64] ;  /* 0x00000006a4a29981 */ /* 0x000ee8000c1e1500 */
[----:B0-----:R-:W3:Y:S01]  /*42a0*/  LDL.LU.64 R164, [R1+0x4bc0] ;  /* 0x004bc00001a47983 */ /* 0x001ee20000300a00 */
[----:B------:R-:W-:-:S03]  /*42b0*/  IMAD.SHL.U32 R49, R2, 0x4, RZ ;  /* 0x0000000402317824 */ /* 0x000fc600078e00ff */
[----:B------:R0:W-:Y:S01]  /*42c0*/  STL.64 [R1+0x1f28], R158 ;  /* 0x001f289e01007387 */ /* 0x0001e20000100a00 */
[----:B----4-:R-:W-:-:S04]  /*42d0*/  IMAD.WIDE R160, R49, 0x2, R30 ;  /* 0x0000000231a07825 */ /* 0x010fc800078e021e */
[C---:B0-----:R-:W-:Y:S01]  /*42e0*/  IMAD.WIDE R158, R49.reuse, 0x2, R28 ;  /* 0x00000002319e7825 */ /* 0x041fe200078e021c */
[----:B--2---:R-:W-:Y:S04]  /*42f0*/  STL [R1+0x2964], R156 ;  /* 0x0029649c01007387 */ /* 0x004fe80000100800 */
[----:B---3--:R0:W-:Y:S01]  /*4300*/  STL [R1+0x2968], R157 ;  /* 0x0029689d01007387 */ /* 0x0081e20000100800 */
[----:B------:R-:W-:Y:S02]  /*4310*/  PRMT R154, RZ, 0x7610, R154 ;  /* 0x00007610ff9a7816 */ /* 0x000fe4000000009a */
        /* <DEDUP_REMOVED lines=16> */
[----:B------:R-:W-:-:S03]  /*4420*/  IMAD R49, R2, 0x5, RZ ;  /* 0x0000000502317824 */ /* 0x000fc600078e02ff */
        /* <DEDUP_REMOVED lines=22> */
[----:B------:R-:W-:Y:S01]  /*4590*/  ISETP.GE.U32.AND P5, PT, R0, 0x7ffffefa, PT ;  /* 0x7ffffefa0000780c */ /* 0x000fe20003fa6070 */
[----:B------:R-:W-:-:S02]  /*45a0*/  IMAD R49, R2, 0x6, RZ ;  /* 0x0000000602317824 */ /* 0x000fc400078e02ff */
[----:B------:R0:W-:Y:S02]  /*45b0*/  STL.64 [R1+0x1ee8], R158 ;  /* 0x001ee89e01007387 */ /* 0x0001e40000100a00 */
        /* <DEDUP_REMOVED lines=21> */
[----:B------:R-:W-:-:S02]  /*4710*/  VIADD R0, R36, 0xfffffff8 ;  /* 0xfffffff824007836 */ /* 0x000fc40000000000 */
[----:B------:R-:W-:-:S03]  /*4720*/  IMAD R49, R2, 0x7, RZ ;  /* 0x0000000702317824 */ /* 0x000fc600078e02ff */
[----:B------:R-:W-:Y:S01]  /*4730*/  ISETP.GE.U32.AND P4, PT, R0, 0x7ffffef9, PT ;  /* 0x7ffffef90000780c */ /* 0x000fe20003f86070 */
        /* <DEDUP_REMOVED lines=22> */
[----:B------:R-:W-:-:S05]  /*48a0*/  VIADD R0, R36, 0xfffffff7 ;  /* 0xfffffff724007836 */ /* 0x000fca0000000000 */
[----:B------:R-:W-:Y:S01]  /*48b0*/  ISETP.GE.U32.AND P1, PT, R0, 0x7ffffef8, PT ;  /* 0x7ffffef80000780c */ /* 0x000fe20003f26070 */
[----:B------:R-:W-:-:S05]  /*48c0*/  VIADD R0, R36, 0xfffffff6 ;  /* 0xfffffff624007836 */ /* 0x000fca0000000000 */
[----:B------:R-:W-:Y:S01]  /*48d0*/  ISETP.GE.U32.AND P0, PT, R0, 0x7ffffef7, PT ;  /* 0x7ffffef70000780c */ /* 0x000fe20003f06070 */
[----:B------:R-:W-:-:S05]  /*48e0*/  VIADD R0, R36, 0xfffffff5 ;  /* 0xfffffff524007836 */ /* 0x000fca0000000000 */
[----:B------:R-:W-:Y:S01]  /*48f0*/  ISETP.GE.U32.AND P2, PT, R0, 0x7ffffef6, PT ;  /* 0x7ffffef60000780c */ /* 0x000fe20003f46070 */
[----:B------:R-:W-:Y:S01]  /*4900*/  VIADD R0, R36, 0xfffffff4 ;  /* 0xfffffff424007836 */ /* 0x000fe20000000000 */
[----:B------:R0:W-:Y:S01]  /*4910*/  STL.64 [R1+0x1ea8], R158 ;  /* 0x001ea89e01007387 */ /* 0x0001e20000100a00 */
[----:B------:R-:W-:-:S03]  /*4920*/  IMAD.SHL.U32 R49, R2, 0x8, RZ ;  /* 0x0000000802317824 */ /* 0x000fc600078e00ff */
[----:B------:R-:W-:Y:S01]  /*4930*/  ISETP.GE.U32.AND P5, PT, R0, 0x7ffffef5, PT ;  /* 0x7ffffef50000780c */ /* 0x000fe20003fa6070 */
[----:B------:R-:W-:Y:S02]  /*4940*/  VIADD R0, R36, 0xfffffff3 ;  /* 0xfffffff324007836 */ /* 0x000fe40000000000 */
[----:B----4-:R-:W-:-:S03]  /*4950*/  IMAD.WIDE R160, R49, 0x2, R30 ;  /* 0x0000000231a07825 */ /* 0x010fc600078e021e */
[----:B------:R-:W-:Y:S01]  /*4960*/  ISETP.GE.U32.AND P4, PT, R0, 0x7ffffef4, PT ;  /* 0x7ffffef40000780c */ /* 0x000fe20003f86070 */
[----:B------:R-:W-:Y:S02]  /*4970*/  VIADD R0, R36, 0xfffffff2 ;  /* 0xfffffff224007836 */ /* 0x000fe40000000000 */
        /* <DEDUP_REMOVED lines=9> */
[----:B------:R-:W-:-:S03]  /*4a10*/  PRMT R165, RZ, 0x7610, R165 ;  /* 0x00007610ffa57816 */ /* 0x000fc600000000a5 */
[----:B------:R-:W3:Y:S01]  /*4a20*/  @!P1 LDG.E.U16 R154, desc[UR6][R158.64] ;  /* 0x000000069e9a9981 */ /* 0x000ee2000c1e1500 */
[----:B------:R-:W-:Y:S01]  /*4a30*/  PRMT R164, RZ, 0x7610, R164 ;  /* 0x00007610ffa47816 */ /* 0x000fe200000000a4 */
[----:B0-----:R-:W-:Y:S02]  /*4a40*/  IMAD.WIDE R162, R49, 0x2, R32 ;  /* 0x0000000231a27825 */ /* 0x001fe400078e0220 */
[----:B------:R-:W4:Y:S04]  /*4a50*/  @!P1 LDG.E.U16 R165, desc[UR6][R156.64] ;  /* 0x000000069ca59981 */ /* 0x000f28000c1e1500 */
[----:B------:R-:W4:Y:S01]  /*4a60*/  @!P1 LDG.E.U16 R164, desc[UR6][R162.64] ;  /* 0x00000006a2a49981 */ /* 0x000f22000c1e1500 */
[----:B------:R-:W-:Y:S02]  /*4a70*/  ISETP.GE.U32.AND P1, PT, R0, 0x7ffffef3, PT ;  /* 0x7ffffef30000780c */ /* 0x000fe40003f26070 */
[----:B------:R-:W-:Y:S01]  /*4a80*/  PRMT R0, RZ, 0x7610, R0 ;  /* 0x00007610ff007816 */ /* 0x000fe20000000000 */
[----:B------:R0:W-:Y:S04]  /*4a90*/  STL.64 [R1+0x1ea0], R156 ;  /* 0x001ea09c01007387 */ /* 0x0001e80000100a00 */
[----:B------:R1:W-:Y:S01]  /*4aa0*/  STL.64 [R1+0x1e98], R162 ;  /* 0x001e98a201007387 */ /* 0x0003e20000100a00 */
[----:B------:R-:W-:-:S03]  /*4ab0*/  IMAD R49, R2, 0x9, RZ ;  /* 0x0000000902317824 */ /* 0x000fc600078e02ff */
[----:B0-----:R-:W4:Y:S04]  /*4ac0*/  LDL.LU.64 R156, [R1+0x4b78] ;  /* 0x004b7800019c7983 */ /* 0x001f280000300a00 */
[----:B------:R-:W-:Y:S04]  /*4ad0*/  STL.64 [R1+0x1e90], R160 ;  /* 0x001e90a001007387 */ /* 0x000fe80000100a00 */
[----:B-1----:R-:W4:Y:S04]  /*4ae0*/  LDL.LU.64 R162, [R1+0x4b70] ;  /* 0x004b700001a27983 */ /* 0x002f280000300a00 */
[----:B------:R-:W-:Y:S04]  /*4af0*/  STL.64 [R1+0x1e88], R158 ;  /* 0x001e889e01007387 */ /* 0x000fe80000100a00 */
[----:B------:R-:W-:Y:S04]  /*4b00*/  STL.S16 [R1+0x178], R0 ;  /* 0x0001780001007387 */ /* 0x000fe80000100600 */
[----:B------:R-:W4:Y:S04]  /*4b10*/  LDL R2, [R1+0x178] ;  /* 0x0001780001027983 */ /* 0x000f280000100800 */
[----:B---3--:R-:W-:Y:S04]  /*4b20*/  STL [R1+0x14c], R154 ;  /* 0x00014c9a01007387 */ /* 0x008fe80000100800 */
[----:B--2---:R0:W-:Y:S02]  /*4b30*/  STL [R1+0x150], R155 ;  /* 0x0001509b01007387 */ /* 0x0041e40000100800 */
[----:B0-----:R-:W-:-:S05]  /*4b40*/  IMAD.WIDE R154, R49, 0x2, R34 ;  /* 0x00000002319a7825 */ /* 0x001fca00078e0222 */
[----:B----4-:R-:W2:Y:S01]  /*4b50*/  @!P0 LDG.E.U16 R2, desc[UR6][R154.64] ;  /* 0x000000069a028981 */ /* 0x010ea2000c1e1500 */
[----:B------:R-:W-:-:S03]  /*4b60*/  IMAD.WIDE R160, R49, 0x2, R32 ;  /* 0x0000000231a07825 */ /* 0x000fc600078e0220 */
[----:B------:R-:W-:Y:S04]  /*4b70*/  STL [R1+0x154], R164 ;  /* 0x000154a401007387 */ /* 0x000fe80000100800 */
[----:B------:R-:W-:Y:S04]  /*4b80*/  STL [R1+0x158], R165 ;  /* 0x000158a501007387 */ /* 0x000fe80000100800 */
[----:B------:R0:W-:Y:S04]  /*4b90*/  STL.64 [R1+0x1e80], R154 ;  /* 0x001e809a01007387 */ /* 0x0001e80000100a00 */
[----:B------:R-:W-:Y:S04]  /*4ba0*/  STL.64 [R1+0x1e78], R160 ;  /* 0x001e78a001007387 */ /* 0x000fe80000100a00 */
[----:B0-----:R-:W3:Y:S01]  /*4bb0*/  LDL.LU.64 R154, [R1+0x4b68] ;  /* 0x004b6800019a7983 */ /* 0x001ee20000300a00 */
[----:B------:R-:W-:Y:S01]  /*4bc0*/  PRMT R157, RZ, 0x7610, R157 ;  /* 0x00007610ff9d7816 */ /* 0x000fe2000000009d */
[----:B------:R-:W-:Y:S01]  /*4bd0*/  IMAD.WIDE R158, R49, 0x2, R28 ;  /* 0x00000002319e7825 */ /* 0x000fe200078e021c */
[----:B------:R-:W-:-:S02]  /*4be0*/  PRMT R163, RZ, 0x7610, R163 ;  /* 0x00007610ffa37816 */ /* 0x000fc400000000a3 */
[----:B------:R-:W-:Y:S01]  /*4bf0*/  PRMT R162, RZ, 0x7610, R162 ;  /* 0x00007610ffa27816 */ /* 0x000fe200000000a2 */
[----:B------:R-:W-:Y:S01]  /*4c00*/  IMAD.WIDE R164, R49, 0x2, R30 ;  /* 0x0000000231a47825 */ /* 0x000fe200078e021e */
[----:B------:R-:W4:Y:S01]  /*4c10*/  @!P0 LDG.E.U16 R157, desc[UR6][R158.64] ;  /* 0x000000069e9d8981 */ /* 0x000f22000c1e1500 */
[----:B------:R-:W-:Y:S02]  /*4c20*/  PRMT R156, RZ, 0x7610, R156 ;  /* 0x00007610ff9c7816 */ /* 0x000fe4000000009c */
[----:B------:R-:W-:Y:S01]  /*4c30*/  VIADD R0, R36, 0xfffffff1 ;  /* 0xfffffff124007836 */ /* 0x000fe20000000000 */
[----:B------:R-:W3:Y:S04]  /*4c40*/  @!P0 LDG.E.U16 R163, desc[UR6][R160.64] ;  /* 0x00000006a0a38981 */ /* 0x000ee8000c1e1500 */
[----:B------:R-:W3:Y:S04]  /*4c50*/  @!P0 LDG.E.U16 R162, desc[UR6][R164.64] ;  /* 0x00000006a4a28981 */ /* 0x000ee8000c1e1500 */
[----:B--2---:R0:W-:Y:S02]  /*4c60*/  @!P0 STL [R1+0x178], R2 ;  /* 0x0001780201008387 */ /* 0x0041e40000100800 */
[----:B0-----:R-:W0:Y:S02]  /*4c70*/  LDC R2, c[0x0][0x3a8] ;  /* 0x0000ea00ff027b82 */ /* 0x001e240000000800 */
[----:B------:R-:W-:Y:S01]  /*4c80*/  STL.64 [R1+0x1e70], R164 ;  /* 0x001e70a401007387 */ /* 0x000fe20000100a00 */
[----:B------:R-:W-:-:S03]  /*4c90*/  ISETP.GE.U32.AND P0, PT, R0, 0x7ffffef2, PT ;  /* 0x7ffffef20000780c */ /* 0x000fc60003f06070 */
[----:B------:R-:W2:Y:S04]  /*4ca0*/  LDL.LU.64 R160, [R1+0x4b60] ;  /* 0x004b600001a07983 */ /* 0x000ea80000300a00 */
[----:B------:R-:W-:Y:S04]  /*4cb0*/  STL.64 [R1+0x1e68], R158 ;  /* 0x001e689e01007387 */ /* 0x000fe80000100a00 */
[----:B------:R-:W-:Y:S01]  /*4cc0*/  STL.S16 [R1+0x1fec], R156 ;  /* 0x001fec9c01007387 */ /* 0x000fe20000100600 */
[----:B0-----:R-:W-:-:S03]  /*4cd0*/  IMAD R0, R2, 0xa, RZ ;  /* 0x0000000a02007824 */ /* 0x001fc600078e02ff */
[----:B------:R-:W2:Y:S04]  /*4ce0*/  LDL R2, [R1+0x1fec] ;  /* 0x001fec0001027983 */ /* 0x000ea80000100800 */
[----:B----4-:R0:W-:Y:S02]  /*4cf0*/  STL [R1+0x16c], R157 ;  /* 0x00016c9d01007387 */ /* 0x0101e40000100800 */
[----:B0-----:R-:W-:-:S05]  /*4d00*/  IMAD.WIDE R156, R0, 0x2, R34 ;  /* 0x00000002009c7825 */ /* 0x001fca00078e0222 */
[----:B--2---:R-:W2:Y:S04]  /*4d10*/  @!P2 LDG.E.U16 R2, desc[UR6][R156.64] ;  /* 0x000000069c02a981 */ /* 0x004ea8000c1e1500 */
[----:B---3--:R-:W-:Y:S04]  /*4d20*/  STL [R1+0x170], R162 ;  /* 0x000170a201007387 */ /* 0x008fe80000100800 */
[----:B------:R0:W-:Y:S04]  /*4d30*/  STL [R1+0x174], R163 ;  /* 0x000174a301007387 */ /* 0x0001e80000100800 */
[----:B------:R1:W-:Y:S01]  /*4d40*/  STL.64 [R1+0x1e60], R156 ;  /* 0x001e609c01007387 */ /* 0x0003e20000100a00 */
[----:B0-----:R-:W-:-:S05]  /*4d50*/  IMAD.WIDE R162, R0, 0x2, R32 ;  /* 0x0000000200a27825 */ /* 0x001fca00078e0220 */
[----:B------:R-:W-:Y:S04]  /*4d60*/  STL.64 [R1+0x1e58], R162 ;  /* 0x001e58a201007387 */ /* 0x000fe80000100a00 */
[----:B-1----:R-:W3:Y:S01]  /*4d70*/  LDL.LU.64 R156, [R1+0x4b58] ;  /* 0x004b5800019c7983 */ /* 0x002ee20000300a00 */
[----:B------:R-:W-:Y:S01]  /*4d80*/  PRMT R155, RZ, 0x7610, R155 ;  /* 0x00007610ff9b7816 */ /* 0x000fe2000000009b */
[C---:B------:R-:W-:Y:S01]  /*4d90*/  IMAD.WIDE R158, R0.reuse, 0x2, R28 ;  /* 0x00000002009e7825 */ /* 0x040fe200078e021c */
[----:B------:R-:W-:Y:S02]  /*4da0*/  PRMT R161, RZ, 0x7610, R161 ;  /* 0x00007610ffa17816 */ /* 0x000fe400000000a1 */
[----:B------:R-:W-:Y:S01]  /*4db0*/  PRMT R160, RZ, 0x7610, R160 ;  /* 0x00007610ffa07816 */ /* 0x000fe200000000a0 */
[----:B------:R-:W-:Y:S01]  /*4dc0*/  IMAD.WIDE R164, R0, 0x2, R30 ;  /* 0x0000000200a47825 */ /* 0x000fe200078e021e */
[----:B------:R-:W4:Y:S01]  /*4dd0*/  @!P2 LDG.E.U16 R155, desc[UR6][R158.64] ;  /* 0x000000069e9ba981 */ /* 0x000f22000c1e1500 */
[----:B------:R-:W-:-:S02]  /*4de0*/  PRMT R154, RZ, 0x7610, R154 ;  /* 0x00007610ff9a7816 */ /* 0x000fc4000000009a */
        /* <DEDUP_REMOVED lines=70> */
[----:B--2---:R-:W2:Y:S01]  /*5250*/  @!P1 LDG.E.U16 R2, desc[UR6][R154.64] ;  /* 0x000000069a029981 */ /* 0x004ea2000c1e1500 */
[----:B------:R-:W-:-:S03]  /*5260*/  IMAD.WIDE R158, R0, 0x2, R32 ;  /* 0x00000002009e7825 */ /* 0x000fc600078e0220 */
[----:B---3--:R-:W-:Y:S04]  /*5270*/  STL [R1+0x29d8], R160 ;  /* 0x0029d8a001007387 */ /* 0x008fe80000100800 */
        /* <DEDUP_REMOVED lines=9> */
[----:B------:R-:W-:Y:S01]  /*5310*/  PRMT R156, RZ, 0x7610, R156 ;  /* 0x00007610ff9c7816 */ /* 0x000fe2000000009c */
[----:B------:R-:W4:Y:S02]  /*5320*/  @!P1 LDG.E.U16 R163, desc[UR6][R158.64] ;  /* 0x000000069ea39981 */ /* 0x000f24000c1e1500 */
[----:B------:R-:W-:Y:S02]  /*5330*/  VIADD R0, R36, 0xffffffed ;  /* 0xffffffed24007836 */ /* 0x000fe40000000000 */
[----:B------:R0:W3:Y:S04]  /*5340*/  @!P1 LDG.E.U16 R162, desc[UR6][R164.64] ;  /* 0x00000006a4a29981 */ /* 0x0000e8000c1e1500 */
[----:B------:R-:W3:Y:S04]  /*5350*/  @!P1 LDG.E.U16 R157, desc[UR6][R160.64] ;  /* 0x00000006a09d9981 */ /* 0x000ee8000c1e1500 */
[----:B--2---:R1:W-:Y:S02]  /*5360*/  @!P1 STL [R1+0x29d0], R2 ;  /* 0x0029d00201009387 */ /* 0x0043e40000100800 */
[----:B-1----:R-:W1:Y:S02]  /*5370*/  LDC R2, c[0x0][0x3a8] ;  /* 0x0000ea00ff027b82 */ /* 0x002e640000000800 */
[----:B------:R0:W-:Y:S01]  /*5380*/  STL.64 [R1+0x1df0], R164 ;  /* 0x001df0a401007387 */ /* 0x0001e20000100a00 */
[----:B------:R-:W-:-:S03]  /*5390*/  ISETP.GE.U32.AND P1, PT, R0, 0x7ffffeee, PT ;  /* 0x7ffffeee0000780c */ /* 0x000fc60003f26070 */
[----:B------:R-:W2:Y:S04]  /*53a0*/  LDL.LU.64 R158, [R1+0x4b20] ;  /* 0x004b2000019e7983 */ /* 0x000ea80000300a00 */
[----:B------:R-:W-:Y:S04]  /*53b0*/  STL.64 [R1+0x1de8], R160 ;  /* 0x001de8a001007387 */ /* 0x000fe80000100a00 */
[----:B------:R-:W-:Y:S01]  /*53c0*/  STL.S16 [R1+0x29c0], R156 ;  /* 0x0029c09c01007387 */ /* 0x000fe20000100600 */
[----:B-1----:R-:W-:-:S03]  /*53d0*/  IMAD R0, R2, 0xe, RZ ;  /* 0x0000000e02007824 */ /* 0x002fc600078e02ff */
[----:B------:R-:W2:Y:S01]  /*53e0*/  LDL R2, [R1+0x29c0] ;  /* 0x0029c00001027983 */ /* 0x000ea20000100800 */
[----:B0-----:R-:W-:-:S03]  /*53f0*/  IMAD.WIDE R164, R0, 0x2, R34 ;  /* 0x0000000200a47825 */ /* 0x001fc600078e0222 */
[----:B---3--:R-:W-:Y:S04]  /*5400*/  STL [R1+0x29c8], R162 ;  /* 0x0029c8a201007387 */ /* 0x008fe80000100800 */
[----:B----4-:R0:W-:Y:S04]  /*5410*/  STL [R1+0x29cc], R163 ;  /* 0x0029cca301007387 */ /* 0x0101e80000100800 */
[----:B--2---:R-:W2:Y:S01]  /*5420*/  @!P0 LDG.E.U16 R2, desc[UR6][R164.64] ;  /* 0x00000006a4028981 */ /* 0x004ea2000c1e1500 */
[----:B0-----:R-:W-:-:S03]  /*5430*/  IMAD.WIDE R162, R0, 0x2, R32 ;  /* 0x0000000200a27825 */ /* 0x001fc600078e0220 */
        /* <DEDUP_REMOVED lines=13> */
[----:B------:R1:W3:Y:S04]  /*5510*/  @!P0 LDG.E.U16 R153, desc[UR6][R156.64] ;  /* 0x000000069c998981 */ /* 0x0002e8000c1e1500 */
[----:B--2---:R2:W-:Y:S02]  /*5520*/  @!P0 STL [R1+0x29c0], R2 ;  /* 0x0029c00201008387 */ /* 0x0045e40000100800 */
[----:B--2---:R-:W2:Y:S02]  /*5530*/  LDC R2, c[0x0][0x3a8] ;  /* 0x0000ea00ff027b82 */ /* 0x004ea40000000800 */
[----:B------:R0:W-:Y:S01]  /*5540*/  STL.64 [R1+0x1dd0], R160 ;  /* 0x001dd0a001007387 */ /* 0x0001e20000100a00 */
[----:B------:R-:W-:-:S03]  /*5550*/  ISETP.GE.U32.AND P0, PT, R0, 0x7ffffeed, PT ;  /* 0x7ffffeed0000780c */ /* 0x000fc60003f06070 */
[----:B------:R-:W4:Y:S04]  /*5560*/  LDL.LU.64 R162, [R1+0x4b10] ;  /* 0x004b100001a27983 */ /* 0x000f280000300a00 */
[----:B------:R1:W-:Y:S04]  /*5570*/  STL.64 [R1+0x1dc8], R156 ;  /* 0x001dc89c01007387 */ /* 0x0003e80000100a00 */
[----:B------:R-:W-:Y:S01]  /*5580*/  STL.S16 [R1+0x29b0], R152 ;  /* 0x0029b09801007387 */ /* 0x000fe20000100600 */
[----:B--2---:R-:W-:-:S03]  /*5590*/  IMAD R0, R2, 0xf, RZ ;  /* 0x0000000f02007824 */ /* 0x004fc600078e02ff */
[----:B------:R-:W2:Y:S01]  /*55a0*/  LDL R2, [R1+0x29b0] ;  /* 0x0029b00001027983 */ /* 0x000ea20000100800 */
[C---:B0-----:R-:W-:Y:S01]  /*55b0*/  IMAD.WIDE R160, R0.reuse, 0x2, R34 ;  /* 0x0000000200a07825 */ /* 0x041fe200078e0222 */
[----:B------:R-:W-:Y:S02]  /*55c0*/  PRMT R154, RZ, 0x7610, R154 ;  /* 0x00007610ff9a7816 */ /* 0x000fe4000000009a */
[----:B---3--:R-:W-:Y:S01]  /*55d0*/  STL [R1+0x29b8], R158 ;  /* 0x0029b89e01007387 */ /* 0x008fe20000100800 */
[----:B------:R-:W-:Y:S01]  /*55e0*/  PRMT R155, RZ, 0x7610, R155 ;  /* 0x00007610ff9b7816 */ /* 0x000fe2000000009b */
[C---:B-1----:R-:W-:Y:S02]  /*55f0*/  IMAD.WIDE R156, R0.reuse, 0x2, R30 ;  /* 0x00000002009c7825 */ /* 0x042fe400078e021e */
[----:B----4-:R0:W-:Y:S04]  /*5600*/  STL [R1+0x29bc], R159 ;  /* 0x0029bc9f01007387 */ /* 0x0101e80000100800 */
[----:B------:R-:W3:Y:S01]  /*5610*/  @!P2 LDG.E.U16 R154, desc[UR6][R156.64] ;  /* 0x000000069c9aa981 */ /* 0x000ee2000c1e1500 */
[----:B0-----:R-:W-:-:S05]  /*5620*/  IMAD.WIDE R158, R0, 0x2, R32 ;  /* 0x00000002009e7825 */ /* 0x001fca00078e0220 */
[----:B------:R-:W4:Y:S04]  /*5630*/  @!P2 LDG.E.U16 R155, desc[UR6][R158.64] ;  /* 0x000000069e9ba981 */ /* 0x000f28000c1e1500 */
[----:B--2---:R-:W2:Y:S04]  /*5640*/  @!P2 LDG.E.U16 R2, desc[UR6][R160.64] ;  /* 0x00000006a002a981 */ /* 0x004ea8000c1e1500 */
[----:B------:R-:W-:Y:S04]  /*5650*/  STL [R1+0x29b4], R153 ;  /* 0x0029b49901007387 */ /* 0x000fe80000100800 */
[----:B------:R0:W-:Y:S04]  /*5660*/  STL.64 [R1+0x1dc0], R160 ;  /* 0x001dc0a001007387 */ /* 0x0001e80000100a00 */
[----:B------:R-:W-:Y:S04]  /*5670*/  STL.64 [R1+0x1db8], R158 ;  /* 0x001db89e01007387 */ /* 0x000fe80000100a00 */
[----:B0-----:R-:W3:Y:S01]  /*5680*/  LDL.LU.64 R160, [R1+0x4b08] ;  /* 0x004b080001a07983 */ /* 0x001ee20000300a00 */
[----:B------:R-:W-:Y:S01]  /*5690*/  PRMT R149, RZ, 0x7610, R149 ;  /* 0x00007610ff957816 */ /* 0x000fe20000000095 */
[----:B------:R-:W-:-:S04]  /*56a0*/  IMAD.WIDE R152, R0, 0x2, R28 ;  /* 0x0000000200987825 */ /* 0x000fc800078e021c */
[----:B------:R-:W-:Y:S01]  /*56b0*/  VIADD R0, R36, 0xffffffeb ;  /* 0xffffffeb24007836 */ /* 0x000fe20000000000 */
[----:B------:R0:W4:Y:S01]  /*56c0*/  @!P2 LDG.E.U16 R149, desc[UR6][R152.64] ;  /* 0x000000069895a981 */ /* 0x000122000c1e1500 */
[----:B------:R-:W-:Y:S02]  /*56d0*/  PRMT R164, RZ, 0x7610, R164 ;  /* 0x00007610ffa47816 */ /* 0x000fe400000000a4 */
[----:B------:R-:W-:Y:S02]  /*56e0*/  PRMT R163, RZ, 0x7610, R163 ;  /* 0x00007610ffa37816 */ /* 0x000fe400000000a3 */
[----:B------:R-:W-:Y:S01]  /*56f0*/  PRMT R162, RZ, 0x7610, R162 ;  /* 0x00007610ffa27816 */ /* 0x000fe200000000a2 */
[----:B--2---:R1:W-:Y:S02]  /*5700*/  @!P2 STL [R1+0x29b0], R2 ;  /* 0x0029b0020100a387 */ /* 0x0043e40000100800 */
[----:B-1----:R-:W1:Y:S01]  /*5710*/  LDC R2, c[0x0][0x3a8] ;  /* 0x0000ea00ff027b82 */ /* 0x002e620000000800 */
[----:B------:R-:W-:Y:S01]  /*5720*/  ISETP.GE.U32.AND P2, PT, R0, 0x7ffffeec, PT ;  /* 0x7ffffeec0000780c */ /* 0x000fe20003f46070 */
[----:B------:R2:W-:Y:S04]  /*5730*/  STL.64 [R1+0x1db0], R156 ;  /* 0x001db09c01007387 */ /* 0x0005e80000100a00 */
[----:B------:R-:W-:Y:S04]  /*5740*/  STL.64 [R1+0x1da8], R152 ;  /* 0x001da89801007387 */ /* 0x000fe80000100a00 */
[----:B---3--:R-:W-:Y:S04]  /*5750*/  STL [R1+0x29a8], R154 ;  /* 0x0029a89a01007387 */ /* 0x008fe80000100800 */
[----:B----4-:R3:W-:Y:S01]  /*5760*/  STL [R1+0x29ac], R155 ;  /* 0x0029ac9b01007387 */ /* 0x0107e20000100800 */
[----:B-1----:R-:W-:-:S04]  /*5770*/  IMAD.SHL.U32 R0, R2, 0x10, RZ ;  /* 0x0000001002007824 */ /* 0x002fc800078e00ff */
[----:B--2---:R-:W-:-:S04]  /*5780*/  IMAD.WIDE R156, R0, 0x2, R34 ;  /* 0x00000002009c7825 */ /* 0x004fc800078e0222 */
[C---:B------:R-:W-:Y:S01]  /*5790*/  IMAD.WIDE R158, R0.reuse, 0x2, R32 ;  /* 0x00000002009e7825 */ /* 0x040fe200078e0220 */
[----:B------:R-:W2:Y:S03]  /*57a0*/  @!P5 LDG.E.U16 R164, desc[UR6][R156.64] ;  /* 0x000000069ca4d981 */ /* 0x000ea6000c1e1500 */
[C---:B---3--:R-:W-:Y:S01]  /*57b0*/  IMAD.WIDE R154, R0.reuse, 0x2, R30 ;  /* 0x00000002009a7825 */ /* 0x048fe200078e021e */
[----:B------:R-:W3:Y:S04]  /*57c0*/  @!P5 LDG.E.U16 R163, desc[UR6][R158.64] ;  /* 0x000000069ea3d981 */ /* 0x000ee8000c1e1500 */
[----:B------:R-:W3:Y:S01]  /*57d0*/  @!P5 LDG.E.U16 R162, desc[UR6][R154.64] ;  /* 0x000000069aa2d981 */ /* 0x000ee2000c1e1500 */
[----:B0-----:R-:W-:-:S03]  /*57e0*/  IMAD.WIDE R152, R0, 0x2, R28 ;  /* 0x0000000200987825 */ /* 0x001fc600078e021c */
[----:B------:R0:W-:Y:S04]  /*57f0*/  STL.64 [R1+0x1da0], R156 ;  /* 0x001da09c01007387 */ /* 0x0001e80000100a00 */
[----:B------:R-:W-:Y:S01]  /*5800*/  STL.64 [R1+0x1d98], R158 ;  /* 0x001d989e01007387 */ /* 0x000fe20000100a00 */
[----:B------:R-:W-:Y:S01]  /*5810*/  PRMT R161, RZ, 0x7610, R161 ;  /* 0x00007610ffa17816 */ /* 0x000fe200000000a1 */
[----:B------:R-:W-:Y:S01]  /*5820*/  VIADD R0, R36, 0xffffffea ;  /* 0xffffffea24007836 */ /* 0x000fe20000000000 */
[----:B------:R-:W-:-:S04]  /*5830*/  PRMT R148, RZ, 0x7610, R148 ;  /* 0x00007610ff947816 */ /* 0x000fc80000000094 */
[----:B------:R1:W4:Y:S04]  /*5840*/  @!P5 LDG.E.U16 R161, desc[UR6][R152.64] ;  /* 0x0000000698a1d981 */ /* 0x000328000c1e1500 */
[----:B0-----:R-:W4:Y:S04]  /*5850*/  LDL.LU.64 R156, [R1+0x4b00] ;  /* 0x004b0000019c7983 */ /* 0x001f280000300a00 */
[----:B------:R-:W-:Y:S01]  /*5860*/  STL.64 [R1+0x1d90], R154 ;  /* 0x001d909a01007387 */ /* 0x000fe20000100a00 */
[----:B------:R-:W-:Y:S01]  /*5870*/  ISETP.GE.U32.AND P5, PT, R0, 0x7ffffeeb, PT ;  /* 0x7ffffeeb0000780c */ /* 0x000fe20003fa6070 */
[----:B------:R-:W-:-:S02]  /*5880*/  IMAD R0, R2, 0x11, RZ ;  /* 0x0000001102007824 */ /* 0x000fc400078e02ff */
[----:B--2---:R-:W-:Y:S04]  /*5890*/  STL.64 [R1+0x4090], R164 ;  /* 0x004090a401007387 */ /* 0x004fe80000100a00 */
[----:B------:R-:W-:Y:S04]  /*58a0*/  STL.64 [R1+0x1d88], R152 ;  /* 0x001d889801007387 */ /* 0x000fe80000100a00 */
[----:B------:R-:W-:Y:S04]  /*58b0*/  STL.64 [R1+0x40b0], R164 ;  /* 0x0040b0a401007387 */ /* 0x000fe80000100a00 */
[----:B------:R-:W-:Y:S04]  /*58c0*/  STL.64 [R1+0x40d0], R164 ;  /* 0x0040d0a401007387 */ /* 0x000fe80000100a00 */
[----:B------:R-:W-:Y:S04]  /*58d0*/  STL.64 [R1+0x40f0], R164 ;  /* 0x0040f0a401007387 */ /* 0x000fe80000100a00 */
[----:B---3--:R-:W-:Y:S04]  /*58e0*/  STL.64 [R1+0x4048], R162 ;  /* 0x004048a201007387 */ /* 0x008fe80000100a00 */
[----:B------:R-:W-:Y:S04]  /*58f0*/  STL.64 [R1+0x4070], R162 ;  /* 0x004070a201007387 */ /* 0x000fe80000100a00 */
[----:B------:R-:W-:Y:S04]  /*5900*/  STL.64 [R1+0x4098], R162 ;  /* 0x004098a201007387 */ /* 0x000fe80000100a00 */
[----:B------:R-:W-:Y:S04]  /*5910*/  STL.64 [R1+0x40b8], R162 ;  /* 0x0040b8a201007387 */ /* 0x000fe80000100a00 */
[----:B------:R-:W-:Y:S04]  /*5920*/  STL.64 [R1+0x40d8], R162 ;  /* 0x0040d8a201007387 */ /* 0x000fe80000100a00 */
[----:B------:R-:W-:Y:S04]  /*5930*/  STL [R1+0x29a4], R149 ;  /* 0x0029a49501007387 */ /* 0x000fe80000100800 */
[----:B------:R0:W-:Y:S04]  /*5940*/  STL.S16 [R1+0x148], R148 ;  /* 0x0001489401007387 */ /* 0x0001e80000100600 */
[----:B------:R-:W2:Y:S01]  /*5950*/  LDL R2, [R1+0x148] ;  /* 0x0001480001027983 */ /* 0x000ea20000100800 */
[----:B0-----:R-:W-:-:S05]  /*5960*/  IMAD.WIDE R148, R0, 0x2, R34 ;  /* 0x0000000200947825 */ /* 0x001fca00078e0222 */
[----:B--2---:R-:W2:Y:S01]  /*5970*/  @!P4 LDG.E.U16 R2, desc[UR6][R148.64] ;  /* 0x000000069402c981 */ /* 0x004ea2000c1e1500 */
[----:B------:R-:W-:-:S03]  /*5980*/  IMAD.WIDE R154, R0, 0x2, R32 ;  /* 0x00000002009a7825 */ /* 0x000fc600078e0220 */
[----:B------:R0:W-:Y:S04]  /*5990*/  STL.64 [R1+0x1d80], R148 ;  /* 0x001d809401007387 */ /* 0x0001e80000100a00 */
[----:B------:R-:W-:Y:S04]  /*59a0*/  STL.64 [R1+0x1d78], R154 ;  /* 0x001d789a01007387 */ /* 0x000fe80000100a00 */
[----:B0-----:R-:W3:Y:S01]  /*59b0*/  LDL.LU.64 R148, [R1+0x4af8] ;  /* 0x004af80001947983 */ /* 0x001ee20000300a00 */
[----:B------:R-:W-:Y:S01]  /*59c0*/  PRMT R151, RZ, 0x7610, R151 ;  /* 0x00007610ff977816 */ /* 0x000fe20000000097 */
[----:B-1----:R-:W-:Y:S01]  /*59d0*/  IMAD.WIDE R152, R0, 0x2, R28 ;  /* 0x0000000200987825 */ /* 0x002fe200078e021c */
[----:B----4-:R-:W-:-:S02]  /*59e0*/  PRMT R157, RZ, 0x7610, R157 ;  /* 0x00007610ff9d7816 */ /* 0x010fc4000000009d */
        /* <DEDUP_REMOVED lines=118> */
[----:B------:R0:W3:Y:S04]  /*6150*/  @!P5 LDG.E.U16 R156, desc[UR6][R158.64] ;  /* 0x000000069e9cd981 */ /* 0x0000e8000c1e1500 */
[----:B--2---:R1:W-:Y:S02]  /*6160*/  @!P5 STL [R1+0x267c], R2 ;  /* 0x00267c020100d387 */ /* 0x0043e40000100800 */
[----:B-1----:R-:W1:Y:S02]  /*6170*/  LDC R2, c[0x0][0x3a8] ;  /* 0x0000ea00ff027b82 */ /* 0x002e640000000800 */
[----:B------:R-:W-:Y:S01]  /*6180*/  STL.64 [R1+0x1cf0], R158 ;  /* 0x001cf09e01007387 */ /* 0x000fe20000100a00 */
[----:B------:R-:W-:-:S03]  /*6190*/  ISETP.GE.U32.AND P5, PT, R0, 0x7ffffee6, PT ;  /* 0x7ffffee60000780c */ /* 0x000fc60003fa6070 */
[----:B------:R-:W2:Y:S04]  /*61a0*/  LDL.LU.64 R154, [R1+0x4ab0] ;  /* 0x004ab000019a7983 */ /* 0x000ea80000300a00 */
[----:B------:R-:W-:Y:S04]  /*61b0*/  STL.64 [R1+0x1ce8], R152 ;  /* 0x001ce89801007387 */ /* 0x000fe80000100a00 */
[----:B------:R-:W-:Y:S01]  /*61c0*/  STL.S16 [R1+0x280c], R150 ;  /* 0x00280c9601007387 */ /* 0x000fe20000100600 */
[----:B-1----:R-:W-:-:S03]  /*61d0*/  IMAD R0, R2, 0x16, RZ ;  /* 0x0000001602007824 */ /* 0x002fc600078e02ff */
[----:B------:R-:W2:Y:S04]  /*61e0*/  LDL R2, [R1+0x280c] ;  /* 0x00280c0001027983 */ /* 0x000ea80000100800 */
[----:B----4-:R1:W-:Y:S02]  /*61f0*/  STL [R1+0x2670], R151 ;  /* 0x0026709701007387 */ /* 0x0103e40000100800 */
[----:B-1----:R-:W-:-:S05]  /*6200*/  IMAD.WIDE R150, R0, 0x2, R34 ;  /* 0x0000000200967825 */ /* 0x002fca00078e0222 */
[----:B--2---:R-:W2:Y:S01]  /*6210*/  @!P4 LDG.E.U16 R2, desc[UR6][R150.64] ;  /* 0x000000069602c981 */ /* 0x004ea2000c1e1500 */
[----:B0-----:R-:W-:-:S03]  /*6220*/  IMAD.WIDE R158, R0, 0x2, R32 ;  /* 0x00000002009e7825 */ /* 0x001fc600078e0220 */
        /* <DEDUP_REMOVED lines=25> */
[----:B---3--:R-:W-:Y:S02]  /*63c0*/  PRMT R150, RZ, 0x7610, R150 ;  /* 0x00007610ff967816 */ /* 0x008fe40000000096 */
[----:B------:R-:W-:Y:S01]  /*63d0*/  STL [R1+0x2804], R154 ;  /* 0x0028049a01007387 */ /* 0x000fe20000100800 */
        /* <DEDUP_REMOVED lines=12> */
[----:B------:R-:W-:Y:S01]  /*64a0*/  IMAD.WIDE R148, R0, 0x2, R28 ;  /* 0x0000000200947825 */ /* 0x000fe200078e021c */
[----:B------:R-:W-:-:S04]  /*64b0*/  IADD3 R0, PT, PT, R36, -0x1d, RZ ;  /* 0xffffffe324007810 */ /* 0x000fc80007ffe0ff */
        /* <DEDUP_REMOVED lines=11> */
[----:B-1----:R-:W-:-:S04]  /*6570*/  IMAD R0, R2, 0x18, RZ ;  /* 0x0000001802007824 */ /* 0x002fc800078e02ff */
[----:B--2---:R-:W-:-:S04]  /*6580*/  IMAD.WIDE R152, R0, 0x2, R34 ;  /* 0x0000000200987825 */ /* 0x004fc800078e0222 */
[C---:B------:R-:W-:Y:S01]  /*6590*/  IMAD.WIDE R154, R0.reuse, 0x2, R32 ;  /* 0x00000002009a7825 */ /* 0x040fe200078e0220 */
[----:B------:R-:W2:Y:S03]  /*65a0*/  @!P0 LDG.E.U16 R160, desc[UR6][R152.64] ;  /* 0x0000000698a08981 */ /* 0x000ea6000c1e1500 */
[C---:B---3--:R-:W-:Y:S01]  /*65b0*/  IMAD.WIDE R150, R0.reuse, 0x2, R30 ;  /* 0x0000000200967825 */ /* 0x048fe200078e021e */
[----:B------:R-:W3:Y:S04]  /*65c0*/  @!P0 LDG.E.U16 R159, desc[UR6][R154.64] ;  /* 0x000000069a9f8981 */ /* 0x000ee8000c1e1500 */
[----:B------:R-:W3:Y:S01]  /*65d0*/  @!P0 LDG.E.U16 R158, desc[UR6][R150.64] ;  /* 0x00000006969e8981 */ /* 0x000ee2000c1e1500 */
[----:B------:R-:W-:Y:S01]  /*65e0*/  PRMT R157, RZ, 0x7610, R157 ;  /* 0x00007610ff9d7816 */ /* 0x000fe2000000009d */
[----:B0-----:R-:W-:-:S02]  /*65f0*/  IMAD.WIDE R148, R0, 0x2, R28 ;  /* 0x0000000200947825 */ /* 0x001fc400078e021c */
[----:B------:R0:W-:Y:S01]  /*6600*/  STL.64 [R1+0x1ca0], R152 ;  /* 0x001ca09801007387 */ /* 0x0001e20000100a00 */
[----:B------:R-:W-:Y:S01]  /*6610*/  PRMT R144, RZ, 0x7610, R144 ;  /* 0x00007610ff907816 */ /* 0x000fe20000000090 */
[----:B------:R-:W-:Y:S02]  /*6620*/  VIADD R0, R36, 0xffffffe2 ;  /* 0xffffffe224007836 */ /* 0x000fe40000000000 */
[----:B------:R-:W-:Y:S04]  /*6630*/  STL.64 [R1+0x1c98], R154 ;  /* 0x001c989a01007387 */ /* 0x000fe80000100a00 */
        /* <DEDUP_REMOVED lines=8> */
[----:B---3--:R-:W-:Y:S04]  /*66c0*/  STL.64 [R1+0x4058], R158 ;  /* 0x0040589e01007387 */ /* 0x008fe80000100a00 */
[----:B------:R-:W-:Y:S04]  /*66d0*/  STL.S16 [R1+0x138], R144 ;  /* 0x0001389001007387 */ /* 0x000fe80000100600 */
[----:B------:R-:W2:Y:S04]  /*66e0*/  LDL R2, [R1+0x138] ;  /* 0x0001380001027983 */ /* 0x000ea80000100800 */
[----:B------:R0:W-:Y:S02]  /*66f0*/  STL [R1+0x2954], R145 ;  /* 0x0029549101007387 */ /* 0x0001e40000100800 */
        /* <DEDUP_REMOVED lines=200> */
[----:B0-----:R-:W-:Y:S01]  /*7380*/  IMAD.WIDE R144, R0, 0x2, R28 ;  /* 0x0000000200907825 */ /* 0x001fe200078e021c */
[----:B------:R-:W-:-:S02]  /*7390*/  PRMT R153, RZ, 0x7610, R153 ;  /* 0x00007610ff997816 */ /* 0x000fc40000000099 */
[----:B------:R0:W-:Y:S01]  /*73a0*/  STL.64 [R1+0x1ba0], R148 ;  /* 0x001ba09401007387 */ /* 0x0001e20000100a00 */
[----:B------:R-:W-:-:S03]  /*73b0*/  VIADD R0, R36, 0xffffffda ;  /* 0xffffffda24007836 */ /* 0x000fc60000000000 */
[----:B------:R-:W-:Y:S01]  /*73c0*/  STL.64 [R1+0x1b98], R150 ;  /* 0x001b989601007387 */ /* 0x000fe20000100a00 */
[----:B------:R-:W-:-:S03]  /*73d0*/  PRMT R140, RZ, 0x7610, R140 ;  /* 0x00007610ff8c7816 */ /* 0x000fc6000000008c */
        /* <DEDUP_REMOVED lines=185> */
[----:B------:R-:W-:Y:S04]  /*7f70*/  STL [R1+0x27e0], R141 ;  /* 0x0027e08d01007387 */ /* 0x000fe80000100800 */
[----:B------:R-:W3:Y:S01]  /*7f80*/  @!P0 LDG.E.U16 R142, desc[UR6][R144.64] ;  /* 0x00000006908e8981 */ /* 0x000ee2000c1e1500 */
[----:B0-----:R-:W-:-:S03]  /*7f90*/  IMAD.WIDE R146, R0, 0x2, R32 ;  /* 0x0000000200927825 */ /* 0x001fc600078e0220 */
[----:B------:R0:W-:Y:S04]  /*7fa0*/  STL.64 [R1+0x1ac0], R148 ;  /* 0x001ac09401007387 */ /* 0x0001e80000100a00 */
[----:B------:R-:W-:Y:S04]  /*7fb0*/  STL.64 [R1+0x1ab8], R146 ;  /* 0x001ab89201007387 */ /* 0x000fe80000100a00 */
[----:B------:R-:W4:Y:S04]  /*7fc0*/  @!P0 LDG.E.U16 R143, desc[UR6][R146.64] ;  /* 0x00000006928f8981 */ /* 0x000f28000c1e1500 */
[----:B--2---:R-:W2:Y:S04]  /*7fd0*/  @!P0 LDG.E.U16 R2, desc[UR6][R148.64] ;  /* 0x0000000694028981 */ /* 0x004ea8000c1e1500 */
[----:B0-----:R-:W3:Y:S01]  /*7fe0*/  LDL.LU.64 R148, [R1+0x49b8] ;  /* 0x0049b80001947983 */ /* 0x001ee20000300a00 */
[----:B------:R-:W-:Y:S01]  /*7ff0*/  PRMT R137, RZ, 0x7610, R137 ;  /* 0x00007610ff897816 */ /* 0x000fe20000000089 */
[----:B------:R-:W-:-:S04]  /*8000*/  IMAD.WIDE R140, R0, 0x2, R28 ;  /* 0x00000002008c7825 */ /* 0x000fc800078e021c */
[----:B------:R-:W-:Y:S01]  /*8010*/  VIADD R0, R36, 0xffffffd3 ;  /* 0xffffffd324007836 */ /* 0x000fe20000000000 */
[----:B------:R0:W4:Y:S01]  /*8020*/  @!P0 LDG.E.U16 R137, desc[UR6][R140.64] ;  /* 0x000000068c898981 */ /* 0x000122000c1e1500 */
[----:B------:R-:W-:Y:S02]  /*8030*/  PRMT R152, RZ, 0x7610, R152 ;  /* 0x00007610ff987816 */ /* 0x000fe40000000098 */
[----:B------:R-:W-:Y:S02]  /*8040*/  PRMT R151, RZ, 0x7610, R151 ;  /* 0x00007610ff977816 */ /* 0x000fe40000000097 */
[----:B------:R-:W-:Y:S02]  /*8050*/  PRMT R150, RZ, 0x7610, R150 ;  /* 0x00007610ff967816 */ /* 0x000fe40000000096 */
[----:B------:R-:W-:Y:S01]  /*8060*/  PRMT R136, RZ, 0x7610, R136 ;  /* 0x00007610ff887816 */ /* 0x000fe20000000088 */
[----:B--2---:R1:W-:Y:S02]  /*8070*/  @!P0 STL [R1+0x2940], R2 ;  /* 0x0029400201008387 */ /* 0x0043e40000100800 */
[----:B-1----:R-:W1:Y:S01]  /*8080*/  LDC R2, c[0x0][0x3a8] ;  /* 0x0000ea00ff027b82 */ /* 0x002e620000000800 */
[----:B------:R-:W-:Y:S01]  /*8090*/  ISETP.GE.U32.AND P0, PT, R0, 0x7ffffed4, PT ;  /* 0x7ffffed40000780c */ /* 0x000fe20003f06070 */
[----:B------:R2:W-:Y:S01]  /*80a0*/  STL.64 [R1+0x1ab0], R144 ;  /* 0x001ab09001007387 */ /* 0x0005e20000100a00 */
[----:B---3--:R-:W-:-:S03]  /*80b0*/  PRMT R149, RZ, 0x7610, R149 ;  /* 0x00007610ff957816 */ /* 0x008fc60000000095 */
[----:B------:R-:W-:Y:S04]  /*80c0*/  STL.64 [R1+0x1aa8], R140 ;  /* 0x001aa88c01007387 */ /* 0x000fe80000100a00 */
[----:B------:R-:W-:Y:S04]  /*80d0*/  STL [R1+0x2938], R142 ;  /* 0x0029388e01007387 */ /* 0x000fe80000100800 */
[----:B----4-:R3:W-:Y:S01]  /*80e0*/  STL [R1+0x293c], R143 ;  /* 0x00293c8f01007387 */ /* 0x0107e20000100800 */
[----:B-1----:R-:W-:-:S04]  /*80f0*/  IMAD R0, R2, 0x28, RZ ;  /* 0x0000002802007824 */ /* 0x002fc800078e02ff */
[----:B--2---:R-:W-:-:S04]  /*8100*/  IMAD.WIDE R144, R0, 0x2, R34 ;  /* 0x0000000200907825 */ /* 0x004fc800078e0222 */
[C---:B------:R-:W-:Y:S01]  /*8110*/  IMAD.WIDE R146, R0.reuse, 0x2, R32 ;  /* 0x0000000200927825 */ /* 0x040fe200078e0220 */
[----:B------:R1:W-:Y:S03]  /*8120*/  STL.64 [R1+0x1aa0], R144 ;  /* 0x001aa09001007387 */ /* 0x0003e60000100a00 */
[C---:B---3--:R-:W-:Y:S01]  /*8130*/  IMAD.WIDE R142, R0.reuse, 0x2, R30 ;  /* 0x00000002008e7825 */ /* 0x048fe200078e021e */
[----:B------:R-:W-:Y:S03]  /*8140*/  STL.64 [R1+0x1a98], R146 ;  /* 0x001a989201007387 */ /* 0x000fe60000100a00 */
[----:B0-----:R-:W-:Y:S01]  /*8150*/  IMAD.WIDE R140, R0, 0x2, R28 ;  /* 0x00000002008c7825 */ /* 0x001fe200078e021c */
[----:B------:R-:W2:Y:S03]  /*8160*/  @!P2 LDG.E.U16 R152, desc[UR6][R144.64] ;  /* 0x000000069098a981 */ /* 0x000ea6000c1e1500 */
[----:B------:R-:W-:Y:S01]  /*8170*/  VIADD R0, R36, 0xffffffd2 ;  /* 0xffffffd224007836 */ /* 0x000fe20000000000 */
[----:B------:R-:W3:Y:S04]  /*8180*/  @!P2 LDG.E.U16 R151, desc[UR6][R146.64] ;  /* 0x000000069297a981 */ /* 0x000ee8000c1e1500 */
[----:B------:R0:W4:Y:S04]  /*8190*/  @!P2 LDG.E.U16 R150, desc[UR6][R142.64] ;  /* 0x000000068e96a981 */ /* 0x000128000c1e1500 */
[----:B-1----:R-:W2:Y:S04]  /*81a0*/  LDL.LU.64 R144, [R1+0x49b0] ;  /* 0x0049b00001907983 */ /* 0x002ea80000300a00 */
[----:B------:R-:W-:Y:S04]  /*81b0*/  STL.64 [R1+0x1a90], R142 ;  /* 0x001a908e01007387 */ /* 0x000fe80000100a00 */
[----:B------:R1:W2:Y:S01]  /*81c0*/  @!P2 LDG.E.U16 R149, desc[UR6][R140.64] ;  /* 0x000000068c95a981 */ /* 0x0002a2000c1e1500 */
[----:B------:R-:W-:Y:S01]  /*81d0*/  ISETP.GE.U32.AND P2, PT, R0, 0x7ffffed3, PT ;  /* 0x7ffffed30000780c */ /* 0x000fe20003f46070 */
[----:B------:R-:W-:-:S02]  /*81e0*/  IMAD R0, R2, 0x29, RZ ;  /* 0x0000002902007824 */ /* 0x000fc400078e02ff */
[----:B------:R-:W-:Y:S04]  /*81f0*/  STL.64 [R1+0x1a88], R140 ;  /* 0x001a888c01007387 */ /* 0x000fe80000100a00 */
        /* <DEDUP_REMOVED lines=11> */
[----:B------:R-:W-:-:S02]  /*82b0*/  PRMT R145, RZ, 0x7610, R145 ;  /* 0x00007610ff917816 */ /* 0x000fc40000000091 */
[----:B------:R-:W-:Y:S01]  /*82c0*/  PRMT R144, RZ, 0x7610, R144 ;  /* 0x00007610ff907816 */ /* 0x000fe20000000090 */
[----:B------:R-:W-:Y:S01]  /*82d0*/  IMAD.WIDE R146, R0, 0x2, R30 ;  /* 0x0000000200927825 */ /* 0x000fe200078e021e */
[----:B------:R-:W3:Y:S01]  /*82e0*/  @!P5 LDG.E.U16 R139, desc[UR6][R140.64] ;  /* 0x000000068c8bd981 */ /* 0x000ee2000c1e1500 */
        /* <DEDUP_REMOVED lines=13> */
[----:B---3--:R0:W-:Y:S02]  /*83c0*/  STL [R1+0xec], R139 ;  /* 0x0000ec8b01007387 */ /* 0x0081e40000100800 */
[----:B0-----:R-:W-:-:S05]  /*83d0*/  IMAD.WIDE R138, R0, 0x2, R34 ;  /* 0x00000002008a7825 */ /* 0x001fca00078e0222 */
[----:B--2---:R-:W2:Y:S04]  /*83e0*/  @!P4 LDG.E.U16 R2, desc[UR6][R138.64] ;  /* 0x000000068a02c981 */ /* 0x004ea8000c1e1500 */
[----:B------:R-:W-:Y:S04]  /*83f0*/  STL [R1+0xf0], R144 ;  /* 0x0000f09001007387 */ /* 0x000fe80000100800 */
        /* <DEDUP_REMOVED lines=10> */
[----:B------:R-:W3:Y:S01]  /*84a0*/  @!P4 LDG.E.U16 R137, desc[UR6][R140.64] ;  /* 0x000000068c89c981 */ /* 0x000ee2000c1e1500 */
        /* <DEDUP_REMOVED lines=97> */
[----:B---3--:R1:W-:Y:S02]  /*8ac0*/  STL [R1+0x2640], R139 ;  /* 0x0026408b01007387 */ /* 0x0083e40000100800 */
[----:B-1----:R-:W-:-:S05]  /*8ad0*/  IMAD.WIDE R138, R0, 0x2, R34 ;  /* 0x00000002008a7825 */ /* 0x002fca00078e0222 */
[----:B--2---:R-:W2:Y:S01]  /*8ae0*/  @!P5 LDG.E.U16 R2, desc[UR6][R138.64] ;  /* 0x000000068a02d981 */ /* 0x004ea2000c1e1500 */
[----:B0-----:R-:W-:-:S03]  /*8af0*/  IMAD.WIDE R146, R0, 0x2, R32 ;  /* 0x0000000200927825 */ /* 0x001fc600078e0220 */
        /* <DEDUP_REMOVED lines=11> */
[----:B------:R-:W3:Y:S02]  /*8bb0*/  @!P5 LDG.E.U16 R143, desc[UR6][R146.64] ;  /* 0x00000006928fd981 */ /* 0x000ee4000c1e1500 */
        /* <DEDUP_REMOVED lines=17> */
[----:B------:R0:W-:Y:S04]  /*8cd0*/  STL [R1+0x27d8], R143 ;  /* 0x0027d88f01007387 */ /* 0x0001e80000100800 */
[----:B------:R-:W-:Y:S04]  /*8ce0*/  STL [R1+0x27d0], R137 ;  /* 0x0027d08901007387 */ /* 0x000fe80000100800 */
[----:B------:R-:W3:Y:S01]  /*8cf0*/  @!P4 LDG.E.U16 R138, desc[UR6][R140.64] ;  /* 0x000000068c8ac981 */ /* 0x000ee2000c1e1500 */
[----:B0-----:R-:W-:-:S03]  /*8d00*/  IMAD.WIDE R142, R0, 0x2, R32 ;  /* 0x00000002008e7825 */ /* 0x001fc600078e0220 */
[----:B------:R0:W-:Y:S04]  /*8d10*/  STL.64 [R1+0x19b0], R144 ;  /* 0x0019b09001007387 */ /* 0x0001e80000100a00 */
[----:B------:R-:W-:Y:S04]  /*8d20*/  STL.64 [R1+0x19a8], R142 ;  /* 0x0019a88e01007387 */ /* 0x000fe80000100a00 */
[----:B------:R-:W3:Y:S04]  /*8d30*/  @!P4 LDG.E.U16 R139, desc[UR6][R142.64] ;  /* 0x000000068e8bc981 */ /* 0x000ee8000c1e1500 */
[----:B--2---:R-:W2:Y:S04]  /*8d40*/  @!P4 LDG.E.U16 R2, desc[UR6][R144.64] ;  /* 0x000000069002c981 */ /* 0x004ea8000c1e1500 */
[----:B0-----:R-:W3:Y:S01]  /*8d50*/  LDL.LU.64 R144, [R1+0x4948] ;  /* 0x0049480001907983 */ /* 0x001ee20000300a00 */
[----:B------:R-:W-:Y:S01]  /*8d60*/  PRMT R133, RZ, 0x7610, R133 ;  /* 0x00007610ff857816 */ /* 0x000fe20000000085 */
[----:B------:R-:W-:-:S04]  /*8d70*/  IMAD.WIDE R136, R0, 0x2, R28 ;  /* 0x0000000200887825 */ /* 0x000fc800078e021c */
[----:B------:R-:W-:Y:S01]  /*8d80*/  VIADD R0, R36, 0xffffffcb ;  /* 0xffffffcb24007836 */ /* 0x000fe20000000000 */
[----:B------:R0:W3:Y:S01]  /*8d90*/  @!P4 LDG.E.U16 R133, desc[UR6][R136.64] ;  /* 0x000000068885c981 */ /* 0x0000e2000c1e1500 */
[----:B------:R-:W-:Y:S02]  /*8da0*/  PRMT R148, RZ, 0x7610, R148 ;  /* 0x00007610ff947816 */ /* 0x000fe40000000094 */
[----:B----4-:R-:W-:Y:S02]  /*8db0*/  PRMT R147, RZ, 0x7610, R147 ;  /* 0x00007610ff937816 */ /* 0x010fe40000000093 */
        /* <DEDUP_REMOVED lines=9> */
[----:B------:R3:W-:Y:S01]  /*8e50*/  STL [R1+0x292c], R139 ;  /* 0x00292c8b01007387 */ /* 0x0007e20000100800 */
        /* <DEDUP_REMOVED lines=87> */
[----:B------:R-:W-:Y:S01]  /*93d0*/  IADD3 R0, PT, PT, R36, -0x39, RZ ;  /* 0xffffffc724007810 */ /* 0x000fe20007ffe0ff */
[----:B------:R-:W3:Y:S01]  /*93e0*/  @!P5 LDG.E.U16 R135, desc[UR6][R136.64] ;  /* 0x000000068887d981 */ /* 0x000ee2000c1e1500 */
[----:B------:R-:W-:-:S03]  /*93f0*/  PRMT R134, RZ, 0x7610, R134 ;  /* 0x00007610ff867816 */ /* 0x000fc60000000086 */
        /* <DEDUP_REMOVED lines=340> */
[----:B-1----:R-:W-:-:S04]  /*a940*/  IMAD.SHL.U32 R0, R2, 0x40, RZ ;  /* 0x0000004002007824 */ /* 0x002fc800078e00ff */
        /* <DEDUP_REMOVED lines=209> */
[----:B------:R-:W-:Y:S01]  /*b660*/  STL.64 [R1+0x16a0], R128 ;  /* 0x0016a08001007387 */ /* 0x000fe20000100a00 */
[----:B---3--:R-:W-:-:S03]  /*b670*/  PRMT R133, RZ, 0x7610, R133 ;  /* 0x00007610ff857816 */ /* 0x008fc60000000085 */
[----:B------:R0:W-:Y:S04]  /*b680*/  STL.64 [R1+0x1698], R124 ;  /* 0x0016987c01007387 */ /* 0x0001e80000100a00 */
[----:B------:R-:W-:Y:S04]  /*b690*/  STL [R1+0x28f8], R126 ;  /* 0x0028f87e01007387 */ /* 0x000fe80000100800 */
[----:B------:R2:W-:Y:S01]  /*b6a0*/  STL [R1+0x28fc], R127 ;  /* 0x0028fc7f01007387 */ /* 0x0005e20000100800 */
[----:B-1----:R-:W-:-:S04]  /*b6b0*/  IMAD R0, R2, 0x48, RZ ;  /* 0x0000004802007824 */ /* 0x002fc800078e02ff */
[----:B0-----:R-:W-:-:S04]  /*b6c0*/  IMAD.WIDE R124, R0, 0x2, R34 ;  /* 0x00000002007c7825 */ /* 0x001fc800078e0222 */
[C---:B------:R-:W-:Y:S01]  /*b6d0*/  IMAD.WIDE R130, R0.reuse, 0x2, R32 ;  /* 0x0000000200827825 */ /* 0x040fe200078e0220 */
[----:B------:R-:W3:Y:S03]  /*b6e0*/  @!P4 LDG.E.U16 R136, desc[UR6][R124.64] ;  /* 0x000000067c88c981 */ /* 0x000ee6000c1e1500 */
[C---:B------:R-:W-:Y:S01]  /*b6f0*/  IMAD.WIDE R128, R0.reuse, 0x2, R30 ;  /* 0x0000000200807825 */ /* 0x040fe200078e021e */
[----:B------:R0:W4:Y:S03]  /*b700*/  @!P4 LDG.E.U16 R135, desc[UR6][R130.64] ;  /* 0x000000068287c981 */ /* 0x000126000c1e1500 */
[----:B--2---:R-:W-:Y:S01]  /*b710*/  IMAD.WIDE R126, R0, 0x2, R28 ;  /* 0x00000002007e7825 */ /* 0x004fe200078e021c */
[----:B------:R1:W2:Y:S03]  /*b720*/  @!P4 LDG.E.U16 R134, desc[UR6][R128.64] ;  /* 0x000000068086c981 */ /* 0x0002a6000c1e1500 */
[----:B------:R-:W-:Y:S01]  /*b730*/  VIADD R0, R36, 0xffffffb2 ;  /* 0xffffffb224007836 */ /* 0x000fe20000000000 */
[----:B------:R0:W2:Y:S04]  /*b740*/  @!P4 LDG.E.U16 R133, desc[UR6][R126.64] ;  /* 0x000000067e85c981 */ /* 0x0000a8000c1e1500 */
[----:B------:R-:W-:Y:S01]  /*b750*/  ISETP.GE.U32.AND P4, PT, R0, 0x7ffffeb3, PT ;  /* 0x7ffffeb30000780c */ /* 0x000fe20003f86070 */
[----:B------:R-:W-:Y:S01]  /*b760*/  IMAD R0, R2, 0x49, RZ ;  /* 0x0000004902007824 */ /* 0x000fe200078e02ff */
[----:B------:R0:W-:Y:S04]  /*b770*/  STL.64 [R1+0x1690], R124 ;  /* 0x0016907c01007387 */ /* 0x0001e80000100a00 */
[----:B------:R1:W-:Y:S01]  /*b780*/  STL.64 [R1+0x1688], R130 ;  /* 0x0016888201007387 */ /* 0x0003e20000100a00 */
[----:B------:R-:W-:-:S03]  /*b790*/  PRMT R122, RZ, 0x7610, R122 ;  /* 0x00007610ff7a7816 */ /* 0x000fc6000000007a */
[----:B0-----:R-:W2:Y:S01]  /*b7a0*/  LDL.LU.64 R124, [R1+0x47f0] ;  /* 0x0047f000017c7983 */ /* 0x001ea20000300a00 */
[----:B-1----:R-:W-:-:S05]  /*b7b0*/  IMAD.WIDE R130, R0, 0x2, R34 ;  /* 0x0000000200827825 */ /* 0x002fca00078e0222 */
[----:B------:R-:W2:Y:S04]  /*b7c0*/  @!P1 LDG.E.U16 R24, desc[UR6][R130.64] ;  /* 0x0000000682189981 */ /* 0x000ea8000c1e1500 */
[----:B------:R0:W-:Y:S04]  /*b7d0*/  STL.64 [R1+0x1680], R128 ;  /* 0x0016808001007387 */ /* 0x0001e80000100a00 */
[----:B------:R1:W-:Y:S04]  /*b7e0*/  STL.64 [R1+0x1678], R126 ;  /* 0x0016787e01007387 */ /* 0x0003e80000100a00 */
[----:B------:R-:W-:Y:S01]  /*b7f0*/  STL.S16 [R1+0xac], R122 ;  /* 0x0000ac7a01007387 */ /* 0x000fe20000100600 */
[----:B0-----:R-:W-:-:S03]  /*b800*/  IMAD.WIDE R128, R0, 0x2, R32 ;  /* 0x0000000200807825 */ /* 0x001fc600078e0220 */
[----:B------:R0:W-:Y:S01]  /*b810*/  STL [R1+0x28f4], R123 ;  /* 0x0028f47b01007387 */ /* 0x0001e20000100800 */
[----:B-1----:R-:W-:-:S03]  /*b820*/  IMAD.WIDE R126, R0, 0x2, R30 ;  /* 0x00000002007e7825 */ /* 0x002fc600078e021e */
[----:B------:R1:W-:Y:S04]  /*b830*/  STL.64 [R1+0x1670], R130 ;  /* 0x0016708201007387 */ /* 0x0003e80000100a00 */
[----:B------:R-:W-:Y:S01]  /*b840*/  STL.64 [R1+0x1668], R128 ;  /* 0x0016688001007387 */ /* 0x000fe20000100a00 */
[----:B0-----:R-:W-:-:S03]  /*b850*/  IMAD.WIDE R122, R0, 0x2, R28 ;  /* 0x00000002007a7825 */ /* 0x001fc600078e021c */
[----:B-1----:R-:W3:Y:S04]  /*b860*/  LDL.LU.64 R130, [R1+0x47e8] ;  /* 0x0047e80001827983 */ /* 0x002ee80000300a00 */
[----:B------:R-:W-:Y:S04]  /*b870*/  STL.64 [R1+0x1660], R126 ;  /* 0x0016607e01007387 */ /* 0x000fe80000100a00 */
[----:B--2---:R0:W-:Y:S04]  /*b880*/  STL [R1+0x4024], R24 ;  /* 0x0040241801007387 */ /* 0x0041e80000100800 */
[----:B------:R1:W-:Y:S04]  /*b890*/  STL.64 [R1+0x1658], R122 ;  /* 0x0016587a01007387 */ /* 0x0003e80000100a00 */
[----:B0-----:R-:W2:Y:S01]  /*b8a0*/  LDL.LU R24, [R1+0xac] ;  /* 0x0000ac0001187983 */ /* 0x001ea20000300800 */
[----:B------:R-:W-:-:S02]  /*b8b0*/  PRMT R124, RZ, 0x7610, R124 ;  /* 0x00007610ff7c7816 */ /* 0x000fc4000000007c */
[----:B------:R-:W-:-:S04]  /*b8c0*/  PRMT R125, RZ, 0x7610, R125 ;  /* 0x00007610ff7d7816 */ /* 0x000fc8000000007d */
[----:B------:R-:W3:Y:S04]  /*b8d0*/  @!P1 LDG.E.U16 R124, desc[UR6][R126.64] ;  /* 0x000000067e7c9981 */ /* 0x000ee8000c1e1500 */
[----:B------:R-:W4:Y:S04]  /*b8e0*/  @!P1 LDG.E.U16 R125, desc[UR6][R128.64] ;  /* 0x00000006807d9981 */ /* 0x000f28000c1e1500 */
[----:B--2---:R1:W2:Y:S01]  /*b8f0*/  @!P1 LDG.E.U16 R24, desc[UR6][R122.64] ;  /* 0x000000067a189981 */ /* 0x0042a2000c1e1500 */
[----:B------:R-:W-:-:S05]  /*b900*/  VIADD R0, R36, 0xffffffb1 ;  /* 0xffffffb124007836 */ /* 0x000fca0000000000 */
[----:B------:R-:W-:Y:S01]  /*b910*/  ISETP.GE.U32.AND P1, PT, R0, 0x7ffffeb2, PT ;  /* 0x7ffffeb20000780c */ /* 0x000fe20003f26070 */
[----:B------:R-:W-:Y:S01]  /*b920*/  IMAD R0, R2, 0x4a, RZ ;  /* 0x0000004a02007824 */ /* 0x000fe200078e02ff */
[----:B---3--:R-:W-:Y:S02]  /*b930*/  PRMT R131, RZ, 0x7610, R131 ;  /* 0x00007610ff837816 */ /* 0x008fe40000000083 */
[----:B------:R-:W-:Y:S01]  /*b940*/  PRMT R120, RZ, 0x7610, R120 ;  /* 0x00007610ff787816 */ /* 0x000fe20000000078 */
[C---:B-1----:R-:W-:Y:S01]  /*b950*/  IMAD.WIDE R122, R0.reuse, 0x2, R34 ;  /* 0x00000002007a7825 */ /* 0x042fe200078e0222 */
[----:B------:R-:W-:Y:S02]  /*b960*/  PRMT R121, RZ, 0x7610, R121 ;  /* 0x00007610ff797816 */ /* 0x000fe40000000079 */
[----:B------:R-:W-:Y:S01]  /*b970*/  PRMT R130, RZ, 0x7610, R130 ;  /* 0x00007610ff827816 */ /* 0x000fe20000000082 */
[C---:B------:R-:W-:Y:S01]  /*b980*/  IMAD.WIDE R128, R0.reuse, 0x2, R32 ;  /* 0x0000000200807825 */ /* 0x040fe200078e0220 */
[----:B------:R-:W3:Y:S03]  /*b990*/  @!P0 LDG.E.U16 R131, desc[UR6][R122.64] ;  /* 0x000000067a838981 */ /* 0x000ee6000c1e1500 */
[C---:B------:R-:W-:Y:S01]  /*b9a0*/  IMAD.WIDE R126, R0.reuse, 0x2, R30 ;  /* 0x00000002007e7825 */ /* 0x040fe200078e021e */
[----:B------:R-:W3:Y:S04]  /*b9b0*/  @!P0 LDG.E.U16 R130, desc[UR6][R128.64] ;  /* 0x0000000680828981 */ /* 0x000ee8000c1e1500 */
[----:B------:R0:W3:Y:S04]  /*b9c0*/  @!P0 LDG.E.U16 R121, desc[UR6][R126.64] ;  /* 0x000000067e798981 */ /* 0x0000e8000c1e1500 */
[----:B--2---:R-:W-:Y:S04]  /*b9d0*/  STL [R1+0x4038], R24 ;  /* 0x0040381801007387 */ /* 0x004fe80000100800 */
[----:B------:R-:W-:Y:S04]  /*b9e0*/  STL [R1+0xb0], R124 ;  /* 0x0000b07c01007387 */ /* 0x000fe80000100800 */
[----:B----4-:R1:W-:Y:S04]  /*b9f0*/  STL [R1+0xb4], R125 ;  /* 0x0000b47d01007387 */ /* 0x0103e80000100800 */
[----:B------:R2:W-:Y:S01]  /*ba00*/  STL.64 [R1+0x1650], R122 ;  /* 0x0016507a01007387 */ /* 0x0005e20000100a00 */
[----:B-1----:R-:W-:-:S03]  /*ba10*/  IMAD.WIDE R124, R0, 0x2, R28 ;  /* 0x00000002007c7825 */ /* 0x002fc600078e021c */
[----:B------:R1:W-:Y:S04]  /*ba20*/  STL.64 [R1+0x1648], R128 ;  /* 0x0016488001007387 */ /* 0x0003e80000100a00 */
[----:B------:R4:W3:Y:S04]  /*ba30*/  @!P0 LDG.E.U16 R120, desc[UR6][R124.64] ;  /* 0x000000067c788981 */ /* 0x0008e8000c1e1500 */
[----:B--2---:R-:W2:Y:S04]  /*ba40*/  LDL.LU.64 R122, [R1+0x47e0] ;  /* 0x0047e000017a7983 */ /* 0x004ea80000300a00 */
[----:B------:R0:W-:Y:S04]  /*ba50*/  STL.64 [R1+0x1640], R126 ;  /* 0x0016407e01007387 */ /* 0x0001e80000100a00 */
[----:B-1----:R-:W2:Y:S01]  /*ba60*/  LDL.LU.64 R128, [R1+0x47d8] ;  /* 0x0047d80001807983 */ /* 0x002ea20000300a00 */
[----:B------:R-:W-:-:S03]  /*ba70*/  VIADD R0, R36, 0xffffffb0 ;  /* 0xffffffb024007836 */ /* 0x000fc60000000000 */
[----:B------:R4:W-:Y:S02]  /*ba80*/  STL.64 [R1+0x1638], R124 ;  /* 0x0016387c01007387 */ /* 0x0009e40000100a00 */
[----:B------:R-:W-:Y:S01]  /*ba90*/  ISETP.GE.U32.AND P0, PT, R0, 0x7ffffeb1, PT ;  /* 0x7ffffeb10000780c */ /* 0x000fe20003f06070 */
[----:B------:R-:W-:-:S04]  /*baa0*/  IMAD R0, R2, 0x4b, RZ ;  /* 0x0000004b02007824 */ /* 0x000fc800078e02ff */
[----:B0-----:R-:W-:-:S04]  /*bab0*/  IMAD.WIDE R126, R0, 0x2, R30 ;  /* 0x00000002007e7825 */ /* 0x001fc800078e021e */
[----:B----4-:R-:W-:Y:S01]  /*bac0*/  IMAD.WIDE R124, R0, 0x2, R28 ;  /* 0x00000002007c7825 */ /* 0x010fe200078e021c */
[----:B---3--:R-:W-:Y:S04]  /*bad0*/  STL [R1+0x1fd0], R120 ;  /* 0x001fd07801007387 */ /* 0x008fe80000100800 */
[----:B------:R0:W-:Y:S01]  /*bae0*/  STL [R1+0x1fd4], R121 ;  /* 0x001fd47901007387 */ /* 0x0001e20000100800 */
[----:B--2---:R-:W-:-:S03]  /*baf0*/  PRMT R122, RZ, 0x7610, R122 ;  /* 0x00007610ff7a7816 */ /* 0x004fc6000000007a */
[----:B------:R-:W-:Y:S01]  /*bb00*/  STL [R1+0x1fd8], R130 ;  /* 0x001fd88201007387 */ /* 0x000fe20000100800 */
[----:B------:R-:W-:Y:S02]  /*bb10*/  PRMT R123, RZ, 0x7610, R123 ;  /* 0x00007610ff7b7816 */ /* 0x000fe4000000007b */
[----:B------:R-:W-:Y:S01]  /*bb20*/  PRMT R129, RZ, 0x7610, R129 ;  /* 0x00007610ff817816 */ /* 0x000fe20000000081 */
[----:B------:R1:W-:Y:S01]  /*bb30*/  STL [R1+0x204c], R131 ;  /* 0x00204c8301007387 */ /* 0x0003e20000100800 */
[C---:B0-----:R-:W-:Y:S01]  /*bb40*/  IMAD.WIDE R120, R0.reuse, 0x2, R34 ;  /* 0x0000000200787825 */ /* 0x041fe200078e0222 */
[----:B------:R-:W-:Y:S02]  /*bb50*/  PRMT R128, RZ, 0x7610, R128 ;  /* 0x00007610ff807816 */ /* 0x000fe40000000080 */
[----:B------:R-:W2:Y:S04]  /*bb60*/  @!P2 LDG.E.U16 R122, desc[UR6][R124.64] ;  /* 0x000000067c7aa981 */ /* 0x000ea8000c1e1500 */
[----:B------:R0:W3:Y:S01]  /*bb70*/  @!P2 LDG.E.U16 R123, desc[UR6][R126.64] ;  /* 0x000000067e7ba981 */ /* 0x0000e2000c1e1500 */
[----:B-1----:R-:W-:-:S03]  /*bb80*/  IMAD.WIDE R130, R0, 0x2, R32 ;  /* 0x0000000200827825 */ /* 0x002fc600078e0220 */
[----:B------:R1:W-:Y:S04]  /*bb90*/  STL.64 [R1+0x1630], R120 ;  /* 0x0016307801007387 */ /* 0x0003e80000100a00 */
[----:B------:R4:W-:Y:S04]  /*bba0*/  STL.64 [R1+0x1628], R130 ;  /* 0x0016288201007387 */ /* 0x0009e80000100a00 */
[----:B------:R-:W3:Y:S04]  /*bbb0*/  @!P2 LDG.E.U16 R129, desc[UR6][R120.64] ;  /* 0x000000067881a981 */ /* 0x000ee8000c1e1500 */
[----:B------:R-:W3:Y:S04]  /*bbc0*/  @!P2 LDG.E.U16 R128, desc[UR6][R130.64] ;  /* 0x000000068280a981 */ /* 0x000ee8000c1e1500 */
[----:B-1----:R-:W3:Y:S04]  /*bbd0*/  LDL.LU.64 R120, [R1+0x47d0] ;  /* 0x0047d00001787983 */ /* 0x002ee80000300a00 */
[----:B------:R0:W-:Y:S04]  /*bbe0*/  STL.64 [R1+0x1620], R126 ;  /* 0x0016207e01007387 */ /* 0x0001e80000100a00 */
[----:B----4-:R-:W4:Y:S01]  /*bbf0*/  LDL.LU.64 R130, [R1+0x47c8] ;  /* 0x0047c80001827983 */ /* 0x010f220000300a00 */
[----:B------:R-:W-:-:S03]  /*bc00*/  VIADD R0, R36, 0xffffffaf ;  /* 0xffffffaf24007836 */ /* 0x000fc60000000000 */
[----:B------:R1:W-:Y:S02]  /*bc10*/  STL.64 [R1+0x1618], R124 ;  /* 0x0016187c01007387 */ /* 0x0003e40000100a00 */
[----:B------:R-:W-:Y:S01]  /*bc20*/  ISETP.GE.U32.AND P2, PT, R0, 0x7ffffeb0, PT ;  /* 0x7ffffeb00000780c */ /* 0x000fe20003f46070 */
[----:B------:R-:W-:-:S04]  /*bc30*/  IMAD R0, R2, 0x4c, RZ ;  /* 0x0000004c02007824 */ /* 0x000fc800078e02ff */
[----:B0-----:R-:W-:-:S04]  /*bc40*/  IMAD.WIDE R126, R0, 0x2, R30 ;  /* 0x00000002007e7825 */ /* 0x001fc800078e021e */
[C---:B-1----:R-:W-:Y:S01]  /*bc50*/  IMAD.WIDE R124, R0.reuse, 0x2, R28 ;  /* 0x00000002007c7825 */ /* 0x042fe200078e021c */
[----:B--2---:R-:W-:Y:S04]  /*bc60*/  STL [R1+0x230c], R122 ;  /* 0x00230c7a01007387 */ /* 0x004fe80000100800 */
[----:B---3--:R0:W-:Y:S02]  /*bc70*/  STL [R1+0x2310], R123 ;  /* 0x0023107b01007387 */ /* 0x0081e40000100800 */
[----:B0-----:R-:W-:Y:S02]  /*bc80*/  IMAD.WIDE R122, R0, 0x2, R34 ;  /* 0x00000002007a7825 */ /* 0x001fe400078e0222 */
[----:B------:R-:W-:Y:S04]  /*bc90*/  STL [R1+0x2314], R128 ;  /* 0x0023148001007387 */ /* 0x000fe80000100800 */
[----:B------:R0:W-:Y:S01]  /*bca0*/  STL [R1+0x2318], R129 ;  /* 0x0023188101007387 */ /* 0x0001e20000100800 */
[----:B------:R-:W-:-:S02]  /*bcb0*/  PRMT R120, RZ, 0x7610, R120 ;  /* 0x00007610ff787816 */ /* 0x000fc40000000078 */
[----:B------:R-:W-:Y:S01]  /*bcc0*/  PRMT R121, RZ, 0x7610, R121 ;  /* 0x00007610ff797816 */ /* 0x000fe20000000079 */
[----:B------:R1:W-:Y:S04]  /*bcd0*/  STL.64 [R1+0x1610], R122 ;  /* 0x0016107a01007387 */ /* 0x0003e80000100a00 */
[----:B------:R-:W2:Y:S01]  /*bce0*/  @!P5 LDG.E.U16 R120, desc[UR6][R124.64] ;  /* 0x000000067c78d981 */ /* 0x000ea2000c1e1500 */
[----:B----4-:R-:W-:Y:S01]  /*bcf0*/  PRMT R131, RZ, 0x7610, R131 ;  /* 0x00007610ff837816 */ /* 0x010fe20000000083 */
[----:B0-----:R-:W-:Y:S01]  /*bd00*/  IMAD.WIDE R128, R0, 0x2, R32 ;  /* 0x0000000200807825 */ /* 0x001fe200078e0220 */
[----:B------:R-:W-:Y:S01]  /*bd10*/  PRMT R130, RZ, 0x7610, R130 ;  /* 0x00007610ff827816 */ /* 0x000fe20000000082 */
[----:B------:R0:W3:Y:S04]  /*bd20*/  @!P5 LDG.E.U16 R121, desc[UR6][R126.64] ;  /* 0x000000067e79d981 */ /* 0x0000e8000c1e1500 */
        /* <DEDUP_REMOVED lines=17> */
[----:B------:R-:W-:-:S03]  /*be40*/  PRMT R122, RZ, 0x7610, R122 ;  /* 0x00007610ff7a7816 */ /* 0x000fc6000000007a */
[----:B------:R1:W-:Y:S01]  /*be50*/  STL.64 [R1+0x15f0], R120 ;  /* 0x0015f07801007387 */ /* 0x0003e20000100a00 */
[----:B------:R-:W-:-:S03]  /*be60*/  PRMT R123, RZ, 0x7610, R123 ;  /* 0x00007610ff7b7816 */ /* 0x000fc6000000007b */
[----:B------:R-:W2:Y:S01]  /*be70*/  @!P4 LDG.E.U16 R122, desc[UR6][R124.64] ;  /* 0x000000067c7ac981 */ /* 0x000ea2000c1e1500 */
[----:B----4-:R-:W-:Y:S01]  /*be80*/  PRMT R129, RZ, 0x7610, R129 ;  /* 0x00007610ff817816 */ /* 0x010fe20000000081 */
[----:B0-----:R-:W-:Y:S01]  /*be90*/  IMAD.WIDE R130, R0, 0x2, R32 ;  /* 0x0000000200827825 */ /* 0x001fe200078e0220 */
[----:B------:R-:W-:Y:S01]  /*bea0*/  PRMT R128, RZ, 0x7610, R128 ;  /* 0x00007610ff807816 */ /* 0x000fe20000000080 */
[----:B------:R0:W3:Y:S04]  /*beb0*/  @!P4 LDG.E.U16 R123, desc[UR6][R126.64] ;  /* 0x000000067e7bc981 */ /* 0x0000e8000c1e1500 */
[----:B------:R4:W-:Y:S04]  /*bec0*/  STL.64 [R1+0x15e8], R130 ;  /* 0x0015e88201007387 */ /* 0x0009e80000100a00 */
[----:B------:R-:W2:Y:S04]  /*bed0*/  @!P4 LDG.E.U16 R129, desc[UR6][R120.64] ;  /* 0x000000067881c981 */ /* 0x000ea8000c1e1500 */
[----:B------:R-:W2:Y:S04]  /*bee0*/  @!P4 LDG.E.U16 R128, desc[UR6][R130.64] ;  /* 0x000000068280c981 */ /* 0x000ea8000c1e1500 */
[----:B-1----:R-:W3:Y:S04]  /*bef0*/  LDL.LU.64 R120, [R1+0x47b0] ;  /* 0x0047b00001787983 */ /* 0x002ee80000300a00 */
[----:B------:R0:W-:Y:S04]  /*bf00*/  STL.64 [R1+0x15e0], R126 ;  /* 0x0015e07e01007387 */ /* 0x0001e80000100a00 */
[----:B----4-:R-:W4:Y:S01]  /*bf10*/  LDL.LU.64 R130, [R1+0x47a8] ;  /* 0x0047a80001827983 */ /* 0x010f220000300a00 */
[----:B------:R-:W-:-:S05]  /*bf20*/  VIADD R0, R36, 0xffffffad ;  /* 0xffffffad24007836 */ /* 0x000fca0000000000 */
[----:B------:R-:W-:Y:S01]  /*bf30*/  ISETP.GE.U32.AND P4, PT, R0, 0x7ffffeae, PT ;  /* 0x7ffffeae0000780c */ /* 0x000fe20003f86070 */
[----:B------:R-:W-:Y:S01]  /*bf40*/  IMAD R0, R2, 0x4e, RZ ;  /* 0x0000004e02007824 */ /* 0x000fe200078e02ff */
[----:B------:R1:W-:Y:S03]  /*bf50*/  STL.64 [R1+0x15d8], R124 ;  /* 0x0015d87c01007387 */ /* 0x0003e60000100a00 */
[----:B0-----:R-:W-:-:S04]  /*bf60*/  IMAD.WIDE R126, R0, 0x2, R32 ;  /* 0x00000002007e7825 */ /* 0x001fc800078e0220 */
[----:B-1----:R-:W-:Y:S01]  /*bf70*/  IMAD.WIDE R124, R0, 0x2, R34 ;  /* 0x00000002007c7825 */ /* 0x002fe200078e0222 */
[----:B--2---:R-:W-:Y:S04]  /*bf80*/  STL [R1+0x2608], R128 ;  /* 0x0026088001007387 */ /* 0x004fe80000100800 */
[----:B------:R0:W-:Y:S01]  /*bf90*/  STL [R1+0x260c], R129 ;  /* 0x00260c8101007387 */ /* 0x0001e20000100800 */
[----:B---3--:R-:W-:-:S03]  /*bfa0*/  PRMT R120, RZ, 0x7610, R120 ;  /* 0x00007610ff787816 */ /* 0x008fc60000000078 */
[----:B------:R-:W-:Y:S01]  /*bfb0*/  STL [R1+0x2600], R122 ;  /* 0x0026007a01007387 */ /* 0x000fe20000100800 */
[----:B------:R-:W-:Y:S02]  /*bfc0*/  PRMT R121, RZ, 0x7610, R121 ;  /* 0x00007610ff797816 */ /* 0x000fe40000000079 */
[----:B----4-:R-:W-:Y:S02]  /*bfd0*/  PRMT R130, RZ, 0x7610, R130 ;  /* 0x00007610ff827816 */ /* 0x010fe40000000082 */
[----:B------:R-:W-:Y:S01]  /*bfe0*/  PRMT R131, RZ, 0x7610, R131 ;  /* 0x00007610ff837816 */ /* 0x000fe20000000083 */
[----:B------:R1:W-:Y:S01]  /*bff0*/  STL [R1+0x2604], R123 ;  /* 0x0026047b01007387 */ /* 0x0003e20000100800 */
[----:B0-----:R-:W-:-:S03]  /*c000*/  IMAD.WIDE R128, R0, 0x2, R30 ;  /* 0x0000000200807825 */ /* 0x001fc600078e021e */
[----:B------:R0:W-:Y:S04]  /*c010*/  STL.64 [R1+0x15d0], R124 ;  /* 0x0015d07c01007387 */ /* 0x0001e80000100a00 */
[----:B------:R-:W2:Y:S01]  /*c020*/  @!P1 LDG.E.U16 R130, desc[UR6][R126.64] ;  /* 0x000000067e829981 */ /* 0x000ea2000c1e1500 */
[----:B-1----:R-:W-:-:S03]  /*c030*/  IMAD.WIDE R122, R0, 0x2, R28 ;  /* 0x00000002007a7825 */ /* 0x002fc600078e021c */
[----:B------:R1:W-:Y:S04]  /*c040*/  STL.64 [R1+0x15c8], R126 ;  /* 0x0015c87e01007387 */ /* 0x0003e80000100a00 */
[----:B------:R-:W3:Y:S04]  /*c050*/  @!P1 LDG.E.U16 R131, desc[UR6][R124.64] ;  /* 0x000000067c839981 */ /* 0x000ee8000c1e1500 */
[----:B------:R-:W4:Y:S04]  /*c060*/  @!P1 LDG.E.U16 R120, desc[UR6][R122.64] ;  /* 0x000000067a789981 */ /* 0x000f28000c1e1500 */
[----:B------:R1:W4:Y:S04]  /*c070*/  @!P1 LDG.E.U16 R121, desc[UR6][R128.64] ;  /* 0x0000000680799981 */ /* 0x000328000c1e1500 */
[----:B0-----:R-:W4:Y:S01]  /*c080*/  LDL.LU.64 R124, [R1+0x47a0] ;  /* 0x0047a000017c7983 */ /* 0x001f220000300a00 */
[----:B------:R-:W-:-:S03]  /*c090*/  VIADD R0, R36, 0xffffffac ;  /* 0xffffffac24007836 */ /* 0x000fc60000000000 */
[----:B------:R0:W-:Y:S02]  /*c0a0*/  STL.64 [R1+0x15c0], R128 ;  /* 0x0015c08001007387 */ /* 0x0001e40000100a00 */
[----:B------:R-:W-:Y:S01]  /*c0b0*/  ISETP.GE.U32.AND P1, PT, R0, 0x7ffffead, PT ;  /* 0x7ffffead0000780c */ /* 0x000fe20003f26070 */
[----:B------:R-:W-:Y:S01]  /*c0c0*/  IMAD R0, R2, 0x4f, RZ ;  /* 0x0000004f02007824 */ /* 0x000fe200078e02ff */
[----:B-1----:R-:W4:Y:S04]  /*c0d0*/  LDL.LU.64 R126, [R1+0x4798] ;  /* 0x00479800017e7983 */ /* 0x002f280000300a00 */
[----:B------:R1:W-:Y:S01]  /*c0e0*/  STL.64 [R1+0x15b8], R122 ;  /* 0x0015b87a01007387 */ /* 0x0003e20000100a00 */
[----:B------:R-:W-:Y:S01]  /*c0f0*/  PRMT R118, RZ, 0x7610, R118 ;  /* 0x00007610ff767816 */ /* 0x000fe20000000076 */
[----:B0-----:R-:W-:Y:S01]  /*c100*/  IMAD.WIDE R128, R0, 0x2, R32 ;  /* 0x0000000200807825 */ /* 0x001fe200078e0220 */
[----:B------:R-:W-:-:S03]  /*c110*/  PRMT R119, RZ, 0x7610, R119 ;  /* 0x00007610ff777816 */ /* 0x000fc60000000077 */
[----:B-1----:R-:W-:-:S05]  /*c120*/  IMAD.WIDE R122, R0, 0x2, R30 ;  /* 0x00000002007a7825 */ /* 0x002fca00078e021e */
[----:B------:R0:W4:Y:S04]  /*c130*/  @!P0 LDG.E.U16 R119, desc[UR6][R122.64] ;  /* 0x000000067a778981 */ /* 0x000128000c1e1500 */
[----:B--2---:R-:W-:Y:S04]  /*c140*/  STL [R1+0x2798], R130 ;  /* 0x0027988201007387 */ /* 0x004fe80000100800 */
[----:B---3--:R1:W-:Y:S04]  /*c150*/  STL [R1+0x279c], R131 ;  /* 0x00279c8301007387 */ /* 0x0083e80000100800 */
[----:B----4-:R-:W-:Y:S04]  /*c160*/  STL [R1+0x2790], R120 ;  /* 0x0027907801007387 */ /* 0x010fe80000100800 */
[----:B------:R2:W-:Y:S01]  /*c170*/  STL [R1+0x2794], R121 ;  /* 0x0027947901007387 */ /* 0x0005e20000100800 */
[----:B-1----:R-:W-:Y:S01]  /*c180*/  IMAD.WIDE R130, R0, 0x2, R34 ;  /* 0x0000000200827825 */ /* 0x002fe200078e0222 */
[----:B------:R-:W-:-:S02]  /*c190*/  PRMT R125, RZ, 0x7610, R125 ;  /* 0x00007610ff7d7816 */ /* 0x000fc4000000007d */
[----:B------:R-:W-:Y:S02]  /*c1a0*/  PRMT R124, RZ, 0x7610, R124 ;  /* 0x00007610ff7c7816 */ /* 0x000fe4000000007c */
[----:B------:R1:W-:Y:S01]  /*c1b0*/  STL.64 [R1+0x15b0], R130 ;  /* 0x0015b08201007387 */ /* 0x0003e20000100a00 */
[----:B--2---:R-:W-:-:S03]  /*c1c0*/  IMAD.WIDE R120, R0, 0x2, R28 ;  /* 0x0000000200787825 */ /* 0x004fc600078e021c */
[----:B------:R2:W-:Y:S04]  /*c1d0*/  STL.64 [R1+0x15a8], R128 ;  /* 0x0015a88001007387 */ /* 0x0005e80000100a00 */
[----:B------:R-:W3:Y:S04]  /*c1e0*/  @!P0 LDG.E.U16 R125, desc[UR6][R130.64] ;  /* 0x00000006827d8981 */ /* 0x000ee8000c1e1500 */
[----:B------:R-:W4:Y:S04]  /*c1f0*/  @!P0 LDG.E.U16 R124, desc[UR6][R128.64] ;  /* 0x00000006807c8981 */ /* 0x000f28000c1e1500 */
[----:B------:R0:W3:Y:S04]  /*c200*/  @!P0 LDG.E.U16 R118, desc[UR6][R120.64] ;  /* 0x0000000678768981 */ /* 0x0000e8000c1e1500 */
[----:B-1----:R-:W3:Y:S04]  /*c210*/  LDL.LU.64 R130, [R1+0x4790] ;  /* 0x0047900001827983 */ /* 0x002ee80000300a00 */
[----:B------:R0:W-:Y:S04]  /*c220*/  STL.64 [R1+0x15a0], R122 ;  /* 0x0015a07a01007387 */ /* 0x0001e80000100a00 */
[----:B--2---:R-:W2:Y:S01]  /*c230*/  LDL.LU.64 R128, [R1+0x4788] ;  /* 0x0047880001807983 */ /* 0x004ea20000300a00 */
[----:B------:R-:W-:-:S03]  /*c240*/  IADD3 R0, PT, PT, R36, -0x55, RZ ;  /* 0xffffffab24007810 */ /* 0x000fc60007ffe0ff */
[----:B------:R1:W-:Y:S01]  /*c250*/  STL.64 [R1+0x1598], R120 ;  /* 0x0015987801007387 */ /* 0x0003e20000100a00 */
[----:B------:R-:W-:Y:S01]  /*c260*/  ISETP.GE.U32.AND P0, PT, R0, 0x7ffffeac, PT ;  /* 0x7ffffeac0000780c */ /* 0x000fe20003f06070 */
[----:B------:R-:W-:Y:S01]  /*c270*/  IMAD R0, R2, 0x50, RZ ;  /* 0x0000005002007824 */ /* 0x000fe200078e02ff */
[----:B------:R-:W-:-:S03]  /*c280*/  PRMT R132, RZ, 0x7610, R132 ;  /* 0x00007610ff847816 */ /* 0x000fc60000000084 */
[----:B0-----:R-:W-:-:S04]  /*c290*/  IMAD.WIDE R122, R0, 0x2, R32 ;  /* 0x00000002007a7825 */ /* 0x001fc800078e0220 */
[----:B-1----:R-:W-:Y:S01]  /*c2a0*/  IMAD.WIDE R120, R0, 0x2, R30 ;  /* 0x0000000200787825 */ /* 0x002fe200078e021e */
[----:B------:R-:W-:Y:S02]  /*c2b0*/  PRMT R16, RZ, 0x7610, R16 ;  /* 0x00007610ff107816 */ /* 0x000fe40000000010 */
[----:B------:R-:W-:Y:S02]  /*c2c0*/  PRMT R15, RZ, 0x7610, R15 ;  /* 0x00007610ff0f7816 */ /* 0x000fe4000000000f */
[----:B------:R-:W-:Y:S02]  /*c2d0*/  PRMT R14, RZ, 0x7610, R14 ;  /* 0x00007610ff0e7816 */ /* 0x000fe4000000000e */
[----:B------:R-:W-:Y:S01]  /*c2e0*/  PRMT R13, RZ, 0x7610, R13 ;  /* 0x00007610ff0d7816 */ /* 0x000fe2000000000d */
[----:B----4-:R-:W-:Y:S04]  /*c2f0*/  STL [R1+0x28ec], R124 ;  /* 0x0028ec7c01007387 */ /* 0x010fe80000100800 */
[----:B---3--:R0:W-:Y:S04]  /*c300*/  STL [R1+0x28f0], R125 ;  /* 0x0028f07d01007387 */ /* 0x0081e80000100800 */
[----:B------:R-:W-:Y:S01]  /*c310*/  STL [R1+0x28e4], R118 ;  /* 0x0028e47601007387 */ /* 0x000fe20000100800 */
[----:B------:R-:W-:-:S02]  /*c320*/  PRMT R131, RZ, 0x7610, R131 ;  /* 0x00007610ff837816 */ /* 0x000fc40000000083 */
[----:B------:R-:W-:Y:S01]  /*c330*/  PRMT R130, RZ, 0x7610, R130 ;  /* 0x00007610ff827816 */ /* 0x000fe20000000082 */
[----:B------:R1:W-:Y:S01]  /*c340*/  STL [R1+0x28e8], R119 ;  /* 0x0028e87701007387 */ /* 0x0003e20000100800 */
[C---:B0-----:R-:W-:Y:S01]  /*c350*/  IMAD.WIDE R124, R0.reuse, 0x2, R34 ;  /* 0x00000002007c7825 */ /* 0x041fe200078e0222 */
[----:B--2---:R-:W-:Y:S02]  /*c360*/  PRMT R129, RZ, 0x7610, R129 ;  /* 0x00007610ff817816 */ /* 0x004fe40000000081 */
[----:B------:R-:W2:Y:S04]  /*c370*/  @!P2 LDG.E.U16 R131, desc[UR6][R122.64] ;  /* 0x000000067a83a981 */ /* 0x000ea8000c1e1500 */
[----:B------:R0:W3:Y:S01]  /*c380*/  @!P2 LDG.E.U16 R132, desc[UR6][R124.64] ;  /* 0x000000067c84a981 */ /* 0x0000e2000c1e1500 */
[----:B-1----:R-:W-:-:S03]  /*c390*/  IMAD.WIDE R118, R0, 0x2, R28 ;  /* 0x0000000200767825 */ /* 0x002fc600078e021c */
[----:B------:R1:W4:Y:S01]  /*c3a0*/  @!P2 LDG.E.U16 R130, desc[UR6][R120.64] ;  /* 0x000000067882a981 */ /* 0x000322000c1e1500 */
[----:B------:R-:W-:-:S03]  /*c3b0*/  VIADD R0, R36, 0xffffffaa ;  /* 0xffffffaa24007836 */ /* 0x000fc60000000000 */
[----:B------:R0:W2:Y:S02]  /*c3c0*/  @!P2 LDG.E.U16 R129, desc[UR6][R118.64] ;  /* 0x000000067681a981 */ /* 0x0000a4000c1e1500 */
[----:B------:R-:W-:Y:S01]  /*c3d0*/  ISETP.GE.U32.AND P2, PT, R0, 0x7ffffeab, PT ;  /* 0x7ffffeab0000780c */ /* 0x000fe20003f46070 */
[----:B------:R-:W-:Y:S01]  /*c3e0*/  IMAD R0, R2, 0x51, RZ ;  /* 0x0000005102007824 */ /* 0x000fe200078e02ff */
[----:B------:R0:W-:Y:S04]  /*c3f0*/  STL.64 [R1+0x1590], R124 ;  /* 0x0015907c01007387 */ /* 0x0001e80000100a00 */
[----:B------:R1:W-:Y:S04]  /*c400*/  STL.64 [R1+0x1588], R122 ;  /* 0x0015887a01007387 */ /* 0x0003e80000100a00 */
[----:B------:R1:W-:Y:S01]  /*c410*/  STL.64 [R1+0x1580], R120 ;  /* 0x0015807801007387 */ /* 0x0003e20000100a00 */
[----:B0-----:R-:W-:-:S03]  /*c420*/  IMAD.WIDE R124, R0, 0x2, R34 ;  /* 0x00000002007c7825 */ /* 0x001fc600078e0222 */
[----:B------:R0:W-:Y:S01]  /*c430*/  STL.64 [R1+0x1578], R118 ;  /* 0x0015787601007387 */ /* 0x0001e20000100a00 */
[----:B-1----:R-:W-:-:S03]  /*c440*/  IMAD.WIDE R122, R0, 0x2, R32 ;  /* 0x00000002007a7825 */ /* 0x002fc600078e0220 */
[----:B------:R1:W2:Y:S01]  /*c450*/  @!P5 LDG.E.U16 R16, desc[UR6][R124.64] ;  /* 0x000000067c10d981 */ /* 0x0002a2000c1e1500 */
[----:B------:R-:W-:-:S03]  /*c460*/  IMAD.WIDE R120, R0, 0x2, R30 ;  /* 0x0000000200787825 */ /* 0x000fc600078e021e */
[----:B------:R1:W3:Y:S01]  /*c470*/  @!P5 LDG.E.U16 R15, desc[UR6][R122.64] ;  /* 0x000000067a0fd981 */ /* 0x0002e2000c1e1500 */
[----:B0-----:R-:W-:-:S03]  /*c480*/  IMAD.WIDE R118, R0, 0x2, R28 ;  /* 0x0000000200767825 */ /* 0x001fc600078e021c */
[----:B------:R0:W4:Y:S04]  /*c490*/  @!P5 LDG.E.U16 R14, desc[UR6][R120.64] ;  /* 0x00000006780ed981 */ /* 0x000128000c1e1500 */
[----:B------:R0:W4:Y:S01]  /*c4a0*/  @!P5 LDG.E.U16 R13, desc[UR6][R118.64] ;  /* 0x00000006760dd981 */ /* 0x000122000c1e1500 */
[----:B------:R-:W-:-:S03]  /*c4b0*/  VIADD R0, R36, 0xffffffa9 ;  /* 0xffffffa924007836 */ /* 0x000fc60000000000 */
[----:B------:R1:W-:Y:S02]  /*c4c0*/  STL.64 [R1+0x1570], R124 ;  /* 0x0015707c01007387 */ /* 0x0003e40000100a00 */
[----:B------:R-:W-:Y:S01]  /*c4d0*/  ISETP.GE.U32.AND P5, PT, R0, 0x7ffffeaa, PT ;  /* 0x7ffffeaa0000780c */ /* 0x000fe20003fa6070 */
[----:B------:R-:W-:Y:S01]  /*c4e0*/  IMAD R0, R2, 0x52, RZ ;  /* 0x0000005202007824 */ /* 0x000fe200078e02ff */
[----:B------:R0:W-:Y:S01]  /*c4f0*/  STL.64 [R1+0x1568], R122 ;  /* 0x0015687a01007387 */ /* 0x0001e20000100a00 */
[----:B------:R-:W-:-:S03]  /*c500*/  PRMT R127, RZ, 0x7610, R127 ;  /* 0x00007610ff7f7816 */ /* 0x000fc6000000007f */
[----:B------:R0:W-:Y:S01]  /*c510*/  STL.64 [R1+0x1560], R120 ;  /* 0x0015607801007387 */ /* 0x0001e20000100a00 */
[----:B------:R-:W-:Y:S02]  /*c520*/  PRMT R116, RZ, 0x7610, R116 ;  /* 0x00007610ff747816 */ /* 0x000fe40000000074 */
[----:B------:R-:W-:Y:S01]  /*c530*/  PRMT R117, RZ, 0x7610, R117 ;  /* 0x00007610ff757816 */ /* 0x000fe20000000075 */
[----:B-1----:R-:W-:Y:S01]  /*c540*/  IMAD.WIDE R124, R0, 0x2, R32 ;  /* 0x00000002007c7825 */ /* 0x002fe200078e0220 */
[----:B------:R-:W-:-:S03]  /*c550*/  PRMT R126, RZ, 0x7610, R126 ;  /* 0x00007610ff7e7816 */ /* 0x000fc6000000007e */
[----:B0-----:R-:W-:-:S03]  /*c560*/  IMAD.WIDE R122, R0, 0x2, R30 ;  /* 0x00000002007a7825 */ /* 0x001fc600078e021e */
[----:B------:R-:W4:Y:S01]  /*c570*/  @!P4 LDG.E.U16 R126, desc[UR6][R124.64] ;  /* 0x000000067c7ec981 */ /* 0x000f22000c1e1500 */
[----:B------:R-:W-:-:S03]  /*c580*/  IMAD.WIDE R120, R0, 0x2, R28 ;  /* 0x0000000200787825 */ /* 0x000fc600078e021c */
[----:B------:R-:W4:Y:S04]  /*c590*/  @!P4 LDG.E.U16 R117, desc[UR6][R122.64] ;  /* 0x000000067a75c981 */ /* 0x000f28000c1e1500 */
[----:B------:R-:W4:Y:S04]  /*c5a0*/  @!P4 LDG.E.U16 R116, desc[UR6][R120.64] ;  /* 0x000000067874c981 */ /* 0x000f28000c1e1500 */
[----:B--2---:R-:W-:Y:S04]  /*c5b0*/  STL [R1+0x4028], R16 ;  /* 0x0040281001007387 */ /* 0x004fe80000100800 */
[----:B------:R0:W-:Y:S04]  /*c5c0*/  STL.64 [R1+0x1558], R118 ;  /* 0x0015587601007387 */ /* 0x0001e80000100a00 */
[----:B---3--:R-:W-:Y:S04]  /*c5d0*/  STL [R1+0x402c], R15 ;  /* 0x00402c0f01007387 */ /* 0x008fe80000100800 */
[----:B----4-:R-:W-:Y:S01]  /*c5e0*/  STL [R1+0x4030], R14 ;  /* 0x0040300e01007387 */ /* 0x010fe20000100800 */
[----:B0-----:R-:W-:-:S03]  /*c5f0*/  IMAD.WIDE R118, R0, 0x2, R34 ;  /* 0x0000000200767825 */ /* 0x001fc600078e0222 */
[----:B------:R-:W-:Y:S04]  /*c600*/  STL [R1+0x4034], R13 ;  /* 0x0040340d01007387 */ /* 0x000fe80000100800 */
[----:B------:R0:W-:Y:S04]  /*c610*/  STL.64 [R1+0x1550], R118 ;  /* 0x0015507601007387 */ /* 0x0001e80000100a00 */
[----:B------:R1:W-:Y:S04]  /*c620*/  STL.64 [R1+0x1548], R124 ;  /* 0x0015487c01007387 */ /* 0x0003e80000100a00 */
[----:B------:R-:W2:Y:S04]  /*c630*/  @!P4 LDG.E.U16 R127, desc[UR6][R118.64] ;  /* 0x00000006767fc981 */ /* 0x000ea8000c1e1500 */
[----:B0-----:R-:W3:Y:S04]  /*c640*/  LDL.LU.64 R118, [R1+0x4780] ;  /* 0x0047800001767983 */ /* 0x001ee80000300a00 */
[----:B------:R0:W-:Y:S04]  /*c650*/  STL.64 [R1+0x1540], R122 ;  /* 0x0015407a01007387 */ /* 0x0001e80000100a00 */
[----:B-1----:R-:W4:Y:S01]  /*c660*/  LDL.LU.64 R124, [R1+0x4778] ;  /* 0x00477800017c7983 */ /* 0x002f220000300a00 */
[----:B------:R-:W-:-:S03]  /*c670*/  VIADD R0, R36, 0xffffffa8 ;  /* 0xffffffa824007836 */ /* 0x000fc60000000000 */
[----:B------:R1:W-:Y:S02]  /*c680*/  STL.64 [R1+0x1538], R120 ;  /* 0x0015387801007387 */ /* 0x0003e40000100a00 */
[----:B------:R-:W-:Y:S01]  /*c690*/  ISETP.GE.U32.AND P4, PT, R0, 0x7ffffea9, PT ;  /* 0x7ffffea90000780c */ /* 0x000fe20003f86070 */
[----:B------:R-:W-:Y:S01]  /*c6a0*/  IMAD R0, R2, 0x53, RZ ;  /* 0x0000005302007824 */ /* 0x000fe200078e02ff */
[----:B------:R-:W-:Y:S04]  /*c6b0*/  STL [R1+0x2080], R116 ;  /* 0x0020807401007387 */ /* 0x000fe80000100800 */
[----:B------:R1:W-:Y:S01]  /*c6c0*/  STL [R1+0x2084], R117 ;  /* 0x0020847501007387 */ /* 0x0003e20000100800 */
[----:B0-----:R-:W-:-:S03]  /*c6d0*/  IMAD.WIDE R122, R0, 0x2, R30 ;  /* 0x00000002007a7825 */ /* 0x001fc600078e021e */
[----:B------:R-:W-:Y:S01]  /*c6e0*/  STL [R1+0x2088], R126 ;  /* 0x0020887e01007387 */ /* 0x000fe20000100800 */
[----:B-1----:R-:W-:-:S04]  /*c6f0*/  IMAD.WIDE R120, R0, 0x2, R28 ;  /* 0x0000000200787825 */ /* 0x002fc800078e021c */
[C---:B------:R-:W-:Y:S01]  /*c700*/  IMAD.WIDE R116, R0.reuse, 0x2, R34 ;  /* 0x0000000200747825 */ /* 0x040fe200078e0222 */
[----:B--2---:R0:W-:Y:S04]  /*c710*/  STL [R1+0x208c], R127 ;  /* 0x00208c7f01007387 */ /* 0x0041e80000100800 */
[----:B------:R1:W-:Y:S01]  /*c720*/  STL.64 [R1+0x1530], R116 ;  /* 0x0015307401007387 */ /* 0x0003e20000100a00 */
[----:B---3--:R-:W-:Y:S01]  /*c730*/  PRMT R118, RZ, 0x7610, R118 ;  /* 0x00007610ff767816 */ /* 0x008fe20000000076 */
[----:B0-----:R-:W-:Y:S01]  /*c740*/  IMAD.WIDE R126, R0, 0x2, R32 ;  /* 0x00000002007e7825 */ /* 0x001fe200078e0220 */
[----:B------:R-:W-:Y:S02]  /*c750*/  PRMT R119, RZ, 0x7610, R119 ;  /* 0x00007610ff777816 */ /* 0x000fe40000000077 */
[----:B----4-:R-:W-:-:S02]  /*c760*/  PRMT R125, RZ, 0x7610, R125 ;  /* 0x00007610ff7d7816 */ /* 0x010fc4000000007d */
[----:B------:R-:W-:Y:S01]  /*c770*/  PRMT R124, RZ, 0x7610, R124 ;  /* 0x00007610ff7c7816 */ /* 0x000fe2000000007c */
[----:B------:R0:W-:Y:S04]  /*c780*/  STL.64 [R1+0x1528], R126 ;  /* 0x0015287e01007387 */ /* 0x0001e80000100a00 */
[----:B------:R-:W2:Y:S04]  /*c790*/  @!P1 LDG.E.U16 R125, desc[UR6][R116.64] ;  /* 0x00000006747d9981 */ /* 0x000ea8000c1e1500 */
[----:B------:R-:W3:Y:S04]  /*c7a0*/  @!P1 LDG.E.U16 R118, desc[UR6][R120.64] ;  /* 0x0000000678769981 */ /* 0x000ee8000c1e1500 */
[----:B------:R4:W2:Y:S04]  /*c7b0*/  @!P1 LDG.E.U16 R119, desc[UR6][R122.64] ;  /* 0x000000067a779981 */ /* 0x0008a8000c1e1500 */
[----:B-1----:R-:W2:Y:S04]  /*c7c0*/  LDL.LU.64 R116, [R1+0x4770] ;  /* 0x0047700001747983 */ /* 0x002ea80000300a00 */
[----:B------:R4:W-:Y:S04]  /*c7d0*/  STL.64 [R1+0x1520], R122 ;  /* 0x0015207a01007387 */ /* 0x0009e80000100a00 */
[----:B------:R-:W2:Y:S04]  /*c7e0*/  @!P1 LDG.E.U16 R124, desc[UR6][R126.64] ;  /* 0x000000067e7c9981 */ /* 0x000ea8000c1e1500 */
[----:B0-----:R-:W2:Y:S01]  /*c7f0*/  LDL.LU.64 R126, [R1+0x4768] ;  /* 0x00476800017e7983 */ /* 0x001ea20000300a00 */
[----:B------:R-:W-:-:S03]  /*c800*/  VIADD R0, R36, 0xffffffa7 ;  /* 0xffffffa724007836 */ /* 0x000fc60000000000 */
[----:B------:R0:W-:Y:S02]  /*c810*/  STL.64 [R1+0x1518], R120 ;  /* 0x0015187801007387 */ /* 0x0001e40000100a00 */
[----:B------:R-:W-:Y:S01]  /*c820*/  ISETP.GE.U32.AND P1, PT, R0, 0x7ffffea8, PT ;  /* 0x7ffffea80000780c */ /* 0x000fe20003f26070 */
[----:B------:R-:W-:-:S04]  /*c830*/  IMAD R0, R2, 0x54, RZ ;  /* 0x0000005402007824 */ /* 0x000fc800078e02ff */
[----:B----4-:R-:W-:-:S04]  /*c840*/  IMAD.WIDE R122, R0, 0x2, R30 ;  /* 0x00000002007a7825 */ /* 0x010fc800078e021e */
[C---:B0-----:R-:W-:Y:S01]  /*c850*/  IMAD.WIDE R120, R0.reuse, 0x2, R28 ;  /* 0x0000000200787825 */ /* 0x041fe200078e021c */
[----:B---3--:R-:W-:Y:S04]  /*c860*/  STL [R1+0x22fc], R118 ;  /* 0x0022fc7601007387 */ /* 0x008fe80000100800 */
[----:B--2---:R0:W-:Y:S01]  /*c870*/  STL [R1+0x2300], R119 ;  /* 0x0023007701007387 */ /* 0x0041e20000100800 */
        /* <DEDUP_REMOVED lines=17> */
[----:B------:R-:W-:-:S03]  /*c990*/  VIADD R0, R36, 0xffffffa6 ;  /* 0xffffffa624007836 */ /* 0x000fc60000000000 */
[----:B------:R0:W-:Y:S02]  /*c9a0*/  STL.64 [R1+0x14f8], R120 ;  /* 0x0014f87801007387 */ /* 0x0001e40000100a00 */
[----:B------:R-:W-:Y:S01]  /*c9b0*/  ISETP.GE.U32.AND P0, PT, R0, 0x7ffffea7, PT ;  /* 0x7ffffea70000780c */ /* 0x000fe20003f06070 */
[----:B------:R-:W-:-:S04]  /*c9c0*/  IMAD R0, R2, 0x55, RZ ;  /* 0x0000005502007824 */ /* 0x000fc800078e02ff */
[----:B----4-:R-:W-:-:S04]  /*c9d0*/  IMAD.WIDE R122, R0, 0x2, R30 ;  /* 0x00000002007a7825 */ /* 0x010fc800078e021e */
[C---:B0-----:R-:W-:Y:S01]  /*c9e0*/  IMAD.WIDE R120, R0.reuse, 0x2, R28 ;  /* 0x0000000200787825 */ /* 0x041fe200078e021c */
[----:B--2---:R-:W-:Y:S04]  /*c9f0*/  STL [R1+0x2460], R116 ;  /* 0x0024607401007387 */ /* 0x004fe80000100800 */
[----:B---3--:R0:W-:Y:S01]  /*ca00*/  STL [R1+0x2464], R117 ;  /* 0x0024647501007387 */ /* 0x0081e20000100800 */
[----:B------:R-:W-:Y:S01]  /*ca10*/  PRMT R118, RZ, 0x7610, R118 ;  /* 0x00007610ff767816 */ /* 0x000fe20000000076 */
[----:B0-----:R-:W-:Y:S01]  /*ca20*/  IMAD.WIDE R116, R0, 0x2, R34 ;  /* 0x0000000200747825 */ /* 0x001fe200078e0222 */
[----:B------:R-:W-:Y:S01]  /*ca30*/  PRMT R119, RZ, 0x7610, R119 ;  /* 0x00007610ff777816 */ /* 0x000fe20000000077 */
[----:B------:R-:W-:Y:S04]  /*ca40*/  STL [R1+0x2468], R126 ;  /* 0x0024687e01007387 */ /* 0x000fe80000100800 */
[----:B------:R0:W-:Y:S01]  /*ca50*/  STL [R1+0x246c], R127 ;  /* 0x00246c7f01007387 */ /* 0x0001e20000100800 */
[----:B------:R-:W-:-:S03]  /*ca60*/  PRMT R125, RZ, 0x7610, R125 ;  /* 0x00007610ff7d7816 */ /* 0x000fc6000000007d */
[----:B------:R-:W2:Y:S01]  /*ca70*/  @!P2 LDG.E.U16 R118, desc[UR6][R120.64] ;  /* 0x000000067876a981 */ /* 0x000ea2000c1e1500 */
[----:B------:R-:W-:Y:S01]  /*ca80*/  PRMT R124, RZ, 0x7610, R124 ;  /* 0x00007610ff7c7816 */ /* 0x000fe2000000007c */
[----:B0-----:R-:W-:Y:S02]  /*ca90*/  IMAD.WIDE R126, R0, 0x2, R32 ;  /* 0x00000002007e7825 */ /* 0x001fe400078e0220 */
[----:B------:R0:W-:Y:S04]  /*caa0*/  STL.64 [R1+0x14f0], R116 ;  /* 0x0014f07401007387 */ /* 0x0001e80000100a00 */
[----:B------:R1:W-:Y:S04]  /*cab0*/  STL.64 [R1+0x14e8], R126 ;  /* 0x0014e87e01007387 */ /* 0x0003e80000100a00 */
[----:B------:R-:W3:Y:S04]  /*cac0*/  @!P2 LDG.E.U16 R125, desc[UR6][R116.64] ;  /* 0x00000006747da981 */ /* 0x000ee8000c1e1500 */
[----:B------:R-:W4:Y:S04]  /*cad0*/  @!P2 LDG.E.U16 R124, desc[UR6][R126.64] ;  /* 0x000000067e7ca981 */ /* 0x000f28000c1e1500 */
[----:B------:R1:W2:Y:S04]  /*cae0*/  @!P2 LDG.E.U16 R119, desc[UR6][R122.64] ;  /* 0x000000067a77a981 */ /* 0x0002a8000c1e1500 */
[----:B0-----:R-:W2:Y:S04]  /*caf0*/  LDL.LU.64 R116, [R1+0x4750] ;  /* 0x0047500001747983 */ /* 0x001ea80000300a00 */
[----:B------:R0:W-:Y:S04]  /*cb00*/  STL.64 [R1+0x14e0], R122 ;  /* 0x0014e07a01007387 */ /* 0x0001e80000100a00 */
[----:B-1----:R-:W2:Y:S01]  /*cb10*/  LDL.LU.64 R126, [R1+0x4748] ;  /* 0x00474800017e7983 */ /* 0x002ea20000300a00 */
[----:B------:R-:W-:-:S05]  /*cb20*/  VIADD R0, R36, 0xffffffa5 ;  /* 0xffffffa524007836 */ /* 0x000fca0000000000 */
[----:B------:R-:W-:Y:S01]  /*cb30*/  ISETP.GE.U32.AND P2, PT, R0, 0x7ffffea6, PT ;  /* 0x7ffffea60000780c */ /* 0x000fe20003f46070 */
[----:B------:R-:W-:Y:S01]  /*cb40*/  IMAD R0, R2, 0x56, RZ ;  /* 0x0000005602007824 */ /* 0x000fe200078e02ff */
[----:B------:R1:W-:Y:S03]  /*cb50*/  STL.64 [R1+0x14d8], R120 ;  /* 0x0014d87801007387 */ /* 0x0003e60000100a00 */
[----:B0-----:R-:W-:-:S04]  /*cb60*/  IMAD.WIDE R122, R0, 0x2, R32 ;  /* 0x00000002007a7825 */ /* 0x001fc800078e0220 */
[----:B-1----:R-:W-:Y:S01]  /*cb70*/  IMAD.WIDE R120, R0, 0x2, R34 ;  /* 0x0000000200787825 */ /* 0x002fe200078e0222 */
[----:B----4-:R-:W-:Y:S04]  /*cb80*/  STL [R1+0x25f8], R124 ;  /* 0x0025f87c01007387 */ /* 0x010fe80000100800 */
[----:B---3--:R0:W-:Y:S04]  /*cb90*/  STL [R1+0x25fc], R125 ;  /* 0x0025fc7d01007387 */ /* 0x0081e80000100800 */
[----:B--2---:R-:W-:Y:S01]  /*cba0*/  STL [R1+0x25f0], R118 ;  /* 0x0025f07601007387 */ /* 0x004fe20000100800 */
[----:B------:R-:W-:-:S02]  /*cbb0*/  PRMT R116, RZ, 0x7610, R116 ;  /* 0x00007610ff747816 */ /* 0x000fc40000000074 */
[----:B------:R-:W-:Y:S01]  /*cbc0*/  PRMT R117, RZ, 0x7610, R117 ;  /* 0x00007610ff757816 */ /* 0x000fe20000000075 */
[----:B------:R1:W-:Y:S01]  /*cbd0*/  STL [R1+0x25f4], R119 ;  /* 0x0025f47701007387 */ /* 0x0003e20000100800 */
[----:B------:R-:W-:Y:S02]  /*cbe0*/  PRMT R126, RZ, 0x7610, R126 ;  /* 0x00007610ff7e7816 */ /* 0x000fe4000000007e */
[----:B------:R-:W-:Y:S01]  /*cbf0*/  PRMT R127, RZ, 0x7610, R127 ;  /* 0x00007610ff7f7816 */ /* 0x000fe2000000007f */
[C---:B0-----:R-:W-:Y:S01]  /*cc00*/  IMAD.WIDE R124, R0.reuse, 0x2, R30 ;  /* 0x00000002007c7825 */ /* 0x041fe200078e021e */
[----:B------:R0:W-:Y:S03]  /*cc10*/  STL.64 [R1+0x14d0], R120 ;  /* 0x0014d07801007387 */ /* 0x0001e60000100a00 */
[----:B-1----:R-:W-:Y:S01]  /*cc20*/  IMAD.WIDE R118, R0, 0x2, R28 ;  /* 0x0000000200767825 */ /* 0x002fe200078e021c */
[----:B------:R-:W2:Y:S04]  /*cc30*/  @!P5 LDG.E.U16 R126, desc[UR6][R122.64] ;  /* 0x000000067a7ed981 */ /* 0x000ea8000c1e1500 */
        /* <DEDUP_REMOVED lines=32> */
[----:B------:R-:W-:-:S03]  /*ce40*/  VIADD R0, R36, 0xffffffa3 ;  /* 0xffffffa324007836 */ /* 0x000fc60000000000 */
[----:B------:R1:W-:Y:S02]  /*ce50*/  STL.64 [R1+0x1498], R116 ;  /* 0x0014987401007387 */ /* 0x0003e40000100a00 */
[----:B------:R-:W-:Y:S01]  /*ce60*/  ISETP.GE.U32.AND P4, PT, R0, 0x7ffffea4, PT ;  /* 0x7ffffea40000780c */ /* 0x000fe20003f86070 */
[----:B------:R-:W-:Y:S01]  /*ce70*/  IMAD R0, R2, 0x58, RZ ;  /* 0x0000005802007824 */ /* 0x000fe200078e02ff */
[----:B------:R-:W-:-:S03]  /*ce80*/  PRMT R128, RZ, 0x7610, R128 ;  /* 0x00007610ff807816 */ /* 0x000fc60000000080 */
[----:B0-----:R-:W-:-:S04]  /*ce90*/  IMAD.WIDE R118, R0, 0x2, R32 ;  /* 0x0000000200767825 */ /* 0x001fc800078e0220 */
[----:B-1----:R-:W-:Y:S01]  /*cea0*/  IMAD.WIDE R116, R0, 0x2, R30 ;  /* 0x0000000200747825 */ /* 0x002fe200078e021e */
        /* <DEDUP_REMOVED lines=20> */
[----:B------:R1:W-:Y:S01]  /*cff0*/  STL.64 [R1+0x1488], R118 ;  /* 0x0014887601007387 */ /* 0x0003e20000100a00 */
[----:B0-----:R-:W-:-:S03]  /*d000*/  IMAD.WIDE R120, R0, 0x2, R34 ;  /* 0x0000000200787825 */ /* 0x001fc600078e0222 */
[----:B------:R0:W-:Y:S01]  /*d010*/  STL.64 [R1+0x1480], R116 ;  /* 0x0014807401007387 */ /* 0x0001e20000100a00 */
[----:B-1----:R-:W-:-:S03]  /*d020*/  IMAD.WIDE R118, R0, 0x2, R32 ;  /* 0x0000000200767825 */ /* 0x002fc600078e0220 */
[----:B------:R1:W2:Y:S04]  /*d030*/  @!P0 LDG.E.U16 R17, desc[UR6][R120.64] ;  /* 0x0000000678118981 */ /* 0x0002a8000c1e1500 */
[----:B------:R1:W3:Y:S01]  /*d040*/  @!P0 LDG.E.U16 R18, desc[UR6][R118.64] ;  /* 0x0000000676128981 */ /* 0x0002e2000c1e1500 */
[----:B0-----:R-:W-:-:S05]  /*d050*/  IMAD.WIDE R116, R0, 0x2, R30 ;  /* 0x0000000200747825 */ /* 0x001fca00078e021e */
[----:B------:R0:W4:Y:S01]  /*d060*/  @!P0 LDG.E.U16 R19, desc[UR6][R116.64] ;  /* 0x0000000674138981 */ /* 0x000122000c1e1500 */
[----:B------:R-:W-:-:S03]  /*d070*/  PRMT R20, RZ, 0x7610, R20 ;  /* 0x00007610ff147816 */ /* 0x000fc60000000014 */
[----:B------:R0:W-:Y:S04]  /*d080*/  STL.64 [R1+0x1478], R114 ;  /* 0x0014787201007387 */ /* 0x0001e80000100a00 */
[----:B------:R1:W-:Y:S01]  /*d090*/  STL.64 [R1+0x1470], R120 ;  /* 0x0014707801007387 */ /* 0x0003e20000100a00 */
[----:B0-----:R-:W-:-:S04]  /*d0a0*/  IMAD.WIDE R114, R0, 0x2, R28 ;  /* 0x0000000200727825 */ /* 0x001fc800078e021c */
[----:B------:R-:W-:Y:S01]  /*d0b0*/  VIADD R0, R36, 0xffffffa1 ;  /* 0xffffffa124007836 */ /* 0x000fe20000000000 */
[----:B------:R0:W4:Y:S04]  /*d0c0*/  @!P0 LDG.E.U16 R20, desc[UR6][R114.64] ;  /* 0x0000000672148981 */ /* 0x000128000c1e1500 */
[----:B------:R-:W-:Y:S01]  /*d0d0*/  ISETP.GE.U32.AND P0, PT, R0, 0x7ffffea2, PT ;  /* 0x7ffffea20000780c */ /* 0x000fe20003f06070 */
[----:B------:R0:W-:Y:S01]  /*d0e0*/  STL.64 [R1+0x1468], R118 ;  /* 0x0014687601007387 */ /* 0x0001e20000100a00 */
[----:B------:R-:W-:-:S03]  /*d0f0*/  IMAD R0, R2, 0x5a, RZ ;  /* 0x0000005a02007824 */ /* 0x000fc600078e02ff */
[----:B------:R0:W-:Y:S01]  /*d100*/  STL.64 [R1+0x1460], R116 ;  /* 0x0014607401007387 */ /* 0x0001e20000100a00 */
[----:B------:R-:W-:Y:S01]  /*d110*/  PRMT R123, RZ, 0x7610, R123 ;  /* 0x00007610ff7b7816 */ /* 0x000fe2000000007b */
[C---:B-1----:R-:W-:Y:S01]  /*d120*/  IMAD.WIDE R120, R0.reuse, 0x2, R32 ;  /* 0x0000000200787825 */ /* 0x042fe200078e0220 */
[----:B------:R-:W-:Y:S02]  /*d130*/  PRMT R112, RZ, 0x7610, R112 ;  /* 0x00007610ff707816 */ /* 0x000fe40000000070 */
[----:B------:R-:W-:Y:S02]  /*d140*/  PRMT R113, RZ, 0x7610, R113 ;  /* 0x00007610ff717816 */ /* 0x000fe40000000071 */
[----:B------:R-:W-:Y:S01]  /*d150*/  PRMT R122, RZ, 0x7610, R122 ;  /* 0x00007610ff7a7816 */ /* 0x000fe2000000007a */
[----:B0-----:R-:W-:-:S04]  /*d160*/  IMAD.WIDE R118, R0, 0x2, R30 ;  /* 0x0000000200767825 */ /* 0x001fc800078e021e */
[C---:B------:R-:W-:Y:S01]  /*d170*/  IMAD.WIDE R116, R0.reuse, 0x2, R28 ;  /* 0x0000000200747825 */ /* 0x040fe200078e021c */
[----:B------:R-:W4:Y:S04]  /*d180*/  @!P2 LDG.E.U16 R113, desc[UR6][R118.64] ;  /* 0x000000067671a981 */ /* 0x000f28000c1e1500 */
[----:B------:R-:W4:Y:S04]  /*d190*/  @!P2 LDG.E.U16 R112, desc[UR6][R116.64] ;  /* 0x000000067470a981 */ /* 0x000f28000c1e1500 */
[----:B------:R-:W4:Y:S04]  /*d1a0*/  @!P2 LDG.E.U16 R122, desc[UR6][R120.64] ;  /* 0x00000006787aa981 */ /* 0x000f28000c1e1500 */
[----:B--2---:R-:W-:Y:S04]  /*d1b0*/  STL [R1+0x403c], R17 ;  /* 0x00403c1101007387 */ /* 0x004fe80000100800 */
[----:B------:R0:W-:Y:S04]  /*d1c0*/  STL.64 [R1+0x1458], R114 ;  /* 0x0014587201007387 */ /* 0x0001e80000100a00 */
[----:B---3--:R-:W-:Y:S01]  /*d1d0*/  STL [R1+0x4040], R18 ;  /* 0x0040401201007387 */ /* 0x008fe20000100800 */
[----:B0-----:R-:W-:-:S03]  /*d1e0*/  IMAD.WIDE R114, R0, 0x2, R34 ;  /* 0x0000000200727825 */ /* 0x001fc600078e0222 */
[----:B----4-:R-:W-:Y:S04]  /*d1f0*/  STL [R1+0x4044], R19 ;  /* 0x0040441301007387 */ /* 0x010fe80000100800 */
[----:B------:R0:W-:Y:S04]  /*d200*/  STL.64 [R1+0x1450], R114 ;  /* 0x0014507201007387 */ /* 0x0001e80000100a00 */
[----:B------:R1:W-:Y:S04]  /*d210*/  STL.64 [R1+0x1448], R120 ;  /* 0x0014487801007387 */ /* 0x0003e80000100a00 */
[----:B------:R-:W2:Y:S04]  /*d220*/  @!P2 LDG.E.U16 R123, desc[UR6][R114.64] ;  /* 0x00000006727ba981 */ /* 0x000ea8000c1e1500 */
[----:B0-----:R-:W3:Y:S04]  /*d230*/  LDL.LU.64 R114, [R1+0x4720] ;  /* 0x0047200001727983 */ /* 0x001ee80000300a00 */
[----:B------:R-:W-:Y:S04]  /*d240*/  STL.64 [R1+0x1440], R118 ;  /* 0x0014407601007387 */ /* 0x000fe80000100a00 */
        /* <DEDUP_REMOVED lines=9> */
[----:B------:R-:W-:-:S04]  /*d2e0*/  IMAD.WIDE R118, R0, 0x2, R30 ;  /* 0x0000000200767825 */ /* 0x000fc800078e021e */
[C---:B-1----:R-:W-:Y:S01]  /*d2f0*/  IMAD.WIDE R112, R0.reuse, 0x2, R34 ;  /* 0x0000000200707825 */ /* 0x042fe200078e0222 */
        /* <DEDUP_REMOVED lines=125> */
[----:B------:R-:W-:Y:S02]  /*dad0*/  PRMT R3, RZ, 0x7610, R3 ;  /* 0x00007610ff037816 */ /* 0x000fe40000000003 */
[----:B------:R-:W-:Y:S02]  /*dae0*/  PRMT R119, RZ, 0x7610, R119 ;  /* 0x00007610ff777816 */ /* 0x000fe40000000077 */
[----:B------:R-:W-:-:S02]  /*daf0*/  PRMT R108, RZ, 0x7610, R108 ;  /* 0x00007610ff6c7816 */ /* 0x000fc4000000006c */
        /* <DEDUP_REMOVED lines=20> */
[----:B------:R1:W-:Y:S04]  /*dc40*/  STL.64 [R1+0x1380], R112 ;  /* 0x0013807001007387 */ /* 0x0003e80000100a00 */
[----:B------:R1:W-:Y:S01]  /*dc50*/  STL.64 [R1+0x1378], R110 ;  /* 0x0013786e01007387 */ /* 0x0003e20000100a00 */
[----:B0-----:R-:W-:-:S04]  /*dc60*/  IMAD.WIDE R116, R0, 0x2, R34 ;  /* 0x0000000200747825 */ /* 0x001fc800078e0222 */
[C---:B-1----:R-:W-:Y:S01]  /*dc70*/  IMAD.WIDE R114, R0.reuse, 0x2, R32 ;  /* 0x0000000200727825 */ /* 0x042fe200078e0220 */
[----:B------:R0:W2:Y:S03]  /*dc80*/  @!P4 LDG.E.U16 R21, desc[UR6][R116.64] ;  /* 0x000000067415c981 */ /* 0x0000a6000c1e1500 */
[C---:B------:R-:W-:Y:S01]  /*dc90*/  IMAD.WIDE R112, R0.reuse, 0x2, R30 ;  /* 0x0000000200707825 */ /* 0x040fe200078e021e */
[----:B------:R1:W2:Y:S03]  /*dca0*/  @!P4 LDG.E.U16 R22, desc[UR6][R114.64] ;  /* 0x000000067216c981 */ /* 0x0002a6000c1e1500 */
[----:B------:R-:W-:Y:S01]  /*dcb0*/  IMAD.WIDE R110, R0, 0x2, R28 ;  /* 0x00000002006e7825 */ /* 0x000fe200078e021c */
[----:B------:R0:W2:Y:S03]  /*dcc0*/  @!P4 LDG.E.U16 R23, desc[UR6][R112.64] ;  /* 0x000000067017c981 */ /* 0x0000a6000c1e1500 */
[----:B------:R-:W-:Y:S01]  /*dcd0*/  VIADD R0, R36, 0xffffff99 ;  /* 0xffffff9924007836 */ /* 0x000fe20000000000 */
[----:B------:R0:W2:Y:S04]  /*dce0*/  @!P4 LDG.E.U16 R3, desc[UR6][R110.64] ;  /* 0x000000066e03c981 */ /* 0x0000a8000c1e1500 */
[----:B------:R-:W-:Y:S01]  /*dcf0*/  ISETP.GE.U32.AND P4, PT, R0, 0x7ffffe9a, PT ;  /* 0x7ffffe9a0000780c */ /* 0x000fe20003f86070 */
[----:B------:R0:W-:Y:S01]  /*dd00*/  STL.64 [R1+0x1370], R116 ;  /* 0x0013707401007387 */ /* 0x0001e20000100a00 */
[----:B------:R-:W-:-:S03]  /*dd10*/  IMAD R0, R2, 0x62, RZ ;  /* 0x0000006202007824 */ /* 0x000fc600078e02ff */
[----:B------:R1:W-:Y:S04]  /*dd20*/  STL.64 [R1+0x1368], R114 ;  /* 0x0013687201007387 */ /* 0x0003e80000100a00 */
[----:B------:R1:W-:Y:S04]  /*dd30*/  STL.64 [R1+0x1360], R112 ;  /* 0x0013607001007387 */ /* 0x0003e80000100a00 */
[----:B------:R1:W-:Y:S01]  /*dd40*/  STL.64 [R1+0x1358], R110 ;  /* 0x0013586e01007387 */ /* 0x0003e20000100a00 */
[----:B0-----:R-:W-:-:S04]  /*dd50*/  IMAD.WIDE R116, R0, 0x2, R32 ;  /* 0x0000000200747825 */ /* 0x001fc800078e0220 */
[C---:B-1----:R-:W-:Y:S01]  /*dd60*/  IMAD.WIDE R114, R0.reuse, 0x2, R30 ;  /* 0x0000000200727825 */ /* 0x042fe200078e021e */
[----:B------:R-:W2:Y:S03]  /*dd70*/  @!P1 LDG.E.U16 R118, desc[UR6][R116.64] ;  /* 0x0000000674769981 */ /* 0x000ea6000c1e1500 */
[C---:B------:R-:W-:Y:S01]  /*dd80*/  IMAD.WIDE R112, R0.reuse, 0x2, R28 ;  /* 0x0000000200707825 */ /* 0x040fe200078e021c */
[----:B------:R0:W2:Y:S03]  /*dd90*/  @!P1 LDG.E.U16 R109, desc[UR6][R114.64] ;  /* 0x00000006726d9981 */ /* 0x0000a6000c1e1500 */
[----:B------:R-:W-:Y:S01]  /*dda0*/  IMAD.WIDE R110, R0, 0x2, R34 ;  /* 0x00000002006e7825 */ /* 0x000fe200078e0222 */
[----:B------:R1:W2:Y:S04]  /*ddb0*/  @!P1 LDG.E.U16 R108, desc[UR6][R112.64] ;  /* 0x00000006706c9981 */ /* 0x0002a8000c1e1500 */
[----:B------:R0:W-:Y:S04]  /*ddc0*/  STL.64 [R1+0x1350], R110 ;  /* 0x0013506e01007387 */ /* 0x0001e80000100a00 */
[----:B------:R0:W-:Y:S04]  /*ddd0*/  STL.64 [R1+0x1348], R116 ;  /* 0x0013487401007387 */ /* 0x0001e80000100a00 */
[----:B------:R-:W3:Y:S04]  /*dde0*/  @!P1 LDG.E.U16 R119, desc[UR6][R110.64] ;  /* 0x000000066e779981 */ /* 0x000ee8000c1e1500 */
[----:B0-----:R-:W4:Y:S04]  /*ddf0*/  LDL.LU.64 R110, [R1+0x46c0] ;  /* 0x0046c000016e7983 */ /* 0x001f280000300a00 */
[----:B------:R0:W-:Y:S04]  /*de00*/  STL.64 [R1+0x1340], R114 ;  /* 0x0013407201007387 */ /* 0x0001e80000100a00 */
[----:B------:R-:W4:Y:S01]  /*de10*/  LDL.LU.64 R116, [R1+0x46b8] ;  /* 0x0046b80001747983 */ /* 0x000f220000300a00 */
[----:B------:R-:W-:-:S03]  /*de20*/  VIADD R0, R36, 0xffffff98 ;  /* 0xffffff9824007836 */ /* 0x000fc60000000000 */
[----:B------:R1:W-:Y:S02]  /*de30*/  STL.64 [R1+0x1338], R112 ;  /* 0x0013387001007387 */ /* 0x0003e40000100a00 */
[----:B------:R-:W-:Y:S01]  /*de40*/  ISETP.GE.U32.AND P1, PT, R0, 0x7ffffe99, PT ;  /* 0x7ffffe990000780c */ /* 0x000fe20003f26070 */
[----:B------:R-:W-:-:S04]  /*de50*/  IMAD R0, R2, 0x63, RZ ;  /* 0x0000006302007824 */ /* 0x000fc800078e02ff */
[----:B0-----:R-:W-:-:S04]  /*de60*/  IMAD.WIDE R114, R0, 0x2, R30 ;  /* 0x0000000200727825 */ /* 0x001fc800078e021e */
[C---:B-1----:R-:W-:Y:S01]  /*de70*/  IMAD.WIDE R112, R0.reuse, 0x2, R28 ;  /* 0x0000000200707825 */ /* 0x042fe200078e021c */
[----:B--2---:R-:W-:Y:S04]  /*de80*/  STL [R1+0x2060], R108 ;  /* 0x0020606c01007387 */ /* 0x004fe80000100800 */
[----:B------:R0:W-:Y:S04]  /*de90*/  STL [R1+0x2064], R109 ;  /* 0x0020646d01007387 */ /* 0x0001e80000100800 */
[----:B------:R-:W-:Y:S04]  /*dea0*/  STL [R1+0x2068], R118 ;  /* 0x0020687601007387 */ /* 0x000fe80000100800 */
[----:B---3--:R1:W-:Y:S01]  /*deb0*/  STL [R1+0x206c], R119 ;  /* 0x00206c7701007387 */ /* 0x0083e20000100800 */
[----:B0-----:R-:W-:Y:S01]  /*dec0*/  IMAD.WIDE R108, R0, 0x2, R34 ;  /* 0x00000002006c7825 */ /* 0x001fe200078e0222 */
[----:B----4-:R-:W-:-:S03]  /*ded0*/  PRMT R110, RZ, 0x7610, R110 ;  /* 0x00007610ff6e7816 */ /* 0x010fc6000000006e */
[----:B-1----:R-:W-:Y:S01]  /*dee0*/  IMAD.WIDE R118, R0, 0x2, R32 ;  /* 0x0000000200767825 */ /* 0x002fe200078e0220 */
[----:B------:R-:W-:Y:S01]  /*def0*/  PRMT R111, RZ, 0x7610, R111 ;  /* 0x00007610ff6f7816 */ /* 0x000fe2000000006f */
[----:B------:R0:W-:Y:S01]  /*df00*/  STL.64 [R1+0x1330], R108 ;  /* 0x0013306c01007387 */ /* 0x0001e20000100a00 */
[----:B------:R-:W-:Y:S02]  /*df10*/  PRMT R117, RZ, 0x7610, R117 ;  /* 0x00007610ff757816 */ /* 0x000fe40000000075 */
[----:B------:R-:W-:Y:S01]  /*df20*/  PRMT R116, RZ, 0x7610, R116 ;  /* 0x00007610ff747816 */ /* 0x000fe20000000074 */
[----:B------:R1:W-:Y:S04]  /*df30*/  STL.64 [R1+0x1328], R118 ;  /* 0x0013287601007387 */ /* 0x0003e80000100a00 */
[----:B------:R-:W2:Y:S04]  /*df40*/  @!P0 LDG.E.U16 R117, desc[UR6][R108.64] ;  /* 0x000000066c758981 */ /* 0x000ea8000c1e1500 */
[----:B------:R-:W3:Y:S04]  /*df50*/  @!P0 LDG.E.U16 R110, desc[UR6][R112.64] ;  /* 0x00000006706e8981 */ /* 0x000ee8000c1e1500 */
[----:B------:R4:W2:Y:S04]  /*df60*/  @!P0 LDG.E.U16 R111, desc[UR6][R114.64] ;  /* 0x00000006726f8981 */ /* 0x0008a8000c1e1500 */
[----:B0-----:R-:W2:Y:S04]  /*df70*/  LDL.LU.64 R108, [R1+0x46b0] ;  /* 0x0046b000016c7983 */ /* 0x001ea80000300a00 */
[----:B------:R4:W-:Y:S04]  /*df80*/  STL.64 [R1+0x1320], R114 ;  /* 0x0013207201007387 */ /* 0x0009e80000100a00 */
[----:B------:R-:W2:Y:S04]  /*df90*/  @!P0 LDG.E.U16 R116, desc[UR6][R118.64] ;  /* 0x0000000676748981 */ /* 0x000ea8000c1e1500 */
[----:B-1----:R-:W2:Y:S01]  /*dfa0*/  LDL.LU.64 R118, [R1+0x46a8] ;  /* 0x0046a80001767983 */ /* 0x002ea20000300a00 */
        /* <DEDUP_REMOVED lines=213> */
[----:B------:R-:W-:-:S03]  /*ed00*/  IADD3 R0, PT, PT, R36, -0x72, RZ ;  /* 0xffffff8e24007810 */ /* 0x000fc60007ffe0ff */
[----:B------:R0:W-:Y:S01]  /*ed10*/  STL.64 [R1+0x11f8], R108 ;  /* 0x0011f86c01007387 */ /* 0x0001e20000100a00 */
        /* <DEDUP_REMOVED lines=452> */
[----:B------:R-:W-:Y:S01]  /*10960*/  IMAD.SHL.U32 R0, R2, 0x80, RZ ;  /* 0x0000008002007824 */ /* 0x000fe200078e00ff */
        /* <DEDUP_REMOVED lines=209> */
[----:B-1----:R-:W-:Y:S01]  /*11680*/  IMAD.WIDE R90, R0, 0x2, R28 ;  /* 0x00000002005a7825 */ /* 0x002fe200078e021c */
[----:B------:R-:W-:-:S02]  /*11690*/  IADD3 R0, PT, PT, R36, -0x8e, RZ ;  /* 0xffffff7224007810 */ /* 0x000fc40007ffe0ff */
[----:B------:R1:W4:Y:S04]  /*116a0*/  @!P5 LDG.E.U16 R102, desc[UR6][R92.64] ;  /* 0x000000065c66d981 */ /* 0x000328000c1e1500 */
[----:B------:R0:W2:Y:S01]  /*116b0*/  @!P5 LDG.E.U16 R101, desc[UR6][R90.64] ;  /* 0x000000065a65d981 */ /* 0x0000a2000c1e1500 */
[----:B------:R-:W-:Y:S01]  /*116c0*/  ISETP.GE.U32.AND P5, PT, R0, 0x7ffffe73, PT ;  /* 0x7ffffe730000780c */ /* 0x000fe20003fa6070 */
[----:B------:R-:W-:Y:S02]  /*116d0*/  IMAD R0, R2, 0x89, RZ ;  /* 0x0000008902007824 */ /* 0x000fe400078e02ff */
        /* <DEDUP_REMOVED lines=124> */
[----:B------:R1:W-:Y:S04]  /*11ea0*/  STL.64 [R1+0xdc8], R94 ;  /* 0x000dc85e01007387 */ /* 0x0003e80000100a00 */
[----:B------:R-:W2:Y:S04]  /*11eb0*/  @!P4 LDG.E.U16 R99, desc[UR6][R92.64] ;  /* 0x000000065c63c981 */ /* 0x000ea8000c1e1500 */
[----:B------:R-:W3:Y:S04]  /*11ec0*/  @!P4 LDG.E.U16 R98, desc[UR6][R94.64] ;  /* 0x000000065e62c981 */ /* 0x000ee8000c1e1500 */
[----:B------:R-:W4:Y:S04]  /*11ed0*/  @!P4 LDG.E.U16 R88, desc[UR6][R90.64] ;  /* 0x000000065a58c981 */ /* 0x000f28000c1e1500 */
[----:B0-----:R-:W4:Y:S04]  /*11ee0*/  LDL.LU.64 R92, [R1+0x44a0] ;  /* 0x0044a000015c7983 */ /* 0x001f280000300a00 */
[----:B------:R0:W-:Y:S04]  /*11ef0*/  STL.64 [R1+0xdc0], R96 ;  /* 0x000dc06001007387 */ /* 0x0001e80000100a00 */
[----:B-1----:R-:W4:Y:S04]  /*11f00*/  LDL.LU.64 R94, [R1+0x4498] ;  /* 0x00449800015e7983 */ /* 0x002f280000300a00 */
[----:B------:R0:W4:Y:S01]  /*11f10*/  @!P4 LDG.E.U16 R89, desc[UR6][R96.64] ;  /* 0x000000066059c981 */ /* 0x000122000c1e1500 */
[----:B------:R-:W-:-:S03]  /*11f20*/  VIADD R0, R36, 0xffffff6c ;  /* 0xffffff6c24007836 */ /* 0x000fc60000000000 */
[----:B------:R1:W-:Y:S02]  /*11f30*/  STL.64 [R1+0xdb8], R90 ;  /* 0x000db85a01007387 */ /* 0x0003e40000100a00 */
[----:B------:R-:W-:Y:S01]  /*11f40*/  ISETP.GE.U32.AND P4, PT, R0, 0x7ffffe6d, PT ;  /* 0x7ffffe6d0000780c */ /* 0x000fe20003f86070 */
[----:B------:R-:W-:Y:S01]  /*11f50*/  IMAD R0, R2, 0x8f, RZ ;  /* 0x0000008f02007824 */ /* 0x000fe200078e02ff */
[----:B------:R-:W-:-:S03]  /*11f60*/  PRMT R84, RZ, 0x7610, R84 ;  /* 0x00007610ff547816 */ /* 0x000fc60000000054 */
[----:B0-----:R-:W-:Y:S01]  /*11f70*/  IMAD.WIDE R96, R0, 0x2, R32 ;  /* 0x0000000200607825 */ /* 0x001fe200078e0220 */
[----:B------:R-:W-:-:S03]  /*11f80*/  PRMT R85, RZ, 0x7610, R85 ;  /* 0x00007610ff557816 */ /* 0x000fc60000000055 */
[----:B-1----:R-:W-:-:S05]  /*11f90*/  IMAD.WIDE R90, R0, 0x2, R30 ;  /* 0x00000002005a7825 */ /* 0x002fca00078e021e */
[----:B------:R0:W4:Y:S04]  /*11fa0*/  @!P1 LDG.E.U16 R85, desc[UR6][R90.64] ;  /* 0x000000065a559981 */ /* 0x000128000c1e1500 */
[----:B---3--:R-:W-:Y:S04]  /*11fb0*/  STL [R1+0x2718], R98 ;  /* 0x0027186201007387 */ /* 0x008fe80000100800 */
[----:B--2---:R1:W-:Y:S04]  /*11fc0*/  STL [R1+0x271c], R99 ;  /* 0x00271c6301007387 */ /* 0x0043e80000100800 */
[----:B----4-:R-:W-:Y:S01]  /*11fd0*/  STL [R1+0x2710], R88 ;  /* 0x0027105801007387 */ /* 0x010fe20000100800 */
[----:B-1----:R-:W-:Y:S01]  /*11fe0*/  IMAD.WIDE R98, R0, 0x2, R34 ;  /* 0x0000000200627825 */ /* 0x002fe200078e0222 */
[----:B------:R-:W-:-:S02]  /*11ff0*/  PRMT R95, RZ, 0x7610, R95 ;  /* 0x00007610ff5f7816 */ /* 0x000fc4000000005f */
[----:B------:R-:W-:Y:S01]  /*12000*/  PRMT R94, RZ, 0x7610, R94 ;  /* 0x00007610ff5e7816 */ /* 0x000fe2000000005e */
[----:B------:R1:W-:Y:S04]  /*12010*/  STL [R1+0x2714], R89 ;  /* 0x0027145901007387 */ /* 0x0003e80000100800 */
[----:B------:R2:W-:Y:S04]  /*12020*/  STL.64 [R1+0xdb0], R98 ;  /* 0x000db06201007387 */ /* 0x0005e80000100a00 */
[----:B------:R-:W3:Y:S01]  /*12030*/  @!P1 LDG.E.U16 R95, desc[UR6][R98.64] ;  /* 0x00000006625f9981 */ /* 0x000ee2000c1e1500 */
[----:B-1----:R-:W-:-:S03]  /*12040*/  IMAD.WIDE R88, R0, 0x2, R28 ;  /* 0x0000000200587825 */ /* 0x002fc600078e021c */
[----:B------:R1:W-:Y:S04]  /*12050*/  STL.64 [R1+0xda8], R96 ;  /* 0x000da86001007387 */ /* 0x0003e80000100a00 */
[----:B------:R-:W4:Y:S04]  /*12060*/  @!P1 LDG.E.U16 R94, desc[UR6][R96.64] ;  /* 0x00000006605e9981 */ /* 0x000f28000c1e1500 */
[----:B--2---:R-:W2:Y:S04]  /*12070*/  LDL.LU.64 R98, [R1+0x4490] ;  /* 0x0044900001627983 */ /* 0x004ea80000300a00 */
[----:B------:R0:W-:Y:S04]  /*12080*/  STL.64 [R1+0xda0], R90 ;  /* 0x000da05a01007387 */ /* 0x0001e80000100a00 */
[----:B------:R0:W2:Y:S04]  /*12090*/  @!P1 LDG.E.U16 R84, desc[UR6][R88.64] ;  /* 0x0000000658549981 */ /* 0x0000a8000c1e1500 */
[----:B-1----:R-:W2:Y:S01]  /*120a0*/  LDL.LU.64 R96, [R1+0x4488] ;  /* 0x0044880001607983 */ /* 0x002ea20000300a00 */
        /* <DEDUP_REMOVED lines=12> */
[----:B---3--:R0:W-:Y:S01]  /*12170*/  STL [R1+0x2870], R95 ;  /* 0x0028705f01007387 */ /* 0x0081e20000100800 */
[----:B--2---:R-:W-:-:S02]  /*12180*/  PRMT R99, RZ, 0x7610, R99 ;  /* 0x00007610ff637816 */ /* 0x004fc40000000063 */
[----:B------:R-:W-:-:S04]  /*12190*/  PRMT R98, RZ, 0x7610, R98 ;  /* 0x00007610ff627816 */ /* 0x000fc80000000062 */
[----:B------:R-:W2:Y:S04]  /*121a0*/  @!P0 LDG.E.U16 R99, desc[UR6][R90.64] ;  /* 0x000000065a638981 */ /* 0x000ea8000c1e1500 */
[----:B------:R-:W-:Y:S01]  /*121b0*/  STL [R1+0x2864], R84 ;  /* 0x0028645401007387 */ /* 0x000fe20000100800 */
[----:B------:R-:W-:Y:S01]  /*121c0*/  PRMT R97, RZ, 0x7610, R97 ;  /* 0x00007610ff617816 */ /* 0x000fe20000000061 */
[C---:B0-----:R-:W-:Y:S02]  /*121d0*/  IMAD.WIDE R94, R0.reuse, 0x2, R34 ;  /* 0x00000002005e7825 */ /* 0x041fe400078e0222 */
[----:B------:R0:W-:Y:S04]  /*121e0*/  STL [R1+0x2868], R85 ;  /* 0x0028685501007387 */ /* 0x0001e80000100800 */
[----:B------:R1:W3:Y:S04]  /*121f0*/  @!P0 LDG.E.U16 R100, desc[UR6][R94.64] ;  /* 0x000000065e648981 */ /* 0x0002e8000c1e1500 */
[----:B------:R4:W2:Y:S01]  /*12200*/  @!P0 LDG.E.U16 R98, desc[UR6][R88.64] ;  /* 0x0000000658628981 */ /* 0x0008a2000c1e1500 */
[----:B0-----:R-:W-:-:S04]  /*12210*/  IMAD.WIDE R84, R0, 0x2, R28 ;  /* 0x0000000200547825 */ /* 0x001fc800078e021c */
        /* <DEDUP_REMOVED lines=8> */
[----:B-1----:R-:W-:-:S04]  /*122a0*/  IMAD.WIDE R94, R0, 0x2, R32 ;  /* 0x00000002005e7825 */ /* 0x002fc800078e0220 */
[C---:B0-----:R-:W-:Y:S01]  /*122b0*/  IMAD.WIDE R90, R0.reuse, 0x2, R30 ;  /* 0x00000002005a7825 */ /* 0x041fe200078e021e */
[----:B------:R-:W2:Y:S03]  /*122c0*/  @!P2 LDG.E.U16 R92, desc[UR6][R94.64] ;  /* 0x000000065e5ca981 */ /* 0x000ea6000c1e1500 */
[C---:B----4-:R-:W-:Y:S01]  /*122d0*/  IMAD.WIDE R88, R0.reuse, 0x2, R28 ;  /* 0x0000000200587825 */ /* 0x050fe200078e021c */
[----:B------:R0:W4:Y:S03]  /*122e0*/  @!P2 LDG.E.U16 R87, desc[UR6][R90.64] ;  /* 0x000000065a57a981 */ /* 0x000126000c1e1500 */
[----:B------:R-:W-:Y:S01]  /*122f0*/  IMAD.WIDE R84, R0, 0x2, R34 ;  /* 0x0000000200547825 */ /* 0x000fe200078e0222 */
[----:B------:R1:W2:Y:S04]  /*12300*/  @!P2 LDG.E.U16 R86, desc[UR6][R88.64] ;  /* 0x000000065856a981 */ /* 0x0002a8000c1e1500 */
[----:B------:R0:W-:Y:S04]  /*12310*/  STL.64 [R1+0xd70], R84 ;  /* 0x000d705401007387 */ /* 0x0001e80000100a00 */
[----:B------:R0:W-:Y:S04]  /*12320*/  STL.64 [R1+0xd68], R94 ;  /* 0x000d685e01007387 */ /* 0x0001e80000100a00 */
[----:B------:R-:W3:Y:S04]  /*12330*/  @!P2 LDG.E.U16 R93, desc[UR6][R84.64] ;  /* 0x00000006545da981 */ /* 0x000ee8000c1e1500 */
[----:B0-----:R-:W3:Y:S04]  /*12340*/  LDL.LU.64 R84, [R1+0x4480] ;  /* 0x0044800001547983 */ /* 0x001ee80000300a00 */
[----:B------:R0:W-:Y:S04]  /*12350*/  STL.64 [R1+0xd60], R90 ;  /* 0x000d605a01007387 */ /* 0x0001e80000100a00 */
[----:B------:R-:W3:Y:S01]  /*12360*/  LDL.LU.64 R94, [R1+0x4478] ;  /* 0x00447800015e7983 */ /* 0x000ee20000300a00 */
[----:B------:R-:W-:-:S03]  /*12370*/  VIADD R0, R36, 0xffffff69 ;  /* 0xffffff6924007836 */ /* 0x000fc60000000000 */
[----:B------:R1:W-:Y:S02]  /*12380*/  STL.64 [R1+0xd58], R88 ;  /* 0x000d585801007387 */ /* 0x0003e40000100a00 */
[----:B------:R-:W-:Y:S01]  /*12390*/  ISETP.GE.U32.AND P2, PT, R0, 0x7ffffe6a, PT ;  /* 0x7ffffe6a0000780c */ /* 0x000fe20003f46070 */
[----:B------:R-:W-:-:S04]  /*123a0*/  IMAD R0, R2, 0x92, RZ ;  /* 0x0000009202007824 */ /* 0x000fc800078e02ff */
[----:B0-----:R-:W-:-:S04]  /*123b0*/  IMAD.WIDE R90, R0, 0x2, R30 ;  /* 0x00000002005a7825 */ /* 0x001fc800078e021e */
[C---:B-1----:R-:W-:Y:S01]  /*123c0*/  IMAD.WIDE R88, R0.reuse, 0x2, R28 ;  /* 0x0000000200587825 */ /* 0x042fe200078e021c */
[----:B--2---:R-:W-:Y:S04]  /*123d0*/  STL [R1+0x218], R86 ;  /* 0x0002185601007387 */ /* 0x004fe80000100800 */
[----:B----4-:R0:W-:Y:S04]  /*123e0*/  STL [R1+0x21c], R87 ;  /* 0x00021c5701007387 */ /* 0x0101e80000100800 */
[----:B------:R-:W-:Y:S04]  /*123f0*/  STL [R1+0x300], R92 ;  /* 0x0003005c01007387 */ /* 0x000fe80000100800 */
[----:B---3--:R1:W-:Y:S01]  /*12400*/  STL [R1+0x304], R93 ;  /* 0x0003045d01007387 */ /* 0x0083e20000100800 */
[----:B0-----:R-:W-:Y:S01]  /*12410*/  IMAD.WIDE R86, R0, 0x2, R34 ;  /* 0x0000000200567825 */ /* 0x001fe200078e0222 */
[----:B------:R-:W-:-:S03]  /*12420*/  PRMT R84, RZ, 0x7610, R84 ;  /* 0x00007610ff547816 */ /* 0x000fc60000000054 */
        /* <DEDUP_REMOVED lines=476> */
[----:B------:R-:W-:-:S04]  /*141f0*/  IADD3 R0, PT, PT, R36, -0xab, RZ ;  /* 0xffffff5524007810 */ /* 0x000fc80007ffe0ff */
        /* <DEDUP_REMOVED lines=700> */
[----:B------:R-:W-:-:S03]  /*16dc0*/  IADD3 R0, PT, PT, R36, -0xc8, RZ ;  /* 0xffffff3824007810 */ /* 0x000fc60007ffe0ff */
[----:B------:R0:W-:Y:S01]  /*16dd0*/  STL.64 [R1+0x738], R64 ;  /* 0x0007384001007387 */ /* 0x0001e20000100a00 */
        /* <DEDUP_REMOVED lines=212> */
[----:B------:R-:W4:Y:S04]  /*17b20*/  @!P1 LDG.E.U16 R66, desc[UR6][R64.64] ;  /* 0x0000000640429981 */ /* 0x000f28000c1e1500 */
[----:B-1----:R-:W2:Y:S04]  /*17b30*/  LDL.LU.64 R56, [R1+0x4150] ;  /* 0x0041500001387983 */ /* 0x002ea80000300a00 */
[----:B------:R1:W-:Y:S04]  /*17b40*/  STL.64 [R1+0x620], R62 ;  /* 0x0006203e01007387 */ /* 0x0003e80000100a00 */
[----:B0-----:R-:W2:Y:S04]  /*17b50*/  LDL.LU.64 R64, [R1+0x4148] ;  /* 0x0041480001407983 */ /* 0x001ea80000300a00 */
[----:B------:R1:W2:Y:S01]  /*17b60*/  @!P1 LDG.E.U16 R59, desc[UR6][R62.64] ;  /* 0x000000063e3b9981 */ /* 0x0002a2000c1e1500 */
[----:B------:R-:W-:-:S03]  /*17b70*/  VIADD R0, R36, 0xffffff2f ;  /* 0xffffff2f24007836 */ /* 0x000fc60000000000 */
[----:B------:R0:W-:Y:S02]  /*17b80*/  STL.64 [R1+0x618], R60 ;  /* 0x0006183c01007387 */ /* 0x0001e40000100a00 */
[----:B------:R-:W-:Y:S01]  /*17b90*/  ISETP.GE.U32.AND P1, PT, R0, 0x7ffffe30, PT ;  /* 0x7ffffe300000780c */ /* 0x000fe20003f26070 */
[----:B------:R-:W-:-:S04]  /*17ba0*/  IMAD R0, R2, 0xcc, RZ ;  /* 0x000000cc02007824 */ /* 0x000fc800078e02ff */
[----:B-1----:R-:W-:-:S04]  /*17bb0*/  IMAD.WIDE R62, R0, 0x2, R30 ;  /* 0x00000002003e7825 */ /* 0x002fc800078e021e */
[----:B0-----:R-:W-:Y:S01]  /*17bc0*/  IMAD.WIDE R60, R0, 0x2, R34 ;  /* 0x00000002003c7825 */ /* 0x001fe200078e0222 */
[----:B----4-:R-:W-:Y:S04]  /*17bd0*/  STL [R1+0x2214], R66 ;  /* 0x0022144201007387 */ /* 0x010fe80000100800 */
[----:B---3--:R0:W-:Y:S01]  /*17be0*/  STL [R1+0x2218], R67 ;  /* 0x0022184301007387 */ /* 0x0081e20000100800 */
[----:B--2---:R-:W-:-:S03]  /*17bf0*/  PRMT R56, RZ, 0x7610, R56 ;  /* 0x00007610ff387816 */ /* 0x004fc60000000038 */
[----:B------:R-:W-:Y:S01]  /*17c00*/  STL [R1+0x220c], R58 ;  /* 0x00220c3a01007387 */ /* 0x000fe20000100800 */
[----:B------:R-:W-:Y:S02]  /*17c10*/  PRMT R57, RZ, 0x7610, R57 ;  /* 0x00007610ff397816 */ /* 0x000fe40000000039 */
[----:B------:R-:W-:Y:S01]  /*17c20*/  PRMT R65, RZ, 0x7610, R65 ;  /* 0x00007610ff417816 */ /* 0x000fe20000000041 */
[C---:B0-----:R-:W-:Y:S01]  /*17c30*/  IMAD.WIDE R66, R0.reuse, 0x2, R32 ;  /* 0x0000000200427825 */ /* 0x041fe200078e0220 */
[----:B------:R-:W-:Y:S01]  /*17c40*/  PRMT R64, RZ, 0x7610, R64 ;  /* 0x00007610ff407816 */ /* 0x000fe20000000040 */
[----:B------:R0:W-:Y:S04]  /*17c50*/  STL [R1+0x2210], R59 ;  /* 0x0022103b01007387 */ /* 0x0001e80000100800 */
[----:B------:R1:W-:Y:S04]  /*17c60*/  STL.64 [R1+0x610], R60 ;  /* 0x0006103c01007387 */ /* 0x0003e80000100a00 */
[----:B------:R-:W2:Y:S01]  /*17c70*/  @!P0 LDG.E.U16 R65, desc[UR6][R60.64] ;  /* 0x000000063c418981 */ /* 0x000ea2000c1e1500 */
[----:B0-----:R-:W-:-:S03]  /*17c80*/  IMAD.WIDE R58, R0, 0x2, R28 ;  /* 0x00000002003a7825 */ /* 0x001fc600078e021c */
[----:B------:R0:W-:Y:S04]  /*17c90*/  STL.64 [R1+0x608], R66 ;  /* 0x0006084201007387 */ /* 0x0001e80000100a00 */
[----:B------:R-:W3:Y:S04]  /*17ca0*/  @!P0 LDG.E.U16 R56, desc[UR6][R58.64] ;  /* 0x000000063a388981 */ /* 0x000ee8000c1e1500 */
[----:B-1----:R-:W4:Y:S04]  /*17cb0*/  LDL.LU.64 R60, [R1+0x4140] ;  /* 0x00414000013c7983 */ /* 0x002f280000300a00 */
[----:B------:R1:W-:Y:S04]  /*17cc0*/  STL.64 [R1+0x600], R62 ;  /* 0x0006003e01007387 */ /* 0x0003e80000100a00 */
[----:B------:R-:W2:Y:S04]  /*17cd0*/  @!P0 LDG.E.U16 R64, desc[UR6][R66.64] ;  /* 0x0000000642408981 */ /* 0x000ea8000c1e1500 */
[----:B------:R1:W2:Y:S04]  /*17ce0*/  @!P0 LDG.E.U16 R57, desc[UR6][R62.64] ;  /* 0x000000063e398981 */ /* 0x0002a8000c1e1500 */
[----:B0-----:R-:W2:Y:S01]  /*17cf0*/  LDL.LU.64 R66, [R1+0x4138] ;  /* 0x0041380001427983 */ /* 0x001ea20000300a00 */
[----:B------:R-:W-:-:S03]  /*17d00*/  VIADD R0, R36, 0xffffff2e ;  /* 0xffffff2e24007836 */ /* 0x000fc60000000000 */
[----:B------:R0:W-:Y:S02]  /*17d10*/  STL.64 [R1+0x5f8], R58 ;  /* 0x0005f83a01007387 */ /* 0x0001e40000100a00 */
[----:B------:R-:W-:Y:S01]  /*17d20*/  ISETP.GE.U32.AND P0, PT, R0, 0x7ffffe2f, PT ;  /* 0x7ffffe2f0000780c */ /* 0x000fe20003f06070 */
[----:B------:R-:W-:-:S04]  /*17d30*/  IMAD R0, R2, 0xcd, RZ ;  /* 0x000000cd02007824 */ /* 0x000fc800078e02ff */
[----:B-1----:R-:W-:-:S04]  /*17d40*/  IMAD.WIDE R62, R0, 0x2, R28 ;  /* 0x00000002003e7825 */ /* 0x002fc800078e021c */
[----:B0-----:R-:W-:Y:S01]  /*17d50*/  IMAD.WIDE R58, R0, 0x2, R32 ;  /* 0x00000002003a7825 */ /* 0x001fe200078e0220 */
[----:B---3--:R-:W-:Y:S01]  /*17d60*/  STL [R1+0x2370], R56 ;  /* 0x0023703801007387 */ /* 0x008fe20000100800 */
[----:B----4-:R-:W-:Y:S02]  /*17d70*/  PRMT R60, RZ, 0x7610, R60 ;  /* 0x00007610ff3c7816 */ /* 0x010fe4000000003c */
[----:B------:R-:W-:-:S04]  /*17d80*/  PRMT R61, RZ, 0x7610, R61 ;  /* 0x00007610ff3d7816 */ /* 0x000fc8000000003d */
[----:B------:R-:W3:Y:S04]  /*17d90*/  @!P2 LDG.E.U16 R60, desc[UR6][R62.64] ;  /* 0x000000063e3ca981 */ /* 0x000ee8000c1e1500 */
[----:B--2---:R0:W-:Y:S04]  /*17da0*/  STL [R1+0x2374], R57 ;  /* 0x0023743901007387 */ /* 0x0041e80000100800 */
[----:B------:R-:W-:Y:S01]  /*17db0*/  STL [R1+0x2378], R64 ;  /* 0x0023784001007387 */ /* 0x000fe20000100800 */
[----:B------:R-:W-:Y:S02]  /*17dc0*/  PRMT R67, RZ, 0x7610, R67 ;  /* 0x00007610ff437816 */ /* 0x000fe40000000043 */
[----:B------:R-:W-:Y:S01]  /*17dd0*/  PRMT R66, RZ, 0x7610, R66 ;  /* 0x00007610ff427816 */ /* 0x000fe20000000042 */
[C---:B0-----:R-:W-:Y:S01]  /*17de0*/  IMAD.WIDE R56, R0.reuse, 0x2, R34 ;  /* 0x0000000200387825 */ /* 0x041fe200078e0222 */
[----:B------:R0:W-:Y:S04]  /*17df0*/  STL [R1+0x237c], R65 ;  /* 0x00237c4101007387 */ /* 0x0001e80000100800 */
[----:B------:R1:W-:Y:S04]  /*17e00*/  STL.64 [R1+0x5f0], R56 ;  /* 0x0005f03801007387 */ /* 0x0003e80000100a00 */
[----:B------:R-:W2:Y:S01]  /*17e10*/  @!P2 LDG.E.U16 R67, desc[UR6][R56.64] ;  /* 0x000000063843a981 */ /* 0x000ea2000c1e1500 */
[----:B0-----:R-:W-:-:S03]  /*17e20*/  IMAD.WIDE R64, R0, 0x2, R30 ;  /* 0x0000000200407825 */ /* 0x001fc600078e021e */
[----:B------:R0:W-:Y:S04]  /*17e30*/  STL.64 [R1+0x5e8], R58 ;  /* 0x0005e83a01007387 */ /* 0x0001e80000100a00 */
[----:B------:R-:W4:Y:S04]  /*17e40*/  @!P2 LDG.E.U16 R66, desc[UR6][R58.64] ;  /* 0x000000063a42a981 */ /* 0x000f28000c1e1500 */
[----:B-1----:R-:W2:Y:S04]  /*17e50*/  LDL.LU.64 R56, [R1+0x4130] ;  /* 0x0041300001387983 */ /* 0x002ea80000300a00 */
[----:B------:R1:W-:Y:S04]  /*17e60*/  STL.64 [R1+0x5e0], R64 ;  /* 0x0005e04001007387 */ /* 0x0003e80000100a00 */
[----:B0-----:R-:W3:Y:S04]  /*17e70*/  LDL.LU.64 R58, [R1+0x4128] ;  /* 0x00412800013a7983 */ /* 0x001ee80000300a00 */
[----:B------:R1:W3:Y:S01]  /*17e80*/  @!P2 LDG.E.U16 R61, desc[UR6][R64.64] ;  /* 0x00000006403da981 */ /* 0x0002e2000c1e1500 */
[----:B------:R-:W-:Y:S01]  /*17e90*/  VIADD R0, R36, 0xffffff2d ;  /* 0xffffff2d24007836 */ /* 0x000fe20000000000 */
[----:B------:R-:W-:-:S02]  /*17ea0*/  PRMT R158, RZ, 0x7610, R158 ;  /* 0x00007610ff9e7816 */ /* 0x000fc4000000009e */
[----:B------:R0:W-:Y:S02]  /*17eb0*/  STL.64 [R1+0x5d8], R62 ;  /* 0x0005d83e01007387 */ /* 0x0001e40000100a00 */
[----:B------:R-:W-:Y:S01]  /*17ec0*/  ISETP.GE.U32.AND P2, PT, R0, 0x7ffffe2e, PT ;  /* 0x7ffffe2e0000780c */ /* 0x000fe20003f46070 */
[----:B------:R-:W-:Y:S01]  /*17ed0*/  IMAD R0, R2, 0xce, RZ ;  /* 0x000000ce02007824 */ /* 0x000fe200078e02ff */
[----:B------:R-:W-:-:S03]  /*17ee0*/  PRMT R159, RZ, 0x7610, R159 ;  /* 0x00007610ff9f7816 */ /* 0x000fc6000000009f */
[----:B-1----:R-:W-:-:S04]  /*17ef0*/  IMAD.WIDE R64, R0, 0x2, R32 ;  /* 0x0000000200407825 */ /* 0x002fc800078e0220 */
[C---:B0-----:R-:W-:Y:S01]  /*17f00*/  IMAD.WIDE R62, R0.reuse, 0x2, R30 ;  /* 0x00000002003e7825 */ /* 0x041fe200078e021e */
[----:B------:R-:W3:Y:S04]  /*17f10*/  @!P5 LDG.E.U16 R158, desc[UR6][R64.64] ;  /* 0x00000006409ed981 */ /* 0x000ee8000c1e1500 */
[----:B----4-:R-:W-:Y:S04]  /*17f20*/  STL [R1+0x2508], R66 ;  /* 0x0025084201007387 */ /* 0x010fe80000100800 */
[----:B--2---:R0:W-:Y:S04]  /*17f30*/  STL [R1+0x250c], R67 ;  /* 0x00250c4301007387 */ /* 0x0041e80000100800 */
[----:B---3--:R-:W-:Y:S01]  /*17f40*/  STL [R1+0x2500], R60 ;  /* 0x0025003c01007387 */ /* 0x008fe20000100800 */
[----:B------:R-:W-:Y:S01]  /*17f50*/  PRMT R58, RZ, 0x7610, R58 ;  /* 0x00007610ff3a7816 */ /* 0x000fe2000000003a */
[C---:B0-----:R-:W-:Y:S01]  /*17f60*/  IMAD.WIDE R66, R0.reuse, 0x2, R34 ;  /* 0x0000000200427825 */ /* 0x041fe200078e0222 */
[----:B------:R-:W-:Y:S01]  /*17f70*/  PRMT R59, RZ, 0x7610, R59 ;  /* 0x00007610ff3b7816 */ /* 0x000fe2000000003b */
[----:B------:R0:W-:Y:S04]  /*17f80*/  STL [R1+0x2504], R61 ;  /* 0x0025043d01007387 */ /* 0x0001e80000100800 */
[----:B------:R-:W2:Y:S04]  /*17f90*/  @!P5 LDG.E.U16 R159, desc[UR6][R66.64] ;  /* 0x00000006429fd981 */ /* 0x000ea8000c1e1500 */
[----:B------:R1:W3:Y:S01]  /*17fa0*/  @!P5 LDG.E.U16 R59, desc[UR6][R62.64] ;  /* 0x000000063e3bd981 */ /* 0x0002e2000c1e1500 */
[----:B0-----:R-:W-:-:S05]  /*17fb0*/  IMAD.WIDE R60, R0, 0x2, R28 ;  /* 0x00000002003c7825 */ /* 0x001fca00078e021c */
[----:B------:R0:W4:Y:S01]  /*17fc0*/  @!P5 LDG.E.U16 R58, desc[UR6][R60.64] ;  /* 0x000000063c3ad981 */ /* 0x000122000c1e1500 */
[----:B------:R-:W-:-:S03]  /*17fd0*/  VIADD R0, R36, 0xffffff2c ;  /* 0xffffff2c24007836 */ /* 0x000fc60000000000 */
[----:B------:R0:W-:Y:S02]  /*17fe0*/  STL.64 [R1+0x5d0], R66 ;  /* 0x0005d04201007387 */ /* 0x0001e40000100a00 */
[----:B------:R-:W-:Y:S02]  /*17ff0*/  ISETP.GE.U32.AND P5, PT, R0, 0x7ffffe2d, PT ;  /* 0x7ffffe2d0000780c */ /* 0x000fe40003fa6070 */
[----:B------:R1:W-:Y:S01]  /*18000*/  STL.64 [R1+0x5c8], R64 ;  /* 0x0005c84001007387 */ /* 0x0003e20000100a00 */
[----:B------:R-:W-:Y:S01]  /*18010*/  IMAD R0, R2, 0xcf, RZ ;  /* 0x000000cf02007824 */ /* 0x000fe200078e02ff */
[----:B------:R-:W-:Y:S02]  /*18020*/  PRMT R160, RZ, 0x7610, R160 ;  /* 0x00007610ffa07816 */ /* 0x000fe400000000a0 */
[----:B0-----:R-:W3:Y:S04]  /*18030*/  LDL.LU.64 R66, [R1+0x4120] ;  /* 0x0041200001427983 */ /* 0x001ee80000300a00 */
[----:B------:R0:W-:Y:S04]  /*18040*/  STL.64 [R1+0x5c0], R62 ;  /* 0x0005c03e01007387 */ /* 0x0001e80000100a00 */
[----:B-1----:R-:W3:Y:S01]  /*18050*/  LDL.LU.64 R64, [R1+0x4118] ;  /* 0x0041180001407983 */ /* 0x002ee20000300a00 */
[----:B------:R-:W-:-:S03]  /*18060*/  PRMT R161, RZ, 0x7610, R161 ;  /* 0x00007610ffa17816 */ /* 0x000fc600000000a1 */
[----:B------:R1:W-:Y:S01]  /*18070*/  STL.64 [R1+0x5b8], R60 ;  /* 0x0005b83c01007387 */ /* 0x0003e20000100a00 */
[----:B------:R-:W-:-:S03]  /*18080*/  PRMT R56, RZ, 0x7610, R56 ;  /* 0x00007610ff387816 */ /* 0x000fc60000000038 */
[----:B------:R-:W-:Y:S01]  /*18090*/  STL [R1+0x2698], R158 ;  /* 0x0026989e01007387 */ /* 0x000fe20000100800 */
[----:B0-----:R-:W-:Y:S01]  /*180a0*/  IMAD.WIDE R62, R0, 0x2, R34 ;  /* 0x00000002003e7825 */ /* 0x001fe200078e0222 */
[----:B------:R-:W-:-:S04]  /*180b0*/  PRMT R57, RZ, 0x7610, R57 ;  /* 0x00007610ff397816 */ /* 0x000fc80000000039 */
[----:B------:R-:W3:Y:S01]  /*180c0*/  @!P4 LDG.E.U16 R161, desc[UR6][R62.64] ;  /* 0x000000063ea1c981 */ /* 0x000ee2000c1e1500 */
[----:B-1----:R-:W-:-:S05]  /*180d0*/  IMAD.WIDE R60, R0, 0x2, R32 ;  /* 0x00000002003c7825 */ /* 0x002fca00078e0220 */
[----:B------:R-:W3:Y:S04]  /*180e0*/  @!P4 LDG.E.U16 R160, desc[UR6][R60.64] ;  /* 0x000000063ca0c981 */ /* 0x000ee8000c1e1500 */
[----:B--2---:R0:W-:Y:S04]  /*180f0*/  STL [R1+0x269c], R159 ;  /* 0x00269c9f01007387 */ /* 0x0041e80000100800 */
[----:B----4-:R-:W-:Y:S01]  /*18100*/  STL [R1+0x2690], R58 ;  /* 0x0026903a01007387 */ /* 0x010fe20000100800 */
[----:B0-----:R-:W-:-:S03]  /*18110*/  IMAD.WIDE R158, R0, 0x2, R30 ;  /* 0x00000002009e7825 */ /* 0x001fc600078e021e */
[----:B---3--:R0:W-:Y:S04]  /*18120*/  STL [R1+0x2694], R59 ;  /* 0x0026943b01007387 */ /* 0x0081e80000100800 */
[----:B------:R1:W2:Y:S01]  /*18130*/  @!P4 LDG.E.U16 R57, desc[UR6][R158.64] ;  /* 0x000000069e39c981 */ /* 0x0002a2000c1e1500 */
[----:B0-----:R-:W-:-:S05]  /*18140*/  IMAD.WIDE R58, R0, 0x2, R28 ;  /* 0x00000002003a7825 */ /* 0x001fca00078e021c */
[----:B------:R0:W3:Y:S01]  /*18150*/  @!P4 LDG.E.U16 R56, desc[UR6][R58.64] ;  /* 0x000000063a38c981 */ /* 0x0000e2000c1e1500 */
[----:B------:R-:W-:-:S03]  /*18160*/  VIADD R0, R36, 0xffffff2b ;  /* 0xffffff2b24007836 */ /* 0x000fc60000000000 */
[----:B------:R4:W-:Y:S04]  /*18170*/  STL.64 [R1+0x5b0], R62 ;  /* 0x0005b03e01007387 */ /* 0x0009e80000100a00 */
[----:B------:R0:W-:Y:S01]  /*18180*/  STL.64 [R1+0x5a8], R60 ;  /* 0x0005a83c01007387 */ /* 0x0001e20000100a00 */
[----:B------:R-:W-:Y:S01]  /*18190*/  ISETP.GE.U32.AND P4, PT, R0, 0x7ffffe2c, PT ;  /* 0x7ffffe2c0000780c */ /* 0x000fe20003f86070 */
[----:B------:R-:W-:Y:S02]  /*181a0*/  IMAD R0, R2, 0xd0, RZ ;  /* 0x000000d002007824 */ /* 0x000fe400078e02ff */
[----:B----4-:R-:W4:Y:S04]  /*181b0*/  LDL.LU.64 R62, [R1+0x4110] ;  /* 0x00411000013e7983 */ /* 0x010f280000300a00 */
[----:B------:R1:W-:Y:S04]  /*181c0*/  STL.64 [R1+0x5a0], R158 ;  /* 0x0005a09e01007387 */ /* 0x0003e80000100a00 */
[----:B0-----:R-:W4:Y:S04]  /*181d0*/  LDL.LU.64 R60, [R1+0x4108] ;  /* 0x00410800013c7983 */ /* 0x001f280000300a00 */
[----:B------:R0:W-:Y:S01]  /*181e0*/  STL.64 [R1+0x598], R58 ;  /* 0x0005983a01007387 */ /* 0x0001e20000100a00 */
[----:B------:R-:W-:-:S03]  /*181f0*/  PRMT R68, RZ, 0x7610, R68 ;  /* 0x00007610ff447816 */ /* 0x000fc60000000044 */
[----:B------:R-:W-:Y:S01]  /*18200*/  STL [R1+0x2978], R160 ;  /* 0x002978a001007387 */ /* 0x000fe20000100800 */
[----:B------:R-:W-:-:S03]  /*18210*/  PRMT R67, RZ, 0x7610, R67 ;  /* 0x00007610ff437816 */ /* 0x000fc60000000043 */
[----:B------:R0:W-:Y:S01]  /*18220*/  STL [R1+0x297c], R161 ;  /* 0x00297ca101007387 */ /* 0x0001e20000100800 */
[----:B------:R-:W-:Y:S01]  /*18230*/  PRMT R66, RZ, 0x7610, R66 ;  /* 0x00007610ff427816 */ /* 0x000fe20000000042 */
[----:B-1----:R-:W-:Y:S01]  /*18240*/  IMAD.WIDE R158, R0, 0x2, R32 ;  /* 0x00000002009e7825 */ /* 0x002fe200078e0220 */
[----:B------:R-:W-:-:S03]  /*18250*/  PRMT R65, RZ, 0x7610, R65 ;  /* 0x00007610ff417816 */ /* 0x000fc60000000041 */
[C---:B0-----:R-:W-:Y:S01]  /*18260*/  IMAD.WIDE R58, R0.reuse, 0x2, R30 ;  /* 0x00000002003a7825 */ /* 0x041fe200078e021e */
[----:B------:R-:W4:Y:S03]  /*18270*/  @!P1 LDG.E.U16 R67, desc[UR6][R158.64] ;  /* 0x000000069e439981 */ /* 0x000f26000c1e1500 */
[----:B------:R-:W-:Y:S01]  /*18280*/  IMAD.WIDE R160, R0, 0x2, R34 ;  /* 0x0000000200a07825 */ /* 0x000fe200078e0222 */
[----:B------:R-:W4:Y:S04]  /*18290*/  @!P1 LDG.E.U16 R66, desc[UR6][R58.64] ;  /* 0x000000063a429981 */ /* 0x000f28000c1e1500 */
[----:B------:R0:W4:Y:S01]  /*182a0*/  @!P1 LDG.E.U16 R68, desc[UR6][R160.64] ;  /* 0x00000006a0449981 */ /* 0x000122000c1e1500 */
[----:B------:R-:W-:-:S02]  /*182b0*/  PRMT R164, RZ, 0x7610, R164 ;  /* 0x00007610ffa47816 */ /* 0x000fc400000000a4 */
[----:B------:R-:W-:Y:S02]  /*182c0*/  PRMT R165, RZ, 0x7610, R165 ;  /* 0x00007610ffa57816 */ /* 0x000fe400000000a5 */
[----:B------:R-:W-:Y:S02]  /*182d0*/  PRMT R46, RZ, 0x7610, R46 ;  /* 0x00007610ff2e7816 */ /* 0x000fe4000000002e */
[----:B------:R-:W-:Y:S01]  /*182e0*/  PRMT R47, RZ, 0x7610, R47 ;  /* 0x00007610ff2f7816 */ /* 0x000fe2000000002f */
[----:B---3--:R-:W-:Y:S04]  /*182f0*/  STL [R1+0x2970], R56 ;  /* 0x0029703801007387 */ /* 0x008fe80000100800 */
[----:B--2---:R1:W-:Y:S02]  /*18300*/  STL [R1+0x2974], R57 ;  /* 0x0029743901007387 */ /* 0x0043e40000100800 */
[----:B-1----:R-:W-:-:S04]  /*18310*/  IMAD.WIDE R56, R0, 0x2, R28 ;  /* 0x0000000200387825 */ /* 0x002fc800078e021c */
        /* <DEDUP_REMOVED lines=9> */
[C---:B---3--:R-:W-:Y:S01]  /*183b0*/  IMAD.WIDE R158, R0.reuse, 0x2, R28 ;  /* 0x00000002009e7825 */ /* 0x048fe200078e021c */
[----:B------:R0:W3:Y:S03]  /*183c0*/  @!P0 LDG.E.U16 R47, desc[UR6][R160.64] ;  /* 0x00000006a02f8981 */ /* 0x0000e6000c1e1500 */
[C---:B-1----:R-:W-:Y:S01]  /*183d0*/  IMAD.WIDE R58, R0.reuse, 0x2, R34 ;  /* 0x00000002003a7825 */ /* 0x042fe200078e0222 */
[----:B------:R1:W2:Y:S03]  /*183e0*/  @!P0 LDG.E.U16 R46, desc[UR6][R158.64] ;  /* 0x000000069e2e8981 */ /* 0x0002a6000c1e1500 */
[----:B----4-:R-:W-:Y:S01]  /*183f0*/  IMAD.WIDE R56, R0, 0x2, R32 ;  /* 0x0000000200387825 */ /* 0x010fe200078e0220 */
[----:B------:R-:W4:Y:S04]  /*18400*/  @!P0 LDG.E.U16 R165, desc[UR6][R58.64] ;  /* 0x000000063aa58981 */ /* 0x000f28000c1e1500 */
[----:B------:R-:W2:Y:S04]  /*18410*/  @!P0 LDG.E.U16 R164, desc[UR6][R56.64] ;  /* 0x0000000638a48981 */ /* 0x000ea8000c1e1500 */
[----:B------:R0:W-:Y:S04]  /*18420*/  STL.64 [R1+0x570], R58 ;  /* 0x0005703a01007387 */ /* 0x0001e80000100a00 */
[----:B------:R1:W-:Y:S04]  /*18430*/  STL.64 [R1+0x568], R56 ;  /* 0x0005683801007387 */ /* 0x0003e80000100a00 */
[----:B0-----:R-:W3:Y:S04]  /*18440*/  LDL.LU.64 R58, [R1+0x4100] ;  /* 0x00410000013a7983 */ /* 0x001ee80000300a00 */
[----:B------:R0:W-:Y:S04]  /*18450*/  STL.64 [R1+0x560], R160 ;  /* 0x000560a001007387 */ /* 0x0001e80000100a00 */
[----:B-1----:R-:W3:Y:S01]  /*18460*/  LDL.LU.64 R56, [R1+0x40f8] ;  /* 0x0040f80001387983 */ /* 0x002ee20000300a00 */
[----:B------:R-:W-:-:S03]  /*18470*/  VIADD R0, R36, 0xffffff1f ;  /* 0xffffff1f24007836 */ /* 0x000fc60000000000 */
[----:B------:R1:W-:Y:S02]  /*18480*/  STL.64 [R1+0x558], R158 ;  /* 0x0005589e01007387 */ /* 0x0003e40000100a00 */
[----:B------:R-:W-:Y:S01]  /*18490*/  ISETP.GE.U32.AND P0, PT, R0, 0x7ffffe20, PT ;  /* 0x7ffffe200000780c */ /* 0x000fe20003f06070 */
[----:B------:R-:W-:Y:S01]  /*184a0*/  IMAD R0, R2, 0xd8, RZ ;  /* 0x000000d802007824 */ /* 0x000fe200078e02ff */
[----:B------:R-:W-:Y:S02]  /*184b0*/  PRMT R64, RZ, 0x7610, R64 ;  /* 0x00007610ff407816 */ /* 0x000fe40000000040 */
[----:B------:R-:W-:Y:S01]  /*184c0*/  PRMT R63, RZ, 0x7610, R63 ;  /* 0x00007610ff3f7816 */ /* 0x000fe2000000003f */
[C---:B0-----:R-:W-:Y:S01]  /*184d0*/  IMAD.WIDE R160, R0.reuse, 0x2, R32 ;  /* 0x0000000200a07825 */ /* 0x041fe200078e0220 */
[----:B------:R-:W-:Y:S02]  /*184e0*/  PRMT R62, RZ, 0x7610, R62 ;  /* 0x00007610ff3e7816 */ /* 0x000fe4000000003e */
[----:B------:R-:W-:Y:S01]  /*184f0*/  PRMT R61, RZ, 0x7610, R61 ;  /* 0x00007610ff3d7816 */ /* 0x000fe2000000003d */
[----:B-1----:R-:W-:Y:S01]  /*18500*/  IMAD.WIDE R158, R0, 0x2, R30 ;  /* 0x00000002009e7825 */ /* 0x002fe200078e021e */
[----:B------:R-:W3:Y:S04]  /*18510*/  @!P1 LDG.E.U16 R63, desc[UR6][R160.64] ;  /* 0x00000006a03f9981 */ /* 0x000ee8000c1e1500 */
[----:B------:R-:W3:Y:S01]  /*18520*/  @!P1 LDG.E.U16 R62, desc[UR6][R158.64] ;  /* 0x000000069e3e9981 */ /* 0x000ee2000c1e1500 */
[----:B------:R-:W-:-:S02]  /*18530*/  PRMT R60, RZ, 0x7610, R60 ;  /* 0x00007610ff3c7816 */ /* 0x000fc4000000003c */
[----:B------:R-:W-:Y:S02]  /*18540*/  PRMT R55, RZ, 0x7610, R55 ;  /* 0x00007610ff377816 */ /* 0x000fe40000000037 */
[----:B------:R-:W-:Y:S02]  /*18550*/  PRMT R54, RZ, 0x7610, R54 ;  /* 0x00007610ff367816 */ /* 0x000fe40000000036 */
[----:B------:R-:W-:Y:S02]  /*18560*/  PRMT R53, RZ, 0x7610, R53 ;  /* 0x00007610ff357816 */ /* 0x000fe40000000035 */
[----:B------:R-:W-:Y:S02]  /*18570*/  PRMT R52, RZ, 0x7610, R52 ;  /* 0x00007610ff347816 */ /* 0x000fe40000000034 */
[----:B------:R-:W-:Y:S02]  /*18580*/  PRMT R51, RZ, 0x7610, R51 ;  /* 0x00007610ff337816 */ /* 0x000fe40000000033 */
        /* <DEDUP_REMOVED lines=13> */
[----:B------:R-:W-:Y:S01]  /*18660*/  PRMT R162, RZ, 0x7610, R162 ;  /* 0x00007610ffa27816 */ /* 0x000fe200000000a2 */
[----:B--2---:R-:W-:Y:S04]  /*18670*/  STL [R1+0x1f8c], R164 ;  /* 0x001f8ca401007387 */ /* 0x004fe80000100800 */
[----:B----4-:R0:W-:Y:S04]  /*18680*/  STL [R1+0x1f90], R165 ;  /* 0x001f90a501007387 */ /* 0x0101e80000100800 */
[----:B------:R-:W-:Y:S04]  /*18690*/  STL [R1+0x1a54], R46 ;  /* 0x001a542e01007387 */ /* 0x000fe80000100800 */
[----:B---3--:R1:W-:Y:S01]  /*186a0*/  STL [R1+0x1f88], R47 ;  /* 0x001f882f01007387 */ /* 0x0083e20000100800 */
[----:B0-----:R-:W-:-:S05]  /*186b0*/  IMAD.WIDE R164, R0, 0x2, R34 ;  /* 0x0000000200a47825 */ /* 0x001fca00078e0222 */
[----:B------:R0:W2:Y:S01]  /*186c0*/  @!P1 LDG.E.U16 R64, desc[UR6][R164.64] ;  /* 0x00000006a4409981 */ /* 0x0000a2000c1e1500 */
[----:B-1----:R-:W-:-:S04]  /*186d0*/  IMAD.WIDE R46, R0, 0x2, R28 ;  /* 0x00000002002e7825 */ /* 0x002fc800078e021c */
[----:B------:R-:W-:Y:S01]  /*186e0*/  VIADD R0, R36, 0xffffff17 ;  /* 0xffffff1724007836 */ /* 0x000fe20000000000 */
[----:B------:R1:W3:Y:S04]  /*186f0*/  @!P1 LDG.E.U16 R61, desc[UR6][R46.64] ;  /* 0x000000062e3d9981 */ /* 0x0002e8000c1e1500 */
[----:B------:R-:W-:Y:S01]  /*18700*/  ISETP.GE.U32.AND P1, PT, R0, 0x7ffffe18, PT ;  /* 0x7ffffe180000780c */ /* 0x000fe20003f26070 */
[----:B------:R0:W-:Y:S01]  /*18710*/  STL.64 [R1+0x490], R164 ;  /* 0x000490a401007387 */ /* 0x0001e20000100a00 */
[----:B------:R-:W-:Y:S01]  /*18720*/  IMAD R0, R2, 0xe0, RZ ;  /* 0x000000e002007824 */ /* 0x000fe200078e02ff */
[----:B------:R-:W-:Y:S02]  /*18730*/  PRMT R59, RZ, 0x7610, R59 ;  /* 0x00007610ff3b7816 */ /* 0x000fe4000000003b */
[----:B------:R4:W-:Y:S01]  /*18740*/  STL.64 [R1+0x488], R160 ;  /* 0x000488a001007387 */ /* 0x0009e20000100a00 */
[----:B------:R-:W-:-:S02]  /*18750*/  PRMT R58, RZ, 0x7610, R58 ;  /* 0x00007610ff3a7816 */ /* 0x000fc4000000003a */
[----:B------:R-:W-:Y:S01]  /*18760*/  PRMT R57, RZ, 0x7610, R57 ;  /* 0x00007610ff397816 */ /* 0x000fe20000000039 */
[----:B------:R1:W-:Y:S04]  /*18770*/  STL.64 [R1+0x480], R158 ;  /* 0x0004809e01007387 */ /* 0x0003e80000100a00 */
[----:B------:R1:W-:Y:S01]  /*18780*/  STL.64 [R1+0x478], R46 ;  /* 0x0004782e01007387 */ /* 0x0003e20000100a00 */
[----:B0-----:R-:W-:-:S04]  /*18790*/  IMAD.WIDE R164, R0, 0x2, R32 ;  /* 0x0000000200a47825 */ /* 0x001fc800078e0220 */
[C---:B----4-:R-:W-:Y:S01]  /*187a0*/  IMAD.WIDE R160, R0.reuse, 0x2, R34 ;  /* 0x0000000200a07825 */ /* 0x050fe200078e0222 */
[----:B------:R0:W4:Y:S03]  /*187b0*/  @!P0 LDG.E.U16 R59, desc[UR6][R164.64] ;  /* 0x00000006a43b8981 */ /* 0x000126000c1e1500 */
[C---:B-1----:R-:W-:Y:S01]  /*187c0*/  IMAD.WIDE R158, R0.reuse, 0x2, R30 ;  /* 0x00000002009e7825 */ /* 0x042fe200078e021e */
[----:B------:R1:W2:Y:S03]  /*187d0*/  @!P0 LDG.E.U16 R60, desc[UR6][R160.64] ;  /* 0x00000006a03c8981 */ /* 0x0002a6000c1e1500 */
[----:B------:R-:W-:Y:S01]  /*187e0*/  IMAD.WIDE R46, R0, 0x2, R28 ;  /* 0x00000002002e7825 */ /* 0x000fe200078e021c */
[----:B------:R0:W2:Y:S03]  /*187f0*/  @!P0 LDG.E.U16 R58, desc[UR6][R158.64] ;  /* 0x000000069e3a8981 */ /* 0x0000a6000c1e1500 */
[----:B------:R-:W-:Y:S01]  /*18800*/  VIADD R0, R36, 0xffffff0f ;  /* 0xffffff0f24007836 */ /* 0x000fe20000000000 */
[----:B------:R0:W2:Y:S04]  /*18810*/  @!P0 LDG.E.U16 R57, desc[UR6][R46.64] ;  /* 0x000000062e398981 */ /* 0x0000a8000c1e1500 */
[----:B------:R-:W-:Y:S01]  /*18820*/  ISETP.GE.U32.AND P0, PT, R0, 0x7ffffe10, PT ;  /* 0x7ffffe100000780c */ /* 0x000fe20003f06070 */
[----:B------:R0:W-:Y:S01]  /*18830*/  STL.64 [R1+0x2f8], R164 ;  /* 0x0002f8a401007387 */ /* 0x0001e20000100a00 */
[----:B------:R-:W-:Y:S01]  /*18840*/  IMAD R0, R2, 0xe8, RZ ;  /* 0x000000e802007824 */ /* 0x000fe200078e02ff */
[----:B------:R-:W-:-:S02]  /*18850*/  PRMT R56, RZ, 0x7610, R56 ;  /* 0x00007610ff387816 */ /* 0x000fc40000000038 */
        /* <DEDUP_REMOVED lines=35> */
[----:B------:R1:W-:Y:S01]  /*18a90*/  STL.64 [R1+0x50], R164 ;  /* 0x000050a401007387 */ /* 0x0003e20000100a00 */
[----:B------:R-:W-:-:S03]  /*18aa0*/  IMAD.WIDE R158, R0, 0x2, R30 ;  /* 0x00000002009e7825 */ /* 0x000fc600078e021e */
[----:B------:R1:W2:Y:S01]  /*18ab0*/  @!P0 LDG.E.U16 R19, desc[UR6][R164.64] ;  /* 0x00000006a4138981 */ /* 0x0002a2000c1e1500 */
[----:B0-----:R-:W-:-:S03]  /*18ac0*/  IMAD.WIDE R46, R0, 0x2, R28 ;  /* 0x00000002002e7825 */ /* 0x001fc600078e021c */
[----:B------:R0:W-:Y:S01]  /*18ad0*/  STL.64 [R1+0x48], R160 ;  /* 0x000048a001007387 */ /* 0x0001e20000100a00 */
[----:B------:R-:W-:-:S03]  /*18ae0*/  VIADD R0, R36, 0xffffff2a ;  /* 0xffffff2a24007836 */ /* 0x000fc60000000000 */
[----:B------:R0:W2:Y:S01]  /*18af0*/  @!P0 LDG.E.U16 R18, desc[UR6][R160.64] ;  /* 0x00000006a0128981 */ /* 0x0000a2000c1e1500 */
[----:B-1----:R-:W-:-:S03]  /*18b00*/  IMAD.WIDE R164, R2, 0x2, R34 ;  /* 0x0000000202a47825 */ /* 0x002fc600078e0222 */
[----:B------:R1:W-:Y:S04]  /*18b10*/  STL.64 [R1+0x40], R158 ;  /* 0x0000409e01007387 */ /* 0x0003e80000100a00 */
[----:B------:R1:W2:Y:S01]  /*18b20*/  @!P0 LDG.E.U16 R17, desc[UR6][R158.64] ;  /* 0x000000069e118981 */ /* 0x0002a2000c1e1500 */
[----:B0-----:R-:W-:-:S03]  /*18b30*/  IMAD.WIDE R160, R2, 0x2, R32 ;  /* 0x0000000202a07825 */ /* 0x001fc600078e0220 */
[----:B------:R0:W2:Y:S01]  /*18b40*/  @!P0 LDG.E.U16 R24, desc[UR6][R46.64] ;  /* 0x000000062e188981 */ /* 0x0000a2000c1e1500 */
[----:B------:R-:W-:Y:S01]  /*18b50*/  ISETP.GE.U32.AND P0, PT, R0, 0x7ffffe2b, PT ;  /* 0x7ffffe2b0000780c */ /* 0x000fe20003f06070 */
[C---:B------:R-:W-:Y:S02]  /*18b60*/  IMAD R0, R2.reuse, 0xd2, RZ ;  /* 0x000000d202007824 */ /* 0x040fe400078e02ff */
[----:B------:R0:W-:Y:S01]  /*18b70*/  STL.64 [R1+0x38], R46 ;  /* 0x0000382e01007387 */ /* 0x0001e20000100a00 */
[----:B-1----:R-:W-:-:S03]  /*18b80*/  IMAD.WIDE R158, R2, 0x2, R30 ;  /* 0x00000002029e7825 */ /* 0x002fc600078e021e */
[----:B------:R-:W-:Y:S04]  /*18b90*/  STL.64 [R1+0x1f80], R164 ;  /* 0x001f80a401007387 */ /* 0x000fe80000100a00 */
[----:B------:R-:W-:Y:S01]  /*18ba0*/  STL.64 [R1+0x1f78], R160 ;  /* 0x001f78a001007387 */ /* 0x000fe20000100a00 */
[----:B0-----:R-:W-:-:S03]  /*18bb0*/  IMAD.WIDE R46, R2, 0x2, R28 ;  /* 0x00000002022e7825 */ /* 0x001fc600078e021c */
[----:B------:R0:W-:Y:S04]  /*18bc0*/  STL.64 [R1+0x1f70], R158 ;  /* 0x001f709e01007387 */ /* 0x0001e80000100a00 */
[----:B------:R0:W2:Y:S04]  /*18bd0*/  @!P1 LDG.E.U16 R15, desc[UR6][R158.64] ;  /* 0x000000069e0f9981 */ /* 0x0000a8000c1e1500 */
[----:B------:R1:W2:Y:S04]  /*18be0*/  @!P1 LDG.E.U16 R13, desc[UR6][R164.64] ;  /* 0x00000006a40d9981 */ /* 0x0002a8000c1e1500 */
[----:B------:R1:W2:Y:S01]  /*18bf0*/  @!P1 LDG.E.U16 R14, desc[UR6][R160.64] ;  /* 0x00000006a00e9981 */ /* 0x0002a2000c1e1500 */
[----:B0-----:R-:W-:-:S03]  /*18c00*/  IMAD.WIDE R158, R0, 0x2, R28 ;  /* 0x00000002009e7825 */ /* 0x001fc600078e021c */
[----:B------:R0:W-:Y:S01]  /*18c10*/  STL.64 [R1+0x1f68], R46 ;  /* 0x001f682e01007387 */ /* 0x0001e20000100a00 */
[----:B-1----:R-:W-:-:S03]  /*18c20*/  IMAD.WIDE R164, R0, 0x2, R34 ;  /* 0x0000000200a47825 */ /* 0x002fc600078e0222 */
[----:B------:R0:W2:Y:S01]  /*18c30*/  @!P1 LDG.E.U16 R16, desc[UR6][R46.64] ;  /* 0x000000062e109981 */ /* 0x0000a2000c1e1500 */
[----:B------:R-:W-:-:S03]  /*18c40*/  IMAD.WIDE R160, R0, 0x2, R30 ;  /* 0x0000000200a07825 */ /* 0x000fc600078e021e */
[----:B------:R-:W2:Y:S04]  /*18c50*/  @!P2 LDG.E.U16 R156, desc[UR6][R158.64] ;  /* 0x000000069e9ca981 */ /* 0x000ea8000c1e1500 */
[----:B------:R1:W-:Y:S01]  /*18c60*/  STL.64 [R1+0x550], R164 ;  /* 0x000550a401007387 */ /* 0x0003e20000100a00 */
[----:B0-----:R-:W-:-:S03]  /*18c70*/  IMAD.WIDE R46, R0, 0x2, R32 ;  /* 0x00000002002e7825 */ /* 0x001fc600078e0220 */
[----:B------:R0:W3:Y:S04]  /*18c80*/  @!P2 LDG.E.U16 R157, desc[UR6][R160.64] ;  /* 0x00000006a09da981 */ /* 0x0000e8000c1e1500 */
[----:B------:R0:W-:Y:S04]  /*18c90*/  STL.64 [R1+0x548], R46 ;  /* 0x0005482e01007387 */ /* 0x0001e80000100a00 */
[----:B------:R-:W4:Y:S04]  /*18ca0*/  @!P2 LDG.E.U16 R163, desc[UR6][R164.64] ;  /* 0x00000006a4a3a981 */ /* 0x000f28000c1e1500 */
[----:B------:R-:W4:Y:S04]  /*18cb0*/  @!P2 LDG.E.U16 R162, desc[UR6][R46.64] ;  /* 0x000000062ea2a981 */ /* 0x000f28000c1e1500 */
[----:B-1----:R-:W4:Y:S04]  /*18cc0*/  LDL.LU.64 R164, [R1+0x40f0] ;  /* 0x0040f00001a47983 */ /* 0x002f280000300a00 */
[----:B------:R1:W-:Y:S04]  /*18cd0*/  STL.64 [R1+0x540], R160 ;  /* 0x000540a001007387 */ /* 0x0003e80000100a00 */
[----:B0-----:R-:W4:Y:S01]  /*18ce0*/  LDL.LU.64 R46, [R1+0x40e8] ;  /* 0x0040e800012e7983 */ /* 0x001f220000300a00 */
[----:B------:R-:W-:-:S03]  /*18cf0*/  VIADD R0, R36, 0xffffff29 ;  /* 0xffffff2924007836 */ /* 0x000fc60000000000 */
[----:B------:R0:W-:Y:S02]  /*18d00*/  STL.64 [R1+0x538], R158 ;  /* 0x0005389e01007387 */ /* 0x0001e40000100a00 */
[----:B------:R-:W-:Y:S01]  /*18d10*/  ISETP.GE.U32.AND P1, PT, R0, 0x7ffffe2a, PT ;  /* 0x7ffffe2a0000780c */ /* 0x000fe20003f26070 */
[----:B------:R-:W-:-:S04]  /*18d20*/  IMAD R0, R2, 0xd3, RZ ;  /* 0x000000d302007824 */ /* 0x000fc800078e02ff */
[----:B-1----:R-:W-:-:S04]  /*18d30*/  IMAD.WIDE R160, R0, 0x2, R30 ;  /* 0x0000000200a07825 */ /* 0x002fc800078e021e */
[C---:B0-----:R-:W-:Y:S01]  /*18d40*/  IMAD.WIDE R158, R0.reuse, 0x2, R28 ;  /* 0x00000002009e7825 */ /* 0x041fe200078e021c */
[----:B--2---:R-:W-:Y:S04]  /*18d50*/  STL [R1+0x20e8], R156 ;  /* 0x0020e89c01007387 */ /* 0x004fe80000100800 */
[----:B---3--:R0:W-:Y:S02]  /*18d60*/  STL [R1+0x20ec], R157 ;  /* 0x0020ec9d01007387 */ /* 0x0081e40000100800 */
[----:B0-----:R-:W-:Y:S02]  /*18d70*/  IMAD.WIDE R156, R0, 0x2, R34 ;  /* 0x00000002009c7825 */ /* 0x001fe400078e0222 */
[----:B----4-:R-:W-:Y:S04]  /*18d80*/  STL [R1+0x20f0], R162 ;  /* 0x0020f0a201007387 */ /* 0x010fe80000100800 */
[----:B------:R0:W-:Y:S01]  /*18d90*/  STL [R1+0x20f4], R163 ;  /* 0x0020f4a301007387 */ /* 0x0001e20000100800 */
[----:B------:R-:W-:-:S02]  /*18da0*/  PRMT R165, RZ, 0x7610, R165 ;  /* 0x00007610ffa57816 */ /* 0x000fc400000000a5 */
[----:B------:R-:W-:Y:S01]  /*18db0*/  PRMT R164, RZ, 0x7610, R164 ;  /* 0x00007610ffa47816 */ /* 0x000fe200000000a4 */
[----:B------:R1:W-:Y:S04]  /*18dc0*/  STL.64 [R1+0x530], R156 ;  /* 0x0005309c01007387 */ /* 0x0003e80000100a00 */
[----:B------:R-:W2:Y:S01]  /*18dd0*/  @!P5 LDG.E.U16 R165, desc[UR6][R156.64] ;  /* 0x000000069ca5d981 */ /* 0x000ea2000c1e1500 */
[----:B0-----:R-:W-:Y:S01]  /*18de0*/  IMAD.WIDE R162, R0, 0x2, R32 ;  /* 0x0000000200a27825 */ /* 0x001fe200078e0220 */
[----:B------:R-:W-:Y:S02]  /*18df0*/  PRMT R46, RZ, 0x7610, R46 ;  /* 0x00007610ff2e7816 */ /* 0x000fe4000000002e */
[----:B------:R-:W-:Y:S02]  /*18e00*/  PRMT R47, RZ, 0x7610, R47 ;  /* 0x00007610ff2f7816 */ /* 0x000fe4000000002f */
[----:B------:R0:W-:Y:S04]  /*18e10*/  STL.64 [R1+0x528], R162 ;  /* 0x000528a201007387 */ /* 0x0001e80000100a00 */
[----:B------:R-:W3:Y:S04]  /*18e20*/  @!P5 LDG.E.U16 R164, desc[UR6][R162.64] ;  /* 0x00000006a2a4d981 */ /* 0x000ee8000c1e1500 */
[----:B-1----:R-:W4:Y:S04]  /*18e30*/  LDL.LU.64 R156, [R1+0x40e0] ;  /* 0x0040e000019c7983 */ /* 0x002f280000300a00 */
[----:B------:R1:W-:Y:S04]  /*18e40*/  STL.64 [R1+0x520], R160 ;  /* 0x000520a001007387 */ /* 0x0003e80000100a00 */
[----:B------:R-:W2:Y:S04]  /*18e50*/  @!P5 LDG.E.U16 R46, desc[UR6][R158.64] ;  /* 0x000000069e2ed981 */ /* 0x000ea8000c1e1500 */
        /* <DEDUP_REMOVED lines=8> */
[----:B---3--:R-:W-:Y:S01]  /*18ee0*/  STL [R1+0x2204], R164 ;  /* 0x002204a401007387 */ /* 0x008fe20000100800 */
[----:B----4-:R-:W-:-:S03]  /*18ef0*/  PRMT R156, RZ, 0x7610, R156 ;  /* 0x00007610ff9c7816 */ /* 0x010fc6000000009c */
[----:B--2---:R0:W-:Y:S01]  /*18f00*/  STL [R1+0x2208], R165 ;  /* 0x002208a501007387 */ /* 0x0041e20000100800 */
[----:B------:R-:W-:-:S03]  /*18f10*/  PRMT R157, RZ, 0x7610, R157 ;  /* 0x00007610ff9d7816 */ /* 0x000fc6000000009d */
[----:B------:R-:W2:Y:S04]  /*18f20*/  @!P4 LDG.E.U16 R156, desc[UR6][R158.64] ;  /* 0x000000069e9cc981 */ /* 0x000ea8000c1e1500 */
[----:B------:R-:W-:Y:S01]  /*18f30*/  STL [R1+0x21fc], R46 ;  /* 0x0021fc2e01007387 */ /* 0x000fe20000100800 */
[C---:B0-----:R-:W-:Y:S01]  /*18f40*/  IMAD.WIDE R164, R0.reuse, 0x2, R34 ;  /* 0x0000000200a47825 */ /* 0x041fe200078e0222 */
[----:B------:R-:W-:Y:S02]  /*18f50*/  PRMT R163, RZ, 0x7610, R163 ;  /* 0x00007610ffa37816 */ /* 0x000fe400000000a3 */
[----:B------:R-:W-:Y:S01]  /*18f60*/  PRMT R162, RZ, 0x7610, R162 ;  /* 0x00007610ffa27816 */ /* 0x000fe200000000a2 */
[----:B------:R0:W3:Y:S04]  /*18f70*/  @!P4 LDG.E.U16 R157, desc[UR6][R160.64] ;  /* 0x00000006a09dc981 */ /* 0x0000e8000c1e1500 */
[----:B------:R1:W-:Y:S04]  /*18f80*/  STL [R1+0x2200], R47 ;  /* 0x0022002f01007387 */ /* 0x0003e80000100800 */
[----:B------:R4:W-:Y:S04]  /*18f90*/  STL.64 [R1+0x510], R164 ;  /* 0x000510a401007387 */ /* 0x0009e80000100a00 */
[----:B------:R0:W3:Y:S01]  /*18fa0*/  @!P4 LDG.E.U16 R163, desc[UR6][R164.64] ;  /* 0x00000006a4a3c981 */ /* 0x0000e2000c1e1500 */
[----:B-1----:R-:W-:-:S05]  /*18fb0*/  IMAD.WIDE R46, R0, 0x2, R32 ;  /* 0x00000002002e7825 */ /* 0x002fca00078e0220 */
[----:B------:R1:W-:Y:S04]  /*18fc0*/  STL.64 [R1+0x508], R46 ;  /* 0x0005082e01007387 */ /* 0x0003e80000100a00 */
[----:B------:R-:W3:Y:S04]  /*18fd0*/  @!P4 LDG.E.U16 R162, desc[UR6][R46.64] ;  /* 0x000000062ea2c981 */ /* 0x000ee8000c1e1500 */
[----:B----4-:R-:W4:Y:S04]  /*18fe0*/  LDL.LU.64 R164, [R1+0x40d0] ;  /* 0x0040d00001a47983 */ /* 0x010f280000300a00 */
[----:B------:R0:W-:Y:S04]  /*18ff0*/  STL.64 [R1+0x500], R160 ;  /* 0x000500a001007387 */ /* 0x0001e80000100a00 */
[----:B-1----:R-:W4:Y:S01]  /*19000*/  LDL.LU.64 R46, [R1+0x40c8] ;  /* 0x0040c800012e7983 */ /* 0x002f220000300a00 */
        /* <DEDUP_REMOVED lines=9> */
[----:B------:R-:W-:Y:S01]  /*190a0*/  STL [R1+0x2368], R162 ;  /* 0x002368a201007387 */ /* 0x000fe20000100800 */
[----:B----4-:R-:W-:-:S03]  /*190b0*/  PRMT R165, RZ, 0x7610, R165 ;  /* 0x00007610ffa57816 */ /* 0x010fc600000000a5 */
[----:B------:R0:W-:Y:S01]  /*190c0*/  STL [R1+0x236c], R163 ;  /* 0x00236ca301007387 */ /* 0x0001e20000100800 */
[----:B------:R-:W-:-:S03]  /*190d0*/  PRMT R164, RZ, 0x7610, R164 ;  /* 0x00007610ffa47816 */ /* 0x000fc600000000a4 */
[----:B------:R1:W-:Y:S01]  /*190e0*/  STL.64 [R1+0x4f0], R156 ;  /* 0x0004f09c01007387 */ /* 0x0003e20000100a00 */
[----:B------:R-:W-:-:S03]  /*190f0*/  PRMT R46, RZ, 0x7610, R46 ;  /* 0x00007610ff2e7816 */ /* 0x000fc6000000002e */
[----:B------:R-:W2:Y:S01]  /*19100*/  @!P0 LDG.E.U16 R165, desc[UR6][R156.64] ;  /* 0x000000069ca58981 */ /* 0x000ea2000c1e1500 */
[----:B0-----:R-:W-:Y:S01]  /*19110*/  IMAD.WIDE R162, R0, 0x2, R32 ;  /* 0x0000000200a27825 */ /* 0x001fe200078e0220 */
[----:B------:R-:W-:Y:S02]  /*19120*/  PRMT R47, RZ, 0x7610, R47 ;  /* 0x00007610ff2f7816 */ /* 0x000fe4000000002f */
[----:B------:R-:W3:Y:S04]  /*19130*/  @!P0 LDG.E.U16 R46, desc[UR6][R158.64] ;  /* 0x000000069e2e8981 */ /* 0x000ee8000c1e1500 */
[----:B------:R0:W-:Y:S04]  /*19140*/  STL.64 [R1+0x4e8], R162 ;  /* 0x0004e8a201007387 */ /* 0x0001e80000100a00 */
[----:B------:R-:W4:Y:S04]  /*19150*/  @!P0 LDG.E.U16 R164, desc[UR6][R162.64] ;  /* 0x00000006a2a48981 */ /* 0x000f28000c1e1500 */
[----:B-1----:R-:W2:Y:S04]  /*19160*/  LDL.LU.64 R156, [R1+0x40c0] ;  /* 0x0040c000019c7983 */ /* 0x002ea80000300a00 */
[----:B------:R1:W-:Y:S04]  /*19170*/  STL.64 [R1+0x4e0], R160 ;  /* 0x0004e0a001007387 */ /* 0x0003e80000100a00 */
[----:B0-----:R-:W3:Y:S04]  /*19180*/  LDL.LU.64 R162, [R1+0x40b8] ;  /* 0x0040b80001a27983 */ /* 0x001ee80000300a00 */
[----:B------:R1:W3:Y:S01]  /*19190*/  @!P0 LDG.E.U16 R47, desc[UR6][R160.64] ;  /* 0x00000006a02f8981 */ /* 0x0002e2000c1e1500 */
[----:B------:R-:W-:-:S03]  /*191a0*/  VIADD R0, R36, 0xffffff25 ;  /* 0xffffff2524007836 */ /* 0x000fc60000000000 */
[----:B------:R0:W-:Y:S02]  /*191b0*/  STL.64 [R1+0x4d8], R158 ;  /* 0x0004d89e01007387 */ /* 0x0001e40000100a00 */
[----:B------:R-:W-:Y:S01]  /*191c0*/  ISETP.GE.U32.AND P0, PT, R0, 0x7ffffe26, PT ;  /* 0x7ffffe260000780c */ /* 0x000fe20003f06070 */
[----:B------:R-:W-:-:S04]  /*191d0*/  IMAD R0, R2, 0xd6, RZ ;  /* 0x000000d602007824 */ /* 0x000fc800078e02ff */
[----:B-1----:R-:W-:-:S04]  /*191e0*/  IMAD.WIDE R160, R0, 0x2, R30 ;  /* 0x0000000200a07825 */ /* 0x002fc800078e021e */
[----:B0-----:R-:W-:Y:S01]  /*191f0*/  IMAD.WIDE R158, R0, 0x2, R28 ;  /* 0x00000002009e7825 */ /* 0x001fe200078e021c */
[----:B----4-:R-:W-:Y:S01]  /*19200*/  STL [R1+0x24f8], R164 ;  /* 0x0024f8a401007387 */ /* 0x010fe20000100800 */
[----:B--2---:R-:W-:-:S03]  /*19210*/  PRMT R156, RZ, 0x7610, R156 ;  /* 0x00007610ff9c7816 */ /* 0x004fc6000000009c */
[----:B------:R0:W-:Y:S01]  /*19220*/  STL [R1+0x24fc], R165 ;  /* 0x0024fca501007387 */ /* 0x0001e20000100800 */
[----:B------:R-:W-:-:S03]  /*19230*/  PRMT R157, RZ, 0x7610, R157 ;  /* 0x00007610ff9d7816 */ /* 0x000fc6000000009d */
[----:B---3--:R-:W-:Y:S01]  /*19240*/  STL [R1+0x24f0], R46 ;  /* 0x0024f02e01007387 */ /* 0x008fe20000100800 */
[----:B------:R-:W-:-:S03]  /*19250*/  PRMT R163, RZ, 0x7610, R163 ;  /* 0x00007610ffa37816 */ /* 0x000fc600000000a3 */
[----:B------:R-:W2:Y:S01]  /*19260*/  @!P1 LDG.E.U16 R156, desc[UR6][R158.64] ;  /* 0x000000069e9c9981 */ /* 0x000ea2000c1e1500 */
[----:B------:R-:W-:Y:S01]  /*19270*/  PRMT R162, RZ, 0x7610, R162 ;  /* 0x00007610ffa27816 */ /* 0x000fe200000000a2 */
[C---:B0-----:R-:W-:Y:S02]  /*19280*/  IMAD.WIDE R164, R0.reuse, 0x2, R34 ;  /* 0x0000000200a47825 */ /* 0x041fe400078e0222 */
[----:B------:R0:W-:Y:S04]  /*19290*/  STL [R1+0x24f4], R47 ;  /* 0x0024f42f01007387 */ /* 0x0001e80000100800 */
[----:B------:R1:W-:Y:S04]  /*192a0*/  STL.64 [R1+0x4d0], R164 ;  /* 0x0004d0a401007387 */ /* 0x0003e80000100a00 */
[----:B------:R3:W4:Y:S01]  /*192b0*/  @!P1 LDG.E.U16 R157, desc[UR6][R160.64] ;  /* 0x00000006a09d9981 */ /* 0x000722000c1e1500 */
[----:B0-----:R-:W-:-:S03]  /*192c0*/  IMAD.WIDE R46, R0, 0x2, R32 ;  /* 0x00000002002e7825 */ /* 0x001fc600078e0220 */
[----:B------:R0:W4:Y:S04]  /*192d0*/  @!P1 LDG.E.U16 R163, desc[UR6][R164.64] ;  /* 0x00000006a4a39981 */ /* 0x000128000c1e1500 */
[----:B------:R0:W-:Y:S04]  /*192e0*/  STL.64 [R1+0x4c8], R46 ;  /* 0x0004c82e01007387 */ /* 0x0001e80000100a00 */
        /* <DEDUP_REMOVED lines=8> */
[----:B---3--:R-:W-:-:S04]  /*19370*/  IMAD.WIDE R160, R0, 0x2, R30 ;  /* 0x0000000200a07825 */ /* 0x008fc800078e021e */
[C---:B0-----:R-:W-:Y:S01]  /*19380*/  IMAD.WIDE R158, R0.reuse, 0x2, R28 ;  /* 0x00000002009e7825 */ /* 0x041fe200078e021c */
[----:B--2---:R-:W-:Y:S04]  /*19390*/  STL [R1+0x2680], R156 ;  /* 0x0026809c01007387 */ /* 0x004fe80000100800 */
[----:B----4-:R0:W-:Y:S02]  /*193a0*/  STL [R1+0x2684], R157 ;  /* 0x0026849d01007387 */ /* 0x0101e40000100800 */
[----:B0-----:R-:W-:Y:S02]  /*193b0*/  IMAD.WIDE R156, R0, 0x2, R34 ;  /* 0x00000002009c7825 */ /* 0x001fe400078e0222 */
[----:B------:R-:W-:Y:S01]  /*193c0*/  STL [R1+0x2688], R162 ;  /* 0x002688a201007387 */ /* 0x000fe20000100800 */
[----:B------:R-:W-:-:S03]  /*193d0*/  PRMT R165, RZ, 0x7610, R165 ;  /* 0x00007610ffa57816 */ /* 0x000fc600000000a5 */
        /* <DEDUP_REMOVED lines=15> */
[----:B------:R-:W-:Y:S02]  /*194d0*/  STL.64 [R1+0x498], R158 ;  /* 0x0004989e01007387 */ /* 0x000fe40000100a00 */
[----:B------:R-:W-:Y:S01]  /*194e0*/  ISETP.GE.U32.AND P2, PT, R0, 0x7ffffe24, PT ;  /* 0x7ffffe240000780c */ /* 0x000fe20003f46070 */
[----:B------:R-:W-:-:S04]  /*194f0*/  IMAD R0, R2, 0xd9, RZ ;  /* 0x000000d902007824 */ /* 0x000fc800078e02ff */
[C---:B-1----:R-:W-:Y:S01]  /*19500*/  IMAD.WIDE R160, R0.reuse, 0x2, R30 ;  /* 0x0000000200a07825 */ /* 0x042fe200078e021e */
[----:B----4-:R-:W-:Y:S04]  /*19510*/  STL [R1+0x299c], R164 ;  /* 0x00299ca401007387 */ /* 0x010fe80000100800 */
[----:B--2---:R0:W-:Y:S04]  /*19520*/  STL [R1+0x29a0], R165 ;  /* 0x0029a0a501007387 */ /* 0x0041e80000100800 */
[----:B---3--:R-:W-:Y:S01]  /*19530*/  STL [R1+0x2a14], R46 ;  /* 0x002a142e01007387 */ /* 0x008fe20000100800 */
[----:B------:R-:W-:Y:S01]  /*19540*/  PRMT R163, RZ, 0x7610, R163 ;  /* 0x00007610ffa37816 */ /* 0x000fe200000000a3 */
[----:B0-----:R-:W-:-:S02]  /*19550*/  IMAD.WIDE R164, R0, 0x2, R34 ;  /* 0x0000000200a47825 */ /* 0x001fc400078e0222 */
[----:B------:R0:W-:Y:S01]  /*19560*/  STL [R1+0x2a18], R47 ;  /* 0x002a182f01007387 */ /* 0x0001e20000100800 */
[----:B------:R-:W-:-:S03]  /*19570*/  PRMT R162, RZ, 0x7610, R162 ;  /* 0x00007610ffa27816 */ /* 0x000fc600000000a2 */
[----:B------:R1:W-:Y:S04]  /*19580*/  STL.64 [R1+0x470], R164 ;  /* 0x000470a401007387 */ /* 0x0003e80000100a00 */
[----:B------:R-:W2:Y:S01]  /*19590*/  @!P4 LDG.E.U16 R163, desc[UR6][R164.64] ;  /* 0x00000006a4a3c981 */ /* 0x000ea2000c1e1500 */
[----:B0-----:R-:W-:-:S05]  /*195a0*/  IMAD.WIDE R46, R0, 0x2, R32 ;  /* 0x00000002002e7825 */ /* 0x001fca00078e0220 */
[----:B------:R0:W-:Y:S04]  /*195b0*/  STL.64 [R1+0x468], R46 ;  /* 0x0004682e01007387 */ /* 0x0001e80000100a00 */
[----:B-1----:R-:W3:Y:S04]  /*195c0*/  LDL.LU.64 R164, [R1+0x4090] ;  /* 0x0040900001a47983 */ /* 0x002ee80000300a00 */
[----:B------:R1:W-:Y:S04]  /*195d0*/  STL.64 [R1+0x460], R160 ;  /* 0x000460a001007387 */ /* 0x0003e80000100a00 */
[----:B------:R-:W4:Y:S04]  /*195e0*/  @!P4 LDG.E.U16 R162, desc[UR6][R46.64] ;  /* 0x000000062ea2c981 */ /* 0x000f28000c1e1500 */
[----:B0-----:R-:W2:Y:S01]  /*195f0*/  LDL.LU.64 R46, [R1+0x4088] ;  /* 0x00408800012e7983 */ /* 0x001ea20000300a00 */
[----:B------:R-:W-:Y:S01]  /*19600*/  PRMT R154, RZ, 0x7610, R154 ;  /* 0x00007610ff9a7816 */ /* 0x000fe2000000009a */
[----:B------:R-:W-:Y:S01]  /*19610*/  IMAD.WIDE R158, R0, 0x2, R28 ;  /* 0x00000002009e7825 */ /* 0x000fe200078e021c */
[----:B------:R-:W-:-:S03]  /*19620*/  PRMT R155, RZ, 0x7610, R155 ;  /* 0x00007610ff9b7816 */ /* 0x000fc6000000009b */
[----:B------:R-:W-:Y:S01]  /*19630*/  VIADD R0, R36, 0xffffff06 ;  /* 0xffffff0624007836 */ /* 0x000fe20000000000 */
[----:B------:R-:W4:Y:S04]  /*19640*/  @!P4 LDG.E.U16 R154, desc[UR6][R158.64] ;  /* 0x000000069e9ac981 */ /* 0x000f28000c1e1500 */
[----:B------:R1:W4:Y:S01]  /*19650*/  @!P4 LDG.E.U16 R155, desc[UR6][R160.64] ;  /* 0x00000006a09bc981 */ /* 0x000322000c1e1500 */
[----:B------:R-:W-:Y:S01]  /*19660*/  ISETP.GE.U32.AND P4, PT, R0, 0x7ffffe07, PT ;  /* 0x7ffffe070000780c */ /* 0x000fe20003f86070 */
[----:B------:R-:W-:Y:S02]  /*19670*/  IMAD R0, R2, 0xda, RZ ;  /* 0x000000da02007824 */ /* 0x000fe400078e02ff */
[----:B------:R0:W-:Y:S02]  /*19680*/  STL.64 [R1+0x458], R158 ;  /* 0x0004589e01007387 */ /* 0x0001e40000100a00 */
[----:B-1----:R-:W-:-:S04]  /*19690*/  IMAD.WIDE R160, R0, 0x2, R34 ;  /* 0x0000000200a07825 */ /* 0x002fc800078e0222 */
[----:B0-----:R-:W-:Y:S01]  /*196a0*/  IMAD.WIDE R158, R0, 0x2, R30 ;  /* 0x00000002009e7825 */ /* 0x001fe200078e021e */
[----:B---3--:R-:W-:-:S06]  /*196b0*/  PRMT R165, RZ, 0x7610, R165 ;  /* 0x00007610ffa57816 */ /* 0x008fcc00000000a5 */
[----:B------:R-:W3:Y:S01]  /*196c0*/  @!P0 LDG.E.U16 R165, desc[UR6][R160.64] ;  /* 0x00000006a0a58981 */ /* 0x000ee2000c1e1500 */
[----:B--2---:R-:W-:-:S06]  /*196d0*/  PRMT R47, RZ, 0x7610, R47 ;  /* 0x00007610ff2f7816 */ /* 0x004fcc000000002f */
[----:B------:R0:W2:Y:S01]  /*196e0*/  @!P0 LDG.E.U16 R47, desc[UR6][R158.64] ;  /* 0x000000069e2f8981 */ /* 0x0000a2000c1e1500 */
[----:B------:R-:W-:-:S03]  /*196f0*/  PRMT R156, RZ, 0x7610, R156 ;  /* 0x00007610ff9c7816 */ /* 0x000fc6000000009c */
[----:B----4-:R-:W-:Y:S01]  /*19700*/  STL [R1+0x3e0], R162 ;  /* 0x0003e0a201007387 */ /* 0x010fe20000100800 */
[----:B------:R-:W-:-:S03]  /*19710*/  PRMT R46, RZ, 0x7610, R46 ;  /* 0x00007610ff2e7816 */ /* 0x000fc6000000002e */
[----:B------:R1:W-:Y:S04]  /*19720*/  STL [R1+0x3e4], R163 ;  /* 0x0003e4a301007387 */ /* 0x0003e80000100800 */
[----:B------:R-:W-:Y:S04]  /*19730*/  STL [R1+0x3d8], R154 ;  /* 0x0003d89a01007387 */ /* 0x000fe80000100800 */
[----:B------:R4:W-:Y:S01]  /*19740*/  STL [R1+0x3dc], R155 ;  /* 0x0003dc9b01007387 */ /* 0x0009e20000100800 */
[----:B-1----:R-:W-:-:S03]  /*19750*/  IMAD.WIDE R162, R0, 0x2, R32 ;  /* 0x0000000200a27825 */ /* 0x002fc600078e0220 */
[----:B------:R1:W-:Y:S04]  /*19760*/  STL.64 [R1+0x450], R160 ;  /* 0x000450a001007387 */ /* 0x0003e80000100a00 */
[----:B------:R-:W3:Y:S01]  /*19770*/  @!P0 LDG.E.U16 R156, desc[UR6][R162.64] ;  /* 0x00000006a29c8981 */ /* 0x000ee2000c1e1500 */
[----:B----4-:R-:W-:-:S04]  /*19780*/  IMAD.WIDE R154, R0, 0x2, R28 ;  /* 0x00000002009a7825 */ /* 0x010fc800078e021c */
[----:B------:R-:W-:Y:S01]  /*19790*/  VIADD R0, R36, 0xffffff0e ;  /* 0xffffff0e24007836 */ /* 0x000fe20000000000 */
[----:B------:R4:W3:Y:S04]  /*197a0*/  @!P0 LDG.E.U16 R46, desc[UR6][R154.64] ;  /* 0x000000069a2e8981 */ /* 0x0008e8000c1e1500 */
[----:B------:R-:W-:Y:S01]  /*197b0*/  STL.64 [R1+0x448], R162 ;  /* 0x000448a201007387 */ /* 0x000fe20000100a00 */
[----:B------:R-:W-:Y:S02]  /*197c0*/  ISETP.GE.U32.AND P0, PT, R0, 0x7ffffe0f, PT ;  /* 0x7ffffe0f0000780c */ /* 0x000fe40003f06070 */
[----:B------:R-:W-:Y:S01]  /*197d0*/  PRMT R0, RZ, 0x7610, R0 ;  /* 0x00007610ff007816 */ /* 0x000fe20000000000 */
[----:B-1----:R-:W3:Y:S04]  /*197e0*/  LDL.LU.64 R160, [R1+0x4080] ;  /* 0x0040800001a07983 */ /* 0x002ee80000300a00 */
[----:B------:R0:W-:Y:S04]  /*197f0*/  STL.64 [R1+0x440], R158 ;  /* 0x0004409e01007387 */ /* 0x0001e80000100a00 */
[----:B------:R4:W-:Y:S01]  /*19800*/  STL.64 [R1+0x438], R154 ;  /* 0x0004389a01007387 */ /* 0x0009e20000100a00 */
[----:B0-----:R-:W-:-:S03]  /*19810*/  IMAD R158, R2, 0xdb, RZ ;  /* 0x000000db029e7824 */ /* 0x001fc600078e02ff */
[----:B--2---:R0:W-:Y:S04]  /*19820*/  STL [R1+0x20dc], R47 ;  /* 0x0020dc2f01007387 */ /* 0x0041e80000100800 */
[----:B---3--:R1:W-:Y:S04]  /*19830*/  STL [R1+0x20e4], R165 ;  /* 0x0020e4a501007387 */ /* 0x0083e80000100800 */
[----:B------:R2:W-:Y:S04]  /*19840*/  STL.S16 [R1+0x21f8], R0 ;  /* 0x0021f80001007387 */ /* 0x0005e80000100600 */
[----:B------:R-:W3:Y:S01]  /*19850*/  LDL R2, [R1+0x21f8] ;  /* 0x0021f80001027983 */ /* 0x000ee20000100800 */
[C---:B----4-:R-:W-:Y:S01]  /*19860*/  IMAD.WIDE R154, R158.reuse, 0x2, R34 ;  /* 0x000000029e9a7825 */ /* 0x050fe200078e0222 */
[----:B0-----:R-:W1:Y:S03]  /*19870*/  S2R R47, SR_TID.X ;  /* 0x00000000002f7919 */ /* 0x001e660000002100 */
[----:B------:R-:W-:Y:S01]  /*19880*/  IMAD.WIDE R162, R158, 0x2, R32 ;  /* 0x000000029ea27825 */ /* 0x000fe200078e0220 */
[----:B---3--:R-:W3:Y:S01]  /*19890*/  @!P1 LDG.E.U16 R2, desc[UR6][R154.64] ;  /* 0x000000069a029981 */ /* 0x008ee2000c1e1500 */
[----:B-1----:R-:W-:-:S04]  /*198a0*/  SHF.L.U32 R165, R47, 0x1, RZ ;  /* 0x000000012fa57819 */ /* 0x002fc800000006ff */
[----:B------:R-:W-:Y:S01]  /*198b0*/  LOP3.LUT R165, R165, 0x7e, RZ, 0xc0, !PT ;  /* 0x0000007ea5a57812 */ /* 0x000fe200078ec0ff */
[----:B------:R-:W-:Y:S01]  /*198c0*/  STL [R1+0x20e0], R156 ;  /* 0x0020e09c01007387 */ /* 0x000fe20000100800 */
[----:B------:R-:W-:Y:S02]  /*198d0*/  PRMT R161, RZ, 0x7610, R161 ;  /* 0x00007610ffa17816 */ /* 0x000fe400000000a1 */
[----:B--2---:R-:W-:Y:S01]  /*198e0*/  LOP3.LUT R0, R47, 0x40, RZ, 0xc0, !PT ;  /* 0x000000402f007812 */ /* 0x004fe200078ec0ff */
[----:B------:R-:W-:Y:S01]  /*198f0*/  STL [R1+0x3f78], R165 ;  /* 0x003f78a501007387 */ /* 0x000fe20000100800 */
[----:B------:R-:W-:-:S03]  /*19900*/  PRMT R160, RZ, 0x7610, R160 ;  /* 0x00007610ffa07816 */ /* 0x000fc600000000a0 */
[----:B------:R0:W-:Y:S04]  /*19910*/  STL [R1+0x20d8], R46 ;  /* 0x0020d82e01007387 */ /* 0x0001e80000100800 */
[----:B------:R1:W-:Y:S04]  /*19920*/  STL.64 [R1+0x430], R154 ;  /* 0x0004309a01007387 */ /* 0x0003e80000100a00 */
[----:B------:R2:W-:Y:S01]  /*19930*/  STL.64 [R1+0x428], R162 ;  /* 0x000428a201007387 */ /* 0x0005e20000100a00 */
[----:B0-----:R-:W-:-:S03]  /*19940*/  IMAD.WIDE R46, R158, 0x2, R30 ;  /* 0x000000029e2e7825 */ /* 0x001fc600078e021e */
[----:B------:R0:W4:Y:S01]  /*19950*/  @!P1 LDG.E.U16 R161, desc[UR6][R162.64] ;  /* 0x00000006a2a19981 */ /* 0x000122000c1e1500 */
[----:B------:R-:W-:-:S03]  /*19960*/  IMAD.WIDE R158, R158, 0x2, R28 ;  /* 0x000000029e9e7825 */ /* 0x000fc600078e021c */
[----:B-1----:R-:W4:Y:S01]  /*19970*/  LDL.LU.64 R154, [R1+0x4078] ;  /* 0x00407800019a7983 */ /* 0x002f220000300a00 */
[----:B------:R-:W-:-:S03]  /*19980*/  PRMT R157, RZ, 0x7610, R157 ;  /* 0x00007610ff9d7816 */ /* 0x000fc6000000009d */
[----:B------:R1:W4:Y:S04]  /*19990*/  @!P1 LDG.E.U16 R160, desc[UR6][R46.64] ;  /* 0x000000062ea09981 */ /* 0x000328000c1e1500 */
[----:B------:R0:W4:Y:S04]  /*199a0*/  @!P1 LDG.E.U16 R157, desc[UR6][R158.64] ;  /* 0x000000069e9d9981 */ /* 0x000128000c1e1500 */
[----:B---3--:R3:W-:Y:S04]  /*199b0*/  @!P1 STL [R1+0x21f8], R2 ;  /* 0x0021f80201009387 */ /* 0x0087e80000100800 */
[----:B------:R0:W-:Y:S04]  /*199c0*/  STL.64 [R1+0x420], R46 ;  /* 0x0004202e01007387 */ /* 0x0001e80000100a00 */
[----:B--2---:R-:W2:Y:S01]  /*199d0*/  LDL.LU.64 R162, [R1+0x4070] ;  /* 0x0040700001a27983 */ /* 0x004ea20000300a00 */
[----:B---3--:R-:W1:Y:S03]  /*199e0*/  LDC R2, c[0x0][0x3a8] ;  /* 0x0000ea00ff027b82 */ /* 0x008e660000000800 */
[----:B------:R-:W-:Y:S04]  /*199f0*/  STL.64 [R1+0x418], R158 ;  /* 0x0004189e01007387 */ /* 0x000fe80000100a00 */
[----:B0-----:R-:W3:Y:S01]  /*19a00*/  LDL.LU.64 R46, [R1+0x4068] ;  /* 0x00406800012e7983 */ /* 0x001ee20000300a00 */
[----:B------:R-:W-:-:S04]  /*19a10*/  @!UP0 UIADD3 UR8, UPT, UPT, -UR9, 0x100000, URZ ;  /* 0x0010000009088890 */ /* 0x000fc8000fffe1ff */
[----:B------:R-:W-:Y:S02]  /*19a20*/  @!UP0 USHF.L.U32 UR9, UR8, 0xb, URZ ;  /* 0x0000000b08098899 */ /* 0x000fe400080006ff */
[----:B------:R-:W-:Y:S01]  /*19a30*/  @!UP0 USHF.L.U32 UR8, UR8, 0x1, URZ ;  /* 0x0000000108088899 */ /* 0x000fe200080006ff */
[----:B------:R-:W-:Y:S01]  /*19a40*/  VOTEU.ALL UP0, P6 ;  /* 0x0000000000ff7886 */ /* 0x000fe20003000000 */
[----:B------:R-:W-:Y:S02]  /*19a50*/  IMAD R0, R0, 0x200, R165 ;  /* 0x0000020000007824 */ /* 0x000fe400078e02a5 */
[----:B------:R-:W-:-:S08]  /*19a60*/  VIADD R156, R36, 0xffffff16 ;  /* 0xffffff16249c7836 */ /* 0x000fd00000000000 */
[----:B------:R0:W0:Y:S01]  /*19a70*/  @!UP0 SYNCS.EXCH.64 URZ, [UR76+0x88008], UR8 ;  /* 0x088008084cff85b2 */ /* 0x0000220008000100 */
[----:B------:R-:W-:Y:S02]  /*19a80*/  ISETP.GE.U32.AND P5, PT, R156, 0x7ffffe17, PT ;  /* 0x7ffffe179c00780c */ /* 0x000fe40003fa6070 */
[----:B--2---:R-:W-:Y:S02]  /*19a90*/  PRMT R162, RZ, 0x7610, R162 ;  /* 0x00007610ffa27816 */ /* 0x004fe400000000a2 */
[----:B------:R-:W-:Y:S01]  /*19aa0*/  PRMT R163, RZ, 0x7610, R163 ;  /* 0x00007610ffa37816 */ /* 0x000fe200000000a3 */
[----:B---3--:R1:W-:Y:S04]  /*19ab0*/  STS.U16 [R0+UR76+0x20000], R46 ;  /* 0x0200002e00007988 */ /* 0x0083e8000800044c */
[----:B------:R2:W-:Y:S01]  /*19ac0*/  STS.U16 [R0+UR76+0x10000], R47 ;  /* 0x0100002f00007988 */ /* 0x0005e2000800044c */
[----:B-1----:R-:W-:-:S03]  /*19ad0*/  IMAD R46, R2, 0xdc, RZ ;  /* 0x000000dc022e7824 */ /* 0x002fc600078e02ff */
[----:B--2---:R-:W2:Y:S01]  /*19ae0*/  LDL.LU R47, [R1+0x14c] ;  /* 0x00014c00012f7983 */ /* 0x004ea20000300800 */
[----:B------:R-:W-:-:S03]  /*19af0*/  IMAD.WIDE R158, R46, 0x2, R32 ;  /* 0x000000022e9e7825 */ /* 0x000fc600078e0220 */
[----:B------:R-:W3:Y:S04]  /*19b00*/  LDL.LU R2, [R1+0x154] ;  /* 0x0001540001027983 */ /* 0x000ee80000300800 */
[----:B----4-:R1:W-:Y:S04]  /*19b10*/  STL [R1+0x21ec], R157 ;  /* 0x0021ec9d01007387 */ /* 0x0103e80000100800 */
[----:B------:R-:W4:Y:S01]  /*19b20*/  @!P2 LDG.E.U16 R162, desc[UR6][R158.64] ;  /* 0x000000069ea2a981 */ /* 0x000f22000c1e1500 */
[----:B-1----:R-:W-:-:S05]  /*19b30*/  IMAD.WIDE R156, R46, 0x2, R34 ;  /* 0x000000022e9c7825 */ /* 0x002fca00078e0222 */
[----:B------:R-:W2:Y:S04]  /*19b40*/  @!P2 LDG.E.U16 R163, desc[UR6][R156.64] ;  /* 0x000000069ca3a981 */ /* 0x000ea8000c1e1500 */
[----:B------:R-:W-:Y:S04]  /*19b50*/  STL [R1+0x21f0], R160 ;  /* 0x0021f0a001007387 */ /* 0x000fe80000100800 */
[----:B------:R1:W-:Y:S04]  /*19b60*/  STL [R1+0x21f4], R161 ;  /* 0x0021f4a101007387 */ /* 0x0003e80000100800 */
[----:B------:R0:W-:Y:S04]  /*19b70*/  STL.64 [R1+0x410], R156 ;  /* 0x0004109c01007387 */ /* 0x0001e80000100a00 */
[----:B------:R0:W-:Y:S01]  /*19b80*/  STS.U16 [R0+UR76+0x30000], R45 ;  /* 0x0300002d00007988 */ /* 0x0001e2000800044c */
[----:B-1----:R-:W-:-:S03]  /*19b90*/  IMAD.WIDE R160, R46, 0x2, R30 ;  /* 0x000000022ea07825 */ /* 0x002fc600078e021e */
[----:B------:R1:W-:Y:S04]  /*19ba0*/  STL.64 [R1+0x408], R158 ;  /* 0x0004089e01007387 */ /* 0x0003e80000100a00 */
[----:B0-----:R-:W3:Y:S01]  /*19bb0*/  LDL.LU.64 R156, [R1+0x4060] ;  /* 0x00406000019c7983 */ /* 0x001ee20000300a00 */
[----:B------:R-:W-:Y:S02]  /*19bc0*/  PRMT R45, RZ, 0x7610, R45 ;  /* 0x00007610ff2d7816 */ /* 0x000fe4000000002d */
[----:B------:R-:W-:Y:S01]  /*19bd0*/  PRMT R165, RZ, 0x7610, R165 ;  /* 0x00007610ffa57816 */ /* 0x000fe200000000a5 */
[----:B-1----:R-:W3:Y:S04]  /*19be0*/  LDL.LU.64 R158, [R1+0x4058] ;  /* 0x00405800019e7983 */ /* 0x002ee80000300a00 */
[----:B------:R0:W-:Y:S04]  /*19bf0*/  STL.64 [R1+0x400], R160 ;  /* 0x000400a001007387 */ /* 0x0001e80000100a00 */
[----:B------:R-:W3:Y:S04]  /*19c00*/  @!P2 LDG.E.U16 R45, desc[UR6][R160.64] ;  /* 0x00000006a02da981 */ /* 0x000ee8000c1e1500 */
[----:B----4-:R-:W-:Y:S04]  /*19c10*/  STL [R1+0x21e4], R162 ;  /* 0x0021e4a201007387 */ /* 0x010fe80000100800 */
[----:B--2---:R1:W-:Y:S04]  /*19c20*/  STL [R1+0x21e8], R163 ;  /* 0x0021e8a301007387 */ /* 0x0043e80000100800 */
[----:B0-----:R-:W2:Y:S01]  /*19c30*/  LDL.LU.64 R160, [R1+0x4050] ;  /* 0x0040500001a07983 */ /* 0x001ea20000300a00 */
[----:B-1----:R-:W-:-:S05]  /*19c40*/  IMAD.WIDE R162, R46, 0x2, R28 ;  /* 0x000000022ea27825 */ /* 0x002fca00078e021c */
[----:B------:R-:W4:Y:S01]  /*19c50*/  @!P2 LDG.E.U16 R165, desc[UR6][R162.64] ;  /* 0x00000006a2a5a981 */ /* 0x000f22000c1e1500 */
[----:B------:R-:W-:-:S03]  /*19c60*/  VIADD R46, R36, 0xffffff22 ;  /* 0xffffff22242e7836 */ /* 0x000fc60000000000 */
[----:B---3--:R0:W-:Y:S04]  /*19c70*/  STL [R1+0x21e0], R45 ;  /* 0x0021e02d01007387 */ /* 0x0081e80000100800 */
[----:B------:R1:W-:Y:S01]  /*19c80*/  STL.64 [R1+0x3f8], R162 ;  /* 0x0003f8a201007387 */ /* 0x0003e20000100a00 */
[----:B0-----:R-:W-:-:S03]  /*19c90*/  VIADD R45, R36, 0xffffff1e ;  /* 0xffffff1e242d7836 */ /* 0x001fc60000000000 */
[----:B------:R-:W3:Y:S04]  /*19ca0*/  LDL.LU R36, [R1+0x158] ;  /* 0x0001580001247983 */ /* 0x000ee80000300800 */
[----:B-1----:R-:W3:Y:S04]  /*19cb0*/  LDL.LU.64 R162, [R1+0x4048] ;  /* 0x0040480001a27983 */ /* 0x002ee80000300a00 */
[----:B----4-:R0:W-:Y:S04]  /*19cc0*/  STL [R1+0x3f7c], R165 ;  /* 0x003f7ca501007387 */ /* 0x0101e80000100800 */
[----:B0-----:R-:W4:Y:S04]  /*19cd0*/  LDL.LU R165, [R1+0x150] ;  /* 0x0001500001a57983 */ /* 0x001f280000300800 */
[----:B------:R-:W-:Y:S04]  /*19ce0*/  STS.U16 [R0+UR76+0x30400], R47 ;  /* 0x0304002f00007988 */ /* 0x000fe8000800044c */
[----:B------:R-:W-:Y:S04]  /*19cf0*/  STS.U16 [R0+UR76+0x800], R164 ;  /* 0x000800a400007988 */ /* 0x000fe8000800044c */
[----:B--2---:R-:W-:Y:S04]  /*19d00*/  STS.U16 [R0+UR76+0x30800], R161 ;  /* 0x030800a100007988 */ /* 0x004fe8000800044c */
[----:B------:R-:W-:Y:S04]  /*19d10*/  STS.U16 [R0+UR76+0xc00], R160 ;  /* 0x000c00a000007988 */ /* 0x000fe8000800044c */
[----:B------:R-:W-:Y:S04]  /*19d20*/  STS.U16 [R0+UR76+0x10c00], R159 ;  /* 0x010c009f00007988 */ /* 0x000fe8000800044c */
[----:B---3--:R-:W-:Y:S04]  /*19d30*/  STS.U16 [R0+UR76+0x10800], R163 ;  /* 0x010800a300007988 */ /* 0x008fe8000800044c */
[----:B------:R-:W-:Y:S04]  /*19d40*/  STS.U16 [R0+UR76+0x20800], R162 ;  /* 0x020800a200007988 */ /* 0x000fe8000800044c */
        /* <DEDUP_REMOVED lines=14> */
[----:B----4-:R0:W-:Y:S04]  /*19e30*/  STS.U16 [R0+UR76+0x20400], R165 ;  /* 0x020400a500007988 */ /* 0x0101e8000800044c */
[----:B0-----:R-:W2:Y:S04]  /*19e40*/  LDL.LU R165, [R1+0x12c] ;  /* 0x00012c0001a57983 */ /* 0x001ea80000300800 */
[----:B------:R-:W3:Y:S04]  /*19e50*/  LDL.LU R47, [R1+0x148] ;  /* 0x00014800012f7983 */ /* 0x000ee80000300800 */
[----:B------:R-:W4:Y:S04]  /*19e60*/  LDL.LU R164, [R1+0x130] ;  /* 0x0001300001a47983 */ /* 0x000f280000300800 */
[----:B------:R-:W2:Y:S04]  /*19e70*/  LDL.LU R163, [R1+0x134] ;  /* 0x0001340001a37983 */ /* 0x000ea80000300800 */
[----:B------:R-:W2:Y:S04]  /*19e80*/  LDL.LU R162, [R1+0x138] ;  /* 0x0001380001a27983 */ /* 0x000ea80000300800 */
[----:B------:R-:W2:Y:S04]  /*19e90*/  LDL.LU R161, [R1+0x11c] ;  /* 0x00011c0001a17983 */ /* 0x000ea80000300800 */
[----:B------:R-:W2:Y:S04]  /*19ea0*/  LDL.LU R160, [R1+0x120] ;  /* 0x0001200001a07983 */ /* 0x000ea80000300800 */
[----:B------:R-:W2:Y:S04]  /*19eb0*/  LDL.LU R159, [R1+0x124] ;  /* 0x00012400019f7983 */ /* 0x000ea80000300800 */
[----:B------:R-:W-:Y:S04]  /*19ec0*/  STL.64 [R1+0x3f98], R92 ;  /* 0x003f985c01007387 */ /* 0x000fe80000100a00 */
[----:B------:R-:W2:Y:S04]  /*19ed0*/  LDL.LU R19, [R1+0x4044] ;  /* 0x0040440001137983 */ /* 0x000ea80000300800 */
        /* <DEDUP_REMOVED lines=13> */
[----:B------:R0:W-:Y:S04]  /*19fb0*/  STS.U16 [R0+UR76+0x30c00], R157 ;  /* 0x030c009d00007988 */ /* 0x0001e8000800044c */
[----:B------:R-:W-:Y:S01]  /*19fc0*/  STS.U16 [R0+UR76], R48 ;  /* 0x0000003000007988 */ /* 0x000fe2000800044c */
[----:B0-----:R-:W-:-:S03]  /*19fd0*/  LOP3.LUT R157, R0, 0x10, RZ, 0x3c, !PT ;  /* 0x00000010009d7812 */ /* 0x001fc600078e3cff */
[----:B------:R-:W-:Y:S04]  /*19fe0*/  STS.U16 [R0+UR76+0x400], R36 ;  /* 0x0004002400007988 */ /* 0x000fe8000800044c */
[----:B------:R0:W-:Y:S04]  /*19ff0*/  STS.U16 [R0+UR76+0x10400], R2 ;  /* 0x0104000200007988 */ /* 0x0001e8000800044c */
[----:B------:R-:W-:Y:S04]  /*1a000*/  STS.U16 [R0+UR76+0x20c00], R158 ;  /* 0x020c009e00007988 */ /* 0x000fe8000800044c */
[----:B------:R-:W-:Y:S04]  /*1a010*/  STS.U16 [R0+UR76+0x1000], R156 ;  /* 0x0010009c00007988 */ /* 0x000fe8000800044c */
[----:B------:R-:W-:Y:S01]  /*1a020*/  STS.U16 [R0+UR76+0x11000], R155 ;  /* 0x0110009b00007988 */ /* 0x000fe2000800044c */
[----:B0-----:R-:W0:Y:S03]  /*1a030*/  LDC R2, c[0x0][0x3a8] ;  /* 0x0000ea00ff027b82 */ /* 0x001e260000000800 */
[----:B------:R-:W-:Y:S04]  /*1a040*/  STS.U16 [R0+UR76+0x21000], R154 ;  /* 0x0210009a00007988 */ /* 0x000fe8000800044c */
[----:B------:R-:W-:Y:S04]  /*1a050*/  STS.U16 [R0+UR76+0x31000], R153 ;  /* 0x0310009900007988 */ /* 0x000fe8000800044c */
[----:B------:R-:W-:Y:S04]  /*1a060*/  STS.U16 [R0+UR76+0x1400], R152 ;  /* 0x0014009800007988 */ /* 0x000fe8000800044c */
[----:B------:R-:W-:Y:S04]  /*1a070*/  STS.U16 [R0+UR76+0x11400], R151 ;  /* 0x0114009700007988 */ /* 0x000fe8000800044c */
[----:B------:R1:W-:Y:S04]  /*1a080*/  STS.U16 [R0+UR76+0x21400], R150 ;  /* 0x0214009600007988 */ /* 0x0003e8000800044c */
        /* <DEDUP_REMOVED lines=90> */
[----:B------:R-:W-:Y:S01]  /*1a630*/  STS.U16 [R0+UR76+0x37800], R49 ;  /* 0x0378003100007988 */ /* 0x000fe2000800044c */
[----:B------:R-:W-:Y:S01]  /*1a640*/  ISETP.GE.U32.AND P1, PT, R46, 0x7ffffe23, PT ;  /* 0x7ffffe232e00780c */ /* 0x000fe20003f26070 */
[----:B------:R-:W0:Y:S02]  /*1a650*/  LDC R36, c[0x0][0x3a0] ;  /* 0x0000e800ff247b82 */ /* 0x000e240000000800 */
[----:B--2---:R2:W-:Y:S04]  /*1a660*/  STS.U16 [R157+UR76+0x11080], R159 ;  /* 0x0110809f9d007988 */ /* 0x0045e8000800044c */
[----:B------:R0:W-:Y:S04]  /*1a670*/  STS.U16 [R157+UR76+0x21080], R160 ;  /* 0x021080a09d007988 */ /* 0x0001e8000800044c */
[----:B------:R0:W-:Y:S04]  /*1a680*/  STS.U16 [R157+UR76+0x31080], R161 ;  /* 0x031080a19d007988 */ /* 0x0001e8000800044c */
[----:B------:R0:W-:Y:S04]  /*1a690*/  STS.U16 [R157+UR76+0xc80], R162 ;  /* 0x000c80a29d007988 */ /* 0x0001e8000800044c */
[----:B-1----:R-:W2:Y:S04]  /*1a6a0*/  LDL.LU R150, [R1+0xc8] ;  /* 0x0000c80001967983 */ /* 0x002ea80000300800 */
[----:B------:R1:W-:Y:S04]  /*1a6b0*/  STS.U16 [R157+UR76+0x10c80], R163 ;  /* 0x010c80a39d007988 */ /* 0x0003e8000800044c */
[----:B------:R-:W2:Y:S04]  /*1a6c0*/  LDL.LU R151, [R1+0xc4] ;  /* 0x0000c40001977983 */ /* 0x000ea80000300800 */
[----:B----4-:R4:W-:Y:S04]  /*1a6d0*/  STS.U16 [R157+UR76+0x20c80], R164 ;  /* 0x020c80a49d007988 */ /* 0x0109e8000800044c */
[----:B------:R-:W2:Y:S04]  /*1a6e0*/  LDL.LU R152, [R1+0xc0] ;  /* 0x0000c00001987983 */ /* 0x000ea80000300800 */
[----:B------:R0:W-:Y:S04]  /*1a6f0*/  STS.U16 [R157+UR76+0x30c80], R165 ;  /* 0x030c80a59d007988 */ /* 0x0001e8000800044c */
[----:B------:R-:W2:Y:S04]  /*1a700*/  LDL.LU R153, [R1+0xbc] ;  /* 0x0000bc0001997983 */ /* 0x000ea80000300800 */
[----:B---3--:R3:W-:Y:S04]  /*1a710*/  STS.U16 [R157+UR76+0x880], R47 ;  /* 0x0008802f9d007988 */ /* 0x0087e8000800044c */
[----:B------:R-:W2:Y:S04]  /*1a720*/  LDL.LU R154, [R1+0xd8] ;  /* 0x0000d800019a7983 */ /* 0x000ea80000300800 */
[----:B------:R-:W2:Y:S04]  /*1a730*/  LDL.LU R155, [R1+0xd4] ;  /* 0x0000d400019b7983 */ /* 0x000ea80000300800 */
[----:B------:R-:W-:Y:S04]  /*1a740*/  STS.U16 [R157+UR76+0x10880], R140 ;  /* 0x0108808c9d007988 */ /* 0x000fe8000800044c */
[----:B------:R-:W2:Y:S04]  /*1a750*/  LDL.LU R156, [R1+0xd0] ;  /* 0x0000d000019c7983 */ /* 0x000ea80000300800 */
[----:B------:R-:W-:Y:S04]  /*1a760*/  STS.U16 [R157+UR76+0x20880], R141 ;  /* 0x0208808d9d007988 */ /* 0x000fe8000800044c */
[----:B------:R-:W2:Y:S04]  /*1a770*/  LDL.LU R158, [R1+0xcc] ;  /* 0x0000cc00019e7983 */ /* 0x000ea80000300800 */
[----:B------:R-:W-:Y:S04]  /*1a780*/  STS.U16 [R157+UR76+0x30880], R142 ;  /* 0x0308808e9d007988 */ /* 0x000fe8000800044c */
[----:B--2---:R-:W2:Y:S04]  /*1a790*/  LDL.LU R159, [R1+0xe8] ;  /* 0x0000e800019f7983 */ /* 0x004ea80000300800 */
[----:B------:R-:W-:Y:S04]  /*1a7a0*/  STS.U16 [R157+UR76+0x480], R143 ;  /* 0x0004808f9d007988 */ /* 0x000fe8000800044c */
[----:B0-----:R-:W2:Y:S04]  /*1a7b0*/  LDL.LU R160, [R1+0xe4] ;  /* 0x0000e40001a07983 */ /* 0x001ea80000300800 */
[----:B------:R-:W-:Y:S04]  /*1a7c0*/  STS.U16 [R157+UR76+0x10480], R144 ;  /* 0x010480909d007988 */ /* 0x000fe8000800044c */
[----:B------:R-:W2:Y:S04]  /*1a7d0*/  LDL.LU R161, [R1+0xe0] ;  /* 0x0000e00001a17983 */ /* 0x000ea80000300800 */
[----:B------:R-:W-:Y:S04]  /*1a7e0*/  STS.U16 [R157+UR76+0x20480], R145 ;  /* 0x020480919d007988 */ /* 0x000fe8000800044c */
[----:B------:R-:W2:Y:S04]  /*1a7f0*/  LDL.LU R162, [R1+0xdc] ;  /* 0x0000dc0001a27983 */ /* 0x000ea80000300800 */
[----:B------:R-:W-:Y:S04]  /*1a800*/  STS.U16 [R157+UR76+0x30480], R146 ;  /* 0x030480929d007988 */ /* 0x000fe8000800044c */
[----:B-1----:R-:W2:Y:S04]  /*1a810*/  LDL.LU R163, [R1+0x118] ;  /* 0x0001180001a37983 */ /* 0x002ea80000300800 */
[----:B------:R0:W-:Y:S04]  /*1a820*/  STS.U16 [R157+UR76+0x80], R13 ;  /* 0x0000800d9d007988 */ /* 0x0001e8000800044c */
[----:B----4-:R-:W4:Y:S04]  /*1a830*/  LDL.LU R164, [R1+0xf4] ;  /* 0x0000f40001a47983 */ /* 0x010f280000300800 */
[----:B------:R1:W-:Y:S04]  /*1a840*/  STS.U16 [R157+UR76+0x10080], R14 ;  /* 0x0100800e9d007988 */ /* 0x0003e8000800044c */
[----:B------:R-:W4:Y:S04]  /*1a850*/  LDL.LU R165, [R1+0xf0] ;  /* 0x0000f00001a57983 */ /* 0x000f280000300800 */
[----:B------:R0:W-:Y:S04]  /*1a860*/  STS.U16 [R157+UR76+0x20080], R15 ;  /* 0x0200800f9d007988 */ /* 0x0001e8000800044c */
[----:B---3--:R-:W3:Y:S04]  /*1a870*/  LDL.LU R47, [R1+0xec] ;  /* 0x0000ec00012f7983 */ /* 0x008ee80000300800 */
[----:B------:R1:W-:Y:S04]  /*1a880*/  STS.U16 [R157+UR76+0x30080], R16 ;  /* 0x030080109d007988 */ /* 0x0003e8000800044c */
[----:B0-----:R-:W3:Y:S04]  /*1a890*/  LDL.LU R13, [R1+0x4034] ;  /* 0x00403400010d7983 */ /* 0x001ee80000300800 */
[----:B------:R-:W-:Y:S04]  /*1a8a0*/  STS.U16 [R157+UR76+0x1080], R147 ;  /* 0x001080939d007988 */ /* 0x000fe8000800044c */
[----:B-1----:R-:W3:Y:S04]  /*1a8b0*/  LDL.LU R14, [R1+0x4030] ;  /* 0x00403000010e7983 */ /* 0x002ee80000300800 */
[----:B------:R-:W-:Y:S04]  /*1a8c0*/  STS.U16 [R157+UR76+0x12480], R148 ;  /* 0x012480949d007988 */ /* 0x000fe8000800044c */
[----:B------:R-:W3:Y:S04]  /*1a8d0*/  LDL.LU R15, [R1+0x402c] ;  /* 0x00402c00010f7983 */ /* 0x000ee80000300800 */
[----:B------:R-:W-:Y:S04]  /*1a8e0*/  STS.U16 [R157+UR76+0x22480], R149 ;  /* 0x022480959d007988 */ /* 0x000fe8000800044c */
[----:B------:R-:W3:Y:S04]  /*1a8f0*/  LDL.LU R16, [R1+0x4028] ;  /* 0x0040280001107983 */ /* 0x000ee80000300800 */
[----:B------:R0:W-:Y:S04]  /*1a900*/  STS.U16 [R157+UR76+0x32480], R24 ;  /* 0x032480189d007988 */ /* 0x0001e8000800044c */
[----:B0-----:R-:W3:Y:S01]  /*1a910*/  LDL.LU R24, [R1+0x4024] ;  /* 0x0040240001187983 */ /* 0x001ee20000300800 */
[----:B------:R-:W-:Y:S01]  /*1a920*/  IMAD R136, R2, 0xdd, RZ ;  /* 0x000000dd02887824 */ /* 0x000fe200078e02ff */
[----:B------:R-:W-:-:S03]  /*1a930*/  PRMT R108, RZ, 0x7610, R108 ;  /* 0x00007610ff6c7816 */ /* 0x000fc6000000006c */
[C---:B------:R-:W-:Y:S01]  /*1a940*/  IMAD.WIDE R62, R136.reuse, 0x2, R34 ;  /* 0x00000002883e7825 */ /* 0x040fe200078e0222 */
[----:B------:R-:W-:Y:S02]  /*1a950*/  PRMT R107, RZ, 0x7610, R107 ;  /* 0x00007610ff6b7816 */ /* 0x000fe4000000006b */
[----:B------:R-:W-:Y:S01]  /*1a960*/  PRMT R106, RZ, 0x7610, R106 ;  /* 0x00007610ff6a7816 */ /* 0x000fe2000000006a */
[C---:B------:R-:W-:Y:S01]  /*1a970*/  IMAD.WIDE R60, R136.reuse, 0x2, R32 ;  /* 0x00000002883c7825 */ /* 0x040fe200078e0220 */
[----:B------:R-:W3:Y:S03]  /*1a980*/  @!P1 LDG.E.U16 R108, desc[UR6][R62.64] ;  /* 0x000000063e6c9981 */ /* 0x000ee6000c1e1500 */
[----:B------:R-:W-:Y:S01]  /*1a990*/  IMAD.WIDE R112, R136, 0x2, R30 ;  /* 0x0000000288707825 */ /* 0x000fe200078e021e */
[----:B------:R-:W3:Y:S04]  /*1a9a0*/  @!P1 LDG.E.U16 R107, desc[UR6][R60.64] ;  /* 0x000000063c6b9981 */ /* 0x000ee8000c1e1500 */
[----:B------:R-:W3:Y:S04]  /*1a9b0*/  @!P1 LDG.E.U16 R106, desc[UR6][R112.64] ;  /* 0x00000006706a9981 */ /* 0x000ee8000c1e1500 */
        /* <DEDUP_REMOVED lines=8> */
[----:B--2---:R-:W-:Y:S04]  /*1aa40*/  STS.U16 [R157+UR76+0x1880], R159 ;  /* 0x0018809f9d007988 */ /* 0x004fe8000800044c */
[----:B------:R-:W-:Y:S04]  /*1aa50*/  STS.U16 [R157+UR76+0x11880], R160 ;  /* 0x011880a09d007988 */ /* 0x000fe8000800044c */
[----:B------:R-:W-:Y:S04]  /*1aa60*/  STS.U16 [R157+UR76+0x21880], R161 ;  /* 0x021880a19d007988 */ /* 0x000fe8000800044c */
[----:B------:R-:W-:Y:S04]  /*1aa70*/  STS.U16 [R157+UR76+0x31880], R162 ;  /* 0x031880a29d007988 */ /* 0x000fe8000800044c */
[----:B------:R-:W-:Y:S04]  /*1aa80*/  STS.U16 [R157+UR76+0x1480], R163 ;  /* 0x001480a39d007988 */ /* 0x000fe8000800044c */
[----:B----4-:R-:W-:Y:S04]  /*1aa90*/  STS.U16 [R157+UR76+0x11480], R164 ;  /* 0x011480a49d007988 */ /* 0x010fe8000800044c */
[----:B------:R-:W-:Y:S04]  /*1aaa0*/  STS.U16 [R157+UR76+0x21480], R165 ;  /* 0x021480a59d007988 */ /* 0x000fe8000800044c */
[----:B---3--:R0:W-:Y:S02]  /*1aab0*/  STS.U16 [R157+UR76+0x31480], R47 ;  /* 0x0314802f9d007988 */ /* 0x0081e4000800044c */
[----:B0-----:R-:W-:-:S04]  /*1aac0*/  IMAD R47, R2, 0xe1, RZ ;  /* 0x000000e1022f7824 */ /* 0x001fc800078e02ff */
[C---:B------:R-:W-:Y:S01]  /*1aad0*/  IMAD.WIDE R110, R47.reuse, 0x2, R34 ;  /* 0x000000022f6e7825 */ /* 0x040fe200078e0222 */
[----:B------:R0:W-:Y:S04]  /*1aae0*/  STS.U16 [R157+UR76+0x2480], R24 ;  /* 0x002480189d007988 */ /* 0x0001e8000800044c */
[----:B------:R1:W-:Y:S04]  /*1aaf0*/  STS.U16 [R157+UR76+0x23880], R25 ;  /* 0x023880199d007988 */ /* 0x0003e8000800044c */
[----:B------:R2:W-:Y:S04]  /*1ab00*/  STS.U16 [R157+UR76+0x13880], R26 ;  /* 0x0138801a9d007988 */ /* 0x0005e8000800044c */
[----:B0-----:R-:W3:Y:S04]  /*1ab10*/  LDL.LU R24, [R1+0x4020] ;  /* 0x0040200001187983 */ /* 0x001ee80000300800 */
[----:B-1----:R-:W4:Y:S04]  /*1ab20*/  LDL.LU R25, [R1+0x401c] ;  /* 0x00401c0001197983 */ /* 0x002f280000300800 */
[----:B--2---:R-:W2:Y:S04]  /*1ab30*/  LDL.LU R26, [R1+0x4018] ;  /* 0x00401800011a7983 */ /* 0x004ea80000300800 */
[----:B------:R0:W-:Y:S04]  /*1ab40*/  STS.U16 [R157+UR76+0x3880], R27 ;  /* 0x0038801b9d007988 */ /* 0x0001e8000800044c */
[----:B------:R1:W-:Y:S04]  /*1ab50*/  STS.U16 [R157+UR76+0x33480], R37 ;  /* 0x033480259d007988 */ /* 0x0003e8000800044c */
[----:B------:R1:W-:Y:S04]  /*1ab60*/  STS.U16 [R157+UR76+0x23480], R38 ;  /* 0x023480269d007988 */ /* 0x0003e8000800044c */
[----:B0-----:R-:W2:Y:S04]  /*1ab70*/  LDL.LU R27, [R1+0x4014] ;  /* 0x00401400011b7983 */ /* 0x001ea80000300800 */
[----:B-1----:R-:W2:Y:S04]  /*1ab80*/  LDL.LU R37, [R1+0x4010] ;  /* 0x0040100001257983 */ /* 0x002ea80000300800 */
[----:B------:R-:W2:Y:S04]  /*1ab90*/  LDL.LU R38, [R1+0x400c] ;  /* 0x00400c0001267983 */ /* 0x000ea80000300800 */
        /* <DEDUP_REMOVED lines=9> */
[----:B0-----:R-:W3:Y:S04]  /*1ac30*/  LDL.LU R23, [R1+0x3ffc] ;  /* 0x003ffc0001177983 */ /* 0x001ee80000300800 */
[----:B-1----:R-:W4:Y:S04]  /*1ac40*/  LDL.LU R22, [R1+0x3ff8] ;  /* 0x003ff80001167983 */ /* 0x002f280000300800 */
[----:B------:R-:W4:Y:S04]  /*1ac50*/  LDL.LU R21, [R1+0x3ff4] ;  /* 0x003ff40001157983 */ /* 0x000f280000300800 */
[----:B------:R0:W-:Y:S04]  /*1ac60*/  STS.U16 [R157+UR76+0x32c80], R20 ;  /* 0x032c80149d007988 */ /* 0x0001e8000800044c */
[----:B------:R1:W-:Y:S04]  /*1ac70*/  STS.U16 [R157+UR76+0x22c80], R19 ;  /* 0x022c80139d007988 */ /* 0x0003e8000800044c */
[----:B------:R1:W-:Y:S04]  /*1ac80*/  STS.U16 [R157+UR76+0x12c80], R18 ;  /* 0x012c80129d007988 */ /* 0x0003e8000800044c */
[----:B0-----:R-:W4:Y:S04]  /*1ac90*/  LDL.LU R20, [R1+0x3ff0] ;  /* 0x003ff00001147983 */ /* 0x001f280000300800 */
        /* <DEDUP_REMOVED lines=30> */
[----:B-1----:R-:W4:Y:S01]  /*1ae80*/  LDL.LU R43, [R1+0x3fb0] ;  /* 0x003fb000012b7983 */ /* 0x002f220000300800 */
[----:B------:R-:W-:-:S03]  /*1ae90*/  IMAD.WIDE R92, R47, 0x2, R32 ;  /* 0x000000022f5c7825 */ /* 0x000fc600078e0220 */
[----:B------:R-:W4:Y:S04]  /*1aea0*/  LDL.LU R42, [R1+0x3fac] ;  /* 0x003fac00012a7983 */ /* 0x000f280000300800 */
[----:B------:R0:W-:Y:S04]  /*1aeb0*/  STS.U16 [R157+UR76+0x24480], R41 ;  /* 0x024480299d007988 */ /* 0x0001e8000800044c */
[----:B------:R1:W-:Y:S04]  /*1aec0*/  STS.U16 [R157+UR76+0x34480], R40 ;  /* 0x034480289d007988 */ /* 0x0003e8000800044c */
[----:B0-----:R-:W4:Y:S04]  /*1aed0*/  LDL.LU R41, [R1+0x3fa8] ;  /* 0x003fa80001297983 */ /* 0x001f280000300800 */
[----:B-1----:R-:W4:Y:S04]  /*1aee0*/  LDL.LU R40, [R1+0x3fa4] ;  /* 0x003fa40001287983 */ /* 0x002f280000300800 */
[----:B------:R0:W-:Y:S04]  /*1aef0*/  STL.64 [R1+0x3f0], R62 ;  /* 0x0003f03e01007387 */ /* 0x0001e80000100a00 */
[----:B------:R-:W-:Y:S04]  /*1af00*/  STL.64 [R1+0x3e8], R60 ;  /* 0x0003e83c01007387 */ /* 0x000fe80000100a00 */
[----:B------:R-:W-:Y:S04]  /*1af10*/  STL.64 [R1+0x2c0], R110 ;  /* 0x0002c06e01007387 */ /* 0x000fe80000100a00 */
[----:B------:R-:W-:Y:S01]  /*1af20*/  STL [R1+0x3f80], R108 ;  /* 0x003f806c01007387 */ /* 0x000fe20000100800 */
[----:B0-----:R-:W-:-:S03]  /*1af30*/  IMAD.WIDE R62, R47, 0x2, R30 ;  /* 0x000000022f3e7825 */ /* 0x001fc600078e021e */
[----:B------:R-:W-:Y:S04]  /*1af40*/  STL.64 [R1+0x3d0], R112 ;  /* 0x0003d07001007387 */ /* 0x000fe80000100a00 */
[----:B------:R-:W-:Y:S04]  /*1af50*/  STL.64 [R1+0x2a8], R92 ;  /* 0x0002a85c01007387 */ /* 0x000fe80000100a00 */
[----:B------:R-:W-:Y:S04]  /*1af60*/  STL [R1+0x3f84], R107 ;  /* 0x003f846b01007387 */ /* 0x000fe80000100800 */
[----:B------:R-:W-:Y:S04]  /*1af70*/  STL [R1+0x3f88], R106 ;  /* 0x003f886a01007387 */ /* 0x000fe80000100800 */
[----:B------:R-:W-:Y:S04]  /*1af80*/  STL.64 [R1+0x290], R62 ;  /* 0x0002903e01007387 */ /* 0x000fe80000100a00 */
[----:B------:R0:W-:Y:S04]  /*1af90*/  STS.U16 [R157+UR76+0x4480], R44 ;  /* 0x0044802c9d007988 */ /* 0x0001e8000800044c */
[----:B0-----:R-:W4:Y:S01]  /*1afa0*/  LDL.LU R44, [R1+0x3fa0] ;  /* 0x003fa000012c7983 */ /* 0x001f220000300800 */
[----:B------:R-:W-:Y:S01]  /*1afb0*/  ISETP.GE.U32.AND P2, PT, R45, 0x7ffffe1f, PT ;  /* 0x7ffffe1f2d00780c */ /* 0x000fe20003f46070 */
[----:B------:R-:W-:Y:S01]  /*1afc0*/  IMAD.WIDE R60, R47, 0x2, R28 ;  /* 0x000000022f3c7825 */ /* 0x000fe200078e021c */
[----:B------:R-:W-:-:S02]  /*1afd0*/  PRMT R46, RZ, 0x7610, R46 ;  /* 0x00007610ff2e7816 */ /* 0x000fc4000000002e */
[----:B------:R-:W-:Y:S02]  /*1afe0*/  PRMT R45, RZ, 0x7610, R45 ;  /* 0x00007610ff2d7816 */ /* 0x000fe4000000002d */
[----:B------:R-:W-:Y:S02]  /*1aff0*/  PRMT R58, RZ, 0x7610, R58 ;  /* 0x00007610ff3a7816 */ /* 0x000fe4000000003a */
[----:B------:R-:W-:Y:S01]  /*1b000*/  PRMT R57, RZ, 0x7610, R57 ;  /* 0x00007610ff397816 */ /* 0x000fe20000000039 */
[----:B------:R0:W-:Y:S04]  /*1b010*/  STL.64 [R1+0x278], R60 ;  /* 0x0002783c01007387 */ /* 0x0001e80000100a00 */
[----:B------:R-:W4:Y:S04]  /*1b020*/  @!P2 LDG.E.U16 R46, desc[UR6][R110.64] ;  /* 0x000000066e2ea981 */ /* 0x000f28000c1e1500 */
[----:B------:R-:W4:Y:S04]  /*1b030*/  @!P2 LDG.E.U16 R45, desc[UR6][R92.64] ;  /* 0x000000065c2da981 */ /* 0x000f28000c1e1500 */
[----:B------:R1:W4:Y:S04]  /*1b040*/  @!P2 LDG.E.U16 R58, desc[UR6][R62.64] ;  /* 0x000000063e3aa981 */ /* 0x000328000c1e1500 */
[----:B------:R0:W4:Y:S01]  /*1b050*/  @!P2 LDG.E.U16 R57, desc[UR6][R60.64] ;  /* 0x000000063c39a981 */ /* 0x000122000c1e1500 */
[----:B-1----:R-:W-:-:S02]  /*1b060*/  IMAD R62, R2, 0xe9, RZ ;  /* 0x000000e9023e7824 */ /* 0x002fc400078e02ff */
[C---:B------:R-:W-:Y:S02]  /*1b070*/  IMAD R63, R2.reuse, 0xf9, RZ ;  /* 0x000000f9023f7824 */ /* 0x040fe400078e02ff */
[----:B0-----:R-:W-:Y:S02]  /*1b080*/  IMAD R61, R2, 0xf1, RZ ;  /* 0x000000f1023d7824 */ /* 0x001fe400078e02ff */
[----:B------:R-:W-:-:S04]  /*1b090*/  IMAD.WIDE R160, R62, 0x2, R34 ;  /* 0x000000023ea07825 */ /* 0x000fc800078e0222 */
[----:B------:R-:W-:-:S04]  /*1b0a0*/  IMAD.WIDE R152, R62, 0x2, R32 ;  /* 0x000000023e987825 */ /* 0x000fc800078e0220 */
[----:B------:R-:W-:-:S04]  /*1b0b0*/  IMAD.WIDE R144, R61, 0x2, R34 ;  /* 0x000000023d907825 */ /* 0x000fc800078e0222 */
[----:B------:R-:W-:Y:S01]  /*1b0c0*/  IMAD.WIDE R140, R61, 0x2, R32 ;  /* 0x000000023d8c7825 */ /* 0x000fe200078e0220 */
[----:B------:R-:W-:-:S03]  /*1b0d0*/  PRMT R47, RZ, 0x7610, R47 ;  /* 0x00007610ff2f7816 */ /* 0x000fc6000000002f */
[----:B------:R-:W-:Y:S01]  /*1b0e0*/  IMAD.WIDE R110, R63, 0x2, R34 ;  /* 0x000000023f6e7825 */ /* 0x000fe200078e0222 */
[----:B--2---:R-:W-:Y:S02]  /*1b0f0*/  ISETP.NE.AND P2, PT, R3, RZ, PT ;  /* 0x000000ff0300720c */ /* 0x004fe40003f45270 */
[----:B------:R-:W-:-:S04]  /*1b100*/  LOP3.LUT R60, RZ, R3, RZ, 0x33, !PT ;  /* 0x00000003ff3c7212 */ /* 0x000fc800078e33ff */
[----:B------:R-:W-:Y:S01]  /*1b110*/  SEL R124, R60, R4, !P2 ;  /* 0x000000043c7c7207 */ /* 0x000fe20005000000 */
[----:B------:R-:W-:-:S04]  /*1b120*/  IMAD.WIDE R162, R62, 0x2, R30 ;  /* 0x000000023ea27825 */ /* 0x000fc800078e021e */
[----:B------:R-:W-:Y:S01]  /*1b130*/  STL [R1+0x3f8c], R124 ;  /* 0x003f8c7c01007387 */ /* 0x000fe20000100800 */
[----:B---3--:R-:W-:Y:S01]  /*1b140*/  SEL R123, R60, R23, !P2 ;  /* 0x000000173c7b7207 */ /* 0x008fe20005000000 */
[----:B------:R-:W-:-:S04]  /*1b150*/  IMAD.WIDE R92, R63, 0x2, R32 ;  /* 0x000000023f5c7825 */ /* 0x000fc800078e0220 */
[----:B------:R-:W-:Y:S01]  /*1b160*/  STL [R1+0x3f90], R123 ;  /* 0x003f907b01007387 */ /* 0x000fe20000100800 */
[----:B------:R-:W-:-:S03]  /*1b170*/  IMAD.WIDE R114, R61, 0x2, R28 ;  /* 0x000000023d727825 */ /* 0x000fc600078e021c */
[----:B------:R-:W-:Y:S01]  /*1b180*/  STL.64 [R1+0x1b0], R160 ;  /* 0x0001b0a001007387 */ /* 0x000fe20000100a00 */
[----:B------:R-:W-:-:S03]  /*1b190*/  IMAD.WIDE R148, R61, 0x2, R30 ;  /* 0x000000023d947825 */ /* 0x000fc600078e021e */
[----:B------:R-:W-:Y:S01]  /*1b1a0*/  STL.64 [R1+0x1a8], R152 ;  /* 0x0001a89801007387 */ /* 0x000fe20000100a00 */
[----:B------:R-:W-:Y:S01]  /*1b1b0*/  PRMT R53, RZ, 0x7610, R53 ;  /* 0x00007610ff357816 */ /* 0x000fe20000000035 */
[----:B------:R-:W-:Y:S02]  /*1b1c0*/  IMAD.WIDE R150, R62, 0x2, R28 ;  /* 0x000000023e967825 */ /* 0x000fe400078e021c */
[----:B------:R-:W-:Y:S01]  /*1b1d0*/  STL.64 [R1+0xf0], R144 ;  /* 0x0000f09001007387 */ /* 0x000fe20000100a00 */
[----:B------:R-:W-:Y:S01]  /*1b1e0*/  PRMT R49, RZ, 0x7610, R49 ;  /* 0x00007610ff317816 */ /* 0x000fe20000000031 */
[----:B------:R-:W-:Y:S01]  /*1b1f0*/  IMAD.WIDE R112, R63, 0x2, R30 ;  /* 0x000000023f707825 */ /* 0x000fe200078e021e */
[----:B------:R-:W-:Y:S01]  /*1b200*/  PRMT R3, RZ, 0x7610, R3 ;  /* 0x00007610ff037816 */ /* 0x000fe20000000003 */
[----:B------:R-:W-:Y:S01]  /*1b210*/  STL.64 [R1+0xe8], R140 ;  /* 0x0000e88c01007387 */ /* 0x000fe20000100a00 */
[----:B------:R-:W-:-:S03]  /*1b220*/  PRMT R48, RZ, 0x7610, R48 ;  /* 0x00007610ff307816 */ /* 0x000fc60000000030 */
[----:B------:R-:W-:Y:S01]  /*1b230*/  STL.64 [R1+0x30], R110 ;  /* 0x0000306e01007387 */ /* 0x000fe20000100a00 */
[----:B------:R-:W-:-:S03]  /*1b240*/  VIADD R64, R36, 0xffffff21 ;  /* 0xffffff2124407836 */ /* 0x000fc60000000000 */
[----:B------:R-:W-:Y:S01]  /*1b250*/  STL.64 [R1+0x2d0], R162 ;  /* 0x0002d0a201007387 */ /* 0x000fe20000100a00 */
[----:B------:R-:W-:-:S03]  /*1b260*/  PRMT R59, RZ, 0x7610, R59 ;  /* 0x00007610ff3b7816 */ /* 0x000fc6000000003b */
[----:B------:R0:W-:Y:S01]  /*1b270*/  STL.64 [R1+0x28], R92 ;  /* 0x0000285c01007387 */ /* 0x0001e20000100a00 */
[----:B------:R-:W-:-:S03]  /*1b280*/  VIADD R4, R36, 0xffffff20 ;  /* 0xffffff2024047836 */ /* 0x000fc60000000000 */
[----:B------:R1:W-:Y:S01]  /*1b290*/  STL.64 [R1+0x340], R114 ;  /* 0x0003407201007387 */ /* 0x0003e20000100a00 */
[----:B----4-:R-:W-:-:S03]  /*1b2a0*/  SEL R130, R60, R22, !P2 ;  /* 0x000000163c827207 */ /* 0x010fc60005000000 */
[----:B------:R-:W-:Y:S01]  /*1b2b0*/  STL.64 [R1+0x338], R148 ;  /* 0x0003389401007387 */ /* 0x000fe20000100a00 */
[----:B------:R-:W-:-:S03]  /*1b2c0*/  SEL R131, R60, R21, !P2 ;  /* 0x000000153c837207 */ /* 0x000fc60005000000 */
[----:B------:R0:W2:Y:S01]  /*1b2d0*/  @!P4 LDG.E.U16 R47, desc[UR6][R92.64] ;  /* 0x000000065c2fc981 */ /* 0x0000a2000c1e1500 */
[----:B------:R-:W-:-:S03]  /*1b2e0*/  SEL R132, R60, R20, !P2 ;  /* 0x000000143c847207 */ /* 0x000fc60005000000 */
[----:B------:R-:W-:Y:S01]  /*1b2f0*/  STL.64 [R1+0x2d8], R150 ;  /* 0x0002d89601007387 */ /* 0x000fe20000100a00 */
[C---:B------:R-:W-:Y:S02]  /*1b300*/  SEL R133, R60.reuse, R19, !P2 ;  /* 0x000000133c857207 */ /* 0x040fe40005000000 */
[C---:B------:R-:W-:Y:S01]  /*1b310*/  SEL R142, R60.reuse, R18, !P2 ;  /* 0x000000123c8e7207 */ /* 0x040fe20005000000 */
[----:B------:R3:W-:Y:S01]  /*1b320*/  STL.64 [R1+0x3a0], R112 ;  /* 0x0003a07001007387 */ /* 0x0007e20000100a00 */
[----:B0-----:R-:W-:Y:S01]  /*1b330*/  IMAD.WIDE R92, R63, 0x2, R28 ;  /* 0x000000023f5c7825 */ /* 0x001fe200078e021c */
[C---:B------:R-:W-:Y:S02]  /*1b340*/  SEL R154, R60.reuse, R17, !P2 ;  /* 0x000000113c9a7207 */ /* 0x040fe40005000000 */
[----:B------:R-:W4:Y:S01]  /*1b350*/  @!P5 LDG.E.U16 R53, desc[UR6][R150.64] ;  /* 0x000000069635d981 */ /* 0x000f22000c1e1500 */
[C---:B------:R-:W-:Y:S02]  /*1b360*/  SEL R120, R60.reuse, R16, !P2 ;  /* 0x000000103c787207 */ /* 0x040fe40005000000 */
[C---:B------:R-:W-:Y:S01]  /*1b370*/  SEL R119, R60.reuse, R15, !P2 ;  /* 0x0000000f3c777207 */ /* 0x040fe20005000000 */
[----:B------:R1:W2:Y:S01]  /*1b380*/  @!P0 LDG.E.U16 R49, desc[UR6][R114.64] ;  /* 0x0000000672318981 */ /* 0x0002a2000c1e1500 */
[----:B------:R-:W-:-:S03]  /*1b390*/  SEL R116, R60, R39, !P2 ;  /* 0x000000273c747207 */ /* 0x000fc60005000000 */
[----:B------:R3:W2:Y:S01]  /*1b3a0*/  @!P4 LDG.E.U16 R3, desc[UR6][R112.64] ;  /* 0x000000067003c981 */ /* 0x0006a2000c1e1500 */
[----:B------:R-:W-:-:S03]  /*1b3b0*/  PRMT R50, RZ, 0x7610, R50 ;  /* 0x00007610ff327816 */ /* 0x000fc60000000032 */
[----:B------:R0:W2:Y:S01]  /*1b3c0*/  @!P4 LDG.E.U16 R48, desc[UR6][R110.64] ;  /* 0x000000066e30c981 */ /* 0x0000a2000c1e1500 */
[C---:B-1----:R-:W-:Y:S02]  /*1b3d0*/  SEL R115, R60.reuse, R38, !P2 ;  /* 0x000000263c737207 */ /* 0x042fe40005000000 */
[C---:B------:R-:W-:Y:S01]  /*1b3e0*/  SEL R125, R60.reuse, R14, !P2 ;  /* 0x0000000e3c7d7207 */ /* 0x040fe20005000000 */
[----:B------:R-:W2:Y:S01]  /*1b3f0*/  @!P4 LDG.E.U16 R59, desc[UR6][R92.64] ;  /* 0x000000065c3bc981 */ /* 0x000ea2000c1e1500 */
[C---:B------:R-:W-:Y:S02]  /*1b400*/  SEL R114, R60.reuse, R37, !P2 ;  /* 0x000000253c727207 */ /* 0x040fe40005000000 */
[C---:B------:R-:W-:Y:S01]  /*1b410*/  SEL R127, R60.reuse, R13, !P2 ;  /* 0x0000000d3c7f7207 */ /* 0x040fe20005000000 */
[----:B------:R1:W2:Y:S01]  /*1b420*/  @!P0 LDG.E.U16 R50, desc[UR6][R148.64] ;  /* 0x0000000694328981 */ /* 0x0002a2000c1e1500 */
[C---:B---3--:R-:W-:Y:S02]  /*1b430*/  SEL R113, R60.reuse, R27, !P2 ;  /* 0x0000001b3c717207 */ /* 0x048fe40005000000 */
[----:B------:R-:W-:-:S02]  /*1b440*/  SEL R129, R60, R12, !P2 ;  /* 0x0000000c3c817207 */ /* 0x000fc40005000000 */
[C---:B------:R-:W-:Y:S02]  /*1b450*/  SEL R112, R60.reuse, R26, !P2 ;  /* 0x0000001a3c707207 */ /* 0x040fe40005000000 */
[C---:B0-----:R-:W-:Y:S02]  /*1b460*/  SEL R111, R60.reuse, R25, !P2 ;  /* 0x000000193c6f7207 */ /* 0x041fe40005000000 */
[C---:B------:R-:W-:Y:S02]  /*1b470*/  SEL R110, R60.reuse, R24, !P2 ;  /* 0x000000183c6e7207 */ /* 0x040fe40005000000 */
[----:B------:R-:W-:Y:S02]  /*1b480*/  PRMT R52, RZ, 0x7610, R52 ;  /* 0x00007610ff347816 */ /* 0x000fe40000000034 */
[----:B------:R-:W-:Y:S02]  /*1b490*/  PRMT R51, RZ, 0x7610, R51 ;  /* 0x00007610ff337816 */ /* 0x000fe40000000033 */
[----:B------:R-:W-:-:S02]  /*1b4a0*/  SEL R134, R60, R11, !P2 ;  /* 0x0000000b3c867207 */ /* 0x000fc40005000000 */
[----:B------:R0:W3:Y:S01]  /*1b4b0*/  @!P0 LDG.E.U16 R52, desc[UR6][R144.64] ;  /* 0x0000000690348981 */ /* 0x0000e2000c1e1500 */
[----:B------:R-:W-:-:S03]  /*1b4c0*/  SEL R146, R60, R10, !P2 ;  /* 0x0000000a3c927207 */ /* 0x000fc60005000000 */
[----:B------:R0:W2:Y:S01]  /*1b4d0*/  @!P0 LDG.E.U16 R51, desc[UR6][R140.64] ;  /* 0x000000068c338981 */ /* 0x0000a2000c1e1500 */
[----:B------:R-:W-:Y:S02]  /*1b4e0*/  SEL R158, R60, R9, !P2 ;  /* 0x000000093c9e7207 */ /* 0x000fe40005000000 */
[----:B------:R-:W-:Y:S01]  /*1b4f0*/  ISETP.GE.U32.AND P4, PT, R4, 0x7ffffe21, PT ;  /* 0x7ffffe210400780c */ /* 0x000fe20003f86070 */
[----:B------:R-:W-:Y:S01]  /*1b500*/  IMAD R4, R2, 0xde, RZ ;  /* 0x000000de02047824 */ /* 0x000fe200078e02ff */
[----:B------:R0:W-:Y:S01]  /*1b510*/  STL.64 [R1+0x3a8], R92 ;  /* 0x0003a85c01007387 */ /* 0x0001e20000100a00 */
[----:B------:R-:W-:Y:S02]  /*1b520*/  PRMT R105, RZ, 0x7610, R105 ;  /* 0x00007610ff697816 */ /* 0x000fe40000000069 */
[----:B------:R-:W-:Y:S02]  /*1b530*/  PRMT R104, RZ, 0x7610, R104 ;  /* 0x00007610ff687816 */ /* 0x000fe40000000068 */
[----:B------:R-:W-:-:S02]  /*1b540*/  SEL R118, R60, R8, !P2 ;  /* 0x000000083c767207 */ /* 0x000fc40005000000 */
[C---:B------:R-:W-:Y:S02]  /*1b550*/  SEL R117, R60.reuse, R7, !P2 ;  /* 0x000000073c757207 */ /* 0x040fe40005000000 */
[----:B------:R-:W-:Y:S01]  /*1b560*/  SEL R121, R60, R6, !P2 ;  /* 0x000000063c797207 */ /* 0x000fe20005000000 */
[C---:B-1----:R-:W-:Y:S01]  /*1b570*/  IMAD.WIDE R148, R4.reuse, 0x2, R34 ;  /* 0x0000000204947825 */ /* 0x042fe200078e0222 */
[----:B------:R-:W-:Y:S02]  /*1b580*/  PRMT R103, RZ, 0x7610, R103 ;  /* 0x00007610ff677816 */ /* 0x000fe40000000067 */
[----:B------:R-:W-:Y:S01]  /*1b590*/  PRMT R102, RZ, 0x7610, R102 ;  /* 0x00007610ff667816 */ /* 0x000fe20000000066 */
[----:B0-----:R-:W-:Y:S01]  /*1b5a0*/  IMAD.WIDE R144, R4, 0x2, R32 ;  /* 0x0000000204907825 */ /* 0x001fe200078e0220 */
[C---:B------:R-:W-:Y:S02]  /*1b5b0*/  SEL R122, R60.reuse, R5, !P2 ;  /* 0x000000053c7a7207 */ /* 0x040fe40005000000 */
[----:B------:R-:W-:-:S02]  /*1b5c0*/  SEL R126, R60, R43, !P2 ;  /* 0x0000002b3c7e7207 */ /* 0x000fc40005000000 */
[----:B------:R-:W-:Y:S01]  /*1b5d0*/  SEL R138, R60, R42, !P2 ;  /* 0x0000002a3c8a7207 */ /* 0x000fe20005000000 */
[----:B------:R-:W-:-:S04]  /*1b5e0*/  IMAD.WIDE R140, R4, 0x2, R30 ;  /* 0x00000002048c7825 */ /* 0x000fc800078e021e */
[----:B------:R-:W-:Y:S01]  /*1b5f0*/  IMAD.WIDE R92, R4, 0x2, R28 ;  /* 0x00000002045c7825 */ /* 0x000fe200078e021c */
[C---:B------:R-:W-:Y:S02]  /*1b600*/  SEL R150, R60.reuse, R41, !P2 ;  /* 0x000000293c967207 */ /* 0x040fe40005000000 */
[----:B------:R-:W-:Y:S01]  /*1b610*/  SEL R128, R60, R40, !P2 ;  /* 0x000000283c807207 */ /* 0x000fe20005000000 */
[----:B------:R-:W-:Y:S01]  /*1b620*/  VIADD R4, R36, 0xffffff1d ;  /* 0xffffff1d24047836 */ /* 0x000fe20000000000 */
[----:B------:R-:W-:Y:S01]  /*1b630*/  STL.64 [R1+0x3b0], R148 ;  /* 0x0003b09401007387 */ /* 0x000fe20000100a00 */
[----:B------:R-:W-:-:S03]  /*1b640*/  PRMT R26, RZ, 0x7610, R26 ;  /* 0x00007610ff1a7816 */ /* 0x000fc6000000001a */
[----:B------:R-:W-:Y:S01]  /*1b650*/  STL.64 [R1+0x398], R144 ;  /* 0x0003989001007387 */ /* 0x000fe20000100a00 */
[----:B------:R-:W-:-:S03]  /*1b660*/  PRMT R27, RZ, 0x7610, R27 ;  /* 0x00007610ff1b7816 */ /* 0x000fc6000000001b */
[----:B------:R0:W-:Y:S04]  /*1b670*/  STL.64 [R1+0x380], R140 ;  /* 0x0003808c01007387 */ /* 0x0001e80000100a00 */
[----:B------:R1:W-:Y:S01]  /*1b680*/  STL.64 [R1+0x368], R92 ;  /* 0x0003685c01007387 */ /* 0x0003e20000100a00 */
[----:B------:R-:W-:Y:S02]  /*1b690*/  SEL R109, R60, R44, !P2 ;  /* 0x0000002c3c6d7207 */ /* 0x000fe40005000000 */
[----:B------:R-:W-:-:S13]  /*1b6a0*/  ISETP.GE.U32.AND P2, PT, R64, 0x7ffffe22, PT ;  /* 0x7ffffe224000780c */ /* 0x000fda0003f46070 */
[----:B------:R-:W2:Y:S04]  /*1b6b0*/  @!P2 LDG.E.U16 R105, desc[UR6][R148.64] ;  /* 0x000000069469a981 */ /* 0x000ea8000c1e1500 */
[----:B------:R-:W2:Y:S04]  /*1b6c0*/  @!P2 LDG.E.U16 R104, desc[UR6][R144.64] ;  /* 0x000000069068a981 */ /* 0x000ea8000c1e1500 */
[----:B------:R0:W2:Y:S04]  /*1b6d0*/  @!P2 LDG.E.U16 R103, desc[UR6][R140.64] ;  /* 0x000000068c67a981 */ /* 0x0000a8000c1e1500 */
[----:B------:R1:W2:Y:S01]  /*1b6e0*/  @!P2 LDG.E.U16 R102, desc[UR6][R92.64] ;  /* 0x000000065c66a981 */ /* 0x0002a2000c1e1500 */
[----:B------:R-:W-:Y:S01]  /*1b6f0*/  ISETP.GE.U32.AND P2, PT, R4, 0x7ffffe1e, PT ;  /* 0x7ffffe1e0400780c */ /* 0x000fe20003f46070 */
[----:B------:R-:W-:-:S04]  /*1b700*/  IMAD R4, R2, 0xdf, RZ ;  /* 0x000000df02047824 */ /* 0x000fc800078e02ff */
[----:B0-----:R-:W-:-:S04]  /*1b710*/  IMAD.WIDE R140, R4, 0x2, R30 ;  /* 0x00000002048c7825 */ /* 0x001fc800078e021e */
[C---:B-1----:R-:W-:Y:S01]  /*1b720*/  IMAD.WIDE R92, R4.reuse, 0x2, R28 ;  /* 0x00000002045c7825 */ /* 0x042fe200078e021c */
[----:B------:R-:W2:Y:S04]  /*1b730*/  @!P4 LDG.E.U16 R27, desc[UR6][R140.64] ;  /* 0x000000068c1bc981 */ /* 0x000ea8000c1e1500 */
[----:B------:R-:W2:Y:S01]  /*1b740*/  @!P4 LDG.E.U16 R26, desc[UR6][R92.64] ;  /* 0x000000065c1ac981 */ /* 0x000ea2000c1e1500 */
[----:B------:R-:W-:Y:S01]  /*1b750*/  PRMT R139, RZ, 0x7610, R139 ;  /* 0x00007610ff8b7816 */ /* 0x000fe2000000008b */
[----:B------:R-:W-:Y:S01]  /*1b760*/  IMAD.WIDE R148, R4, 0x2, R34 ;  /* 0x0000000204947825 */ /* 0x000fe200078e0222 */
[----:B------:R-:W-:-:S03]  /*1b770*/  PRMT R137, RZ, 0x7610, R137 ;  /* 0x00007610ff897816 */ /* 0x000fc60000000089 */
[----:B------:R-:W-:Y:S01]  /*1b780*/  IMAD.WIDE R144, R4, 0x2, R32 ;  /* 0x0000000204907825 */ /* 0x000fe200078e0220 */
[----:B------:R-:W3:Y:S04]  /*1b790*/  @!P4 LDG.E.U16 R139, desc[UR6][R148.64] ;  /* 0x00000006948bc981 */ /* 0x000ee8000c1e1500 */
[----:B------:R0:W3:Y:S01]  /*1b7a0*/  @!P4 LDG.E.U16 R137, desc[UR6][R144.64] ;  /* 0x000000069089c981 */ /* 0x0000e2000c1e1500 */
[----:B------:R-:W-:-:S03]  /*1b7b0*/  VIADD R4, R36, 0xffffff1c ;  /* 0xffffff1c24047836 */ /* 0x000fc60000000000 */
[----:B------:R-:W-:Y:S02]  /*1b7c0*/  STL.64 [R1+0x360], R148 ;  /* 0x0003609401007387 */ /* 0x000fe40000100a00 */
[----:B------:R-:W-:Y:S01]  /*1b7d0*/  ISETP.GE.U32.AND P4, PT, R4, 0x7ffffe1d, PT ;  /* 0x7ffffe1d0400780c */ /* 0x000fe20003f86070 */
[----:B------:R-:W-:Y:S01]  /*1b7e0*/  IMAD R4, R2, 0xe2, RZ ;  /* 0x000000e202047824 */ /* 0x000fe200078e02ff */
[----:B------:R0:W-:Y:S01]  /*1b7f0*/  STL.64 [R1+0x348], R144 ;  /* 0x0003489001007387 */ /* 0x0001e20000100a00 */
[----:B------:R-:W-:-:S03]  /*1b800*/  PRMT R19, RZ, 0x7610, R19 ;  /* 0x00007610ff137816 */ /* 0x000fc60000000013 */
[----:B------:R1:W-:Y:S01]  /*1b810*/  STL.64 [R1+0x330], R140 ;  /* 0x0003308c01007387 */ /* 0x0003e20000100a00 */
[----:B------:R-:W-:-:S03]  /*1b820*/  PRMT R18, RZ, 0x7610, R18 ;  /* 0x00007610ff127816 */ /* 0x000fc60000000012 */
[----:B------:R1:W-:Y:S01]  /*1b830*/  STL.64 [R1+0x318], R92 ;  /* 0x0003185c01007387 */ /* 0x0003e20000100a00 */
[----:B------:R-:W-:Y:S02]  /*1b840*/  PRMT R17, RZ, 0x7610, R17 ;  /* 0x00007610ff117816 */ /* 0x000fe40000000011 */
[----:B------:R-:W-:Y:S01]  /*1b850*/  PRMT R16, RZ, 0x7610, R16 ;  /* 0x00007610ff107816 */ /* 0x000fe20000000010 */
[----:B0-----:R-:W-:-:S04]  /*1b860*/  IMAD.WIDE R144, R4, 0x2, R34 ;  /* 0x0000000204907825 */ /* 0x001fc800078e0222 */
[C---:B-1----:R-:W-:Y:S01]  /*1b870*/  IMAD.WIDE R140, R4.reuse, 0x2, R32 ;  /* 0x00000002048c7825 */ /* 0x042fe200078e0220 */
[----:B------:R0:W3:Y:S03]  /*1b880*/  @!P2 LDG.E.U16 R19, desc[UR6][R144.64] ;  /* 0x000000069013a981 */ /* 0x0000e6000c1e1500 */
[----:B------:R-:W-:Y:S01]  /*1b890*/  IMAD.WIDE R92, R4, 0x2, R30 ;  /* 0x00000002045c7825 */ /* 0x000fe200078e021e */
[----:B------:R1:W3:Y:S04]  /*1b8a0*/  @!P2 LDG.E.U16 R18, desc[UR6][R140.64] ;  /* 0x000000068c12a981 */ /* 0x0002e8000c1e1500 */
[----:B------:R0:W3:Y:S01]  /*1b8b0*/  @!P2 LDG.E.U16 R17, desc[UR6][R92.64] ;  /* 0x000000065c11a981 */ /* 0x0000e2000c1e1500 */
        /* <DEDUP_REMOVED lines=17> */
[----:B------:R-:W-:Y:S01]  /*1b9d0*/  PRMT R107, RZ, 0x7610, R107 ;  /* 0x00007610ff6b7816 */ /* 0x000fe2000000006b */
[----:B--2---:R-:W-:Y:S04]  /*1b9e0*/  STL [R1+0x21cc], R26 ;  /* 0x0021cc1a01007387 */ /* 0x004fe80000100800 */
[----:B------:R2:W-:Y:S02]  /*1b9f0*/  STL [R1+0x21d0], R27 ;  /* 0x0021d01b01007387 */ /* 0x0005e40000100800 */
[----:B--2---:R-:W-:-:S04]  /*1ba00*/  IMAD.WIDE R26, R4, 0x2, R28 ;  /* 0x00000002041a7825 */ /* 0x004fc800078e021c */
[----:B------:R-:W-:Y:S01]  /*1ba10*/  VIADD R4, R36, 0xffffff1b ;  /* 0xffffff1b24047836 */ /* 0x000fe20000000000 */
[----:B------:R2:W4:Y:S04]  /*1ba20*/  @!P2 LDG.E.U16 R16, desc[UR6][R26.64] ;  /* 0x000000061a10a981 */ /* 0x000528000c1e1500 */
[----:B------:R-:W-:Y:S01]  /*1ba30*/  ISETP.GE.U32.AND P2, PT, R4, 0x7ffffe1c, PT ;  /* 0x7ffffe1c0400780c */ /* 0x000fe20003f46070 */
[----:B------:R0:W-:Y:S01]  /*1ba40*/  STL.64 [R1+0x270], R144 ;  /* 0x0002709001007387 */ /* 0x0001e20000100a00 */
[----:B------:R-:W-:-:S03]  /*1ba50*/  IMAD R4, R2, 0xe3, RZ ;  /* 0x000000e302047824 */ /* 0x000fc600078e02ff */
[----:B------:R1:W-:Y:S04]  /*1ba60*/  STL.64 [R1+0x268], R140 ;  /* 0x0002688c01007387 */ /* 0x0003e80000100a00 */
[----:B------:R2:W-:Y:S04]  /*1ba70*/  STL.64 [R1+0x260], R92 ;  /* 0x0002605c01007387 */ /* 0x0005e80000100a00 */
[----:B------:R3:W-:Y:S01]  /*1ba80*/  STL.64 [R1+0x258], R26 ;  /* 0x0002581a01007387 */ /* 0x0007e20000100a00 */
[----:B0-----:R-:W-:-:S04]  /*1ba90*/  IMAD.WIDE R144, R4, 0x2, R34 ;  /* 0x0000000204907825 */ /* 0x001fc800078e0222 */
[----:B-1----:R-:W-:-:S04]  /*1baa0*/  IMAD.WIDE R140, R4, 0x2, R32 ;  /* 0x00000002048c7825 */ /* 0x002fc800078e0220 */
[----:B--2---:R-:W-:-:S04]  /*1bab0*/  IMAD.WIDE R92, R4, 0x2, R30 ;  /* 0x00000002045c7825 */ /* 0x004fc800078e021e */
[----:B---3--:R-:W-:Y:S01]  /*1bac0*/  IMAD.WIDE R26, R4, 0x2, R28 ;  /* 0x00000002041a7825 */ /* 0x008fe200078e021c */
[----:B------:R-:W-:Y:S03]  /*1bad0*/  STL [R1+0x21d8], R139 ;  /* 0x0021d88b01007387 */ /* 0x000fe60000100800 */
[----:B------:R-:W-:Y:S01]  /*1bae0*/  VIADD R4, R36, 0xffffff1a ;  /* 0xffffff1a24047836 */ /* 0x000fe20000000000 */
[----:B------:R0:W2:Y:S04]  /*1baf0*/  @!P4 LDG.E.U16 R77, desc[UR6][R144.64] ;  /* 0x00000006904dc981 */ /* 0x0000a8000c1e1500 */
[----:B------:R1:W3:Y:S04]  /*1bb00*/  @!P4 LDG.E.U16 R76, desc[UR6][R140.64] ;  /* 0x000000068c4cc981 */ /* 0x0002e8000c1e1500 */
[----:B------:R0:W2:Y:S04]  /*1bb10*/  @!P4 LDG.E.U16 R75, desc[UR6][R92.64] ;  /* 0x000000065c4bc981 */ /* 0x0000a8000c1e1500 */
[----:B------:R0:W2:Y:S01]  /*1bb20*/  @!P4 LDG.E.U16 R74, desc[UR6][R26.64] ;  /* 0x000000061a4ac981 */ /* 0x0000a2000c1e1500 */
[----:B------:R-:W-:Y:S01]  /*1bb30*/  ISETP.GE.U32.AND P4, PT, R4, 0x7ffffe1b, PT ;  /* 0x7ffffe1b0400780c */ /* 0x000fe20003f86070 */
[----:B------:R-:W-:-:S02]  /*1bb40*/  IMAD R4, R2, 0xe4, RZ ;  /* 0x000000e402047824 */ /* 0x000fc400078e02ff */
[----:B------:R-:W-:Y:S04]  /*1bb50*/  STL [R1+0x21d4], R137 ;  /* 0x0021d48901007387 */ /* 0x000fe80000100800 */
        /* <DEDUP_REMOVED lines=46> */
[----:B------:R1:W-:Y:S01]  /*1be40*/  STL.64 [R1+0x1f8], R140 ;  /* 0x0001f88c01007387 */ /* 0x0003e20000100a00 */
[----:B0-----:R-:W-:-:S04]  /*1be50*/  IMAD.WIDE R144, R4, 0x2, R30 ;  /* 0x0000000204907825 */ /* 0x001fc800078e021e */
[----:B-1----:R-:W-:Y:S01]  /*1be60*/  IMAD.WIDE R140, R4, 0x2, R34 ;  /* 0x00000002048c7825 */ /* 0x002fe200078e0222 */
[----:B------:R-:W2:Y:S04]  /*1be70*/  @!P4 LDG.E.U16 R107, desc[UR6][R144.64] ;  /* 0x00000006906bc981 */ /* 0x000ea8000c1e1500 */
[----:B------:R0:W2:Y:S01]  /*1be80*/  @!P4 LDG.E.U16 R106, desc[UR6][R140.64] ;  /* 0x000000068c6ac981 */ /* 0x0000a2000c1e1500 */
[----:B------:R-:W-:Y:S01]  /*1be90*/  VIADD R5, R36, 0xffffff00 ;  /* 0xffffff0024057836 */ /* 0x000fe20000000000 */
[----:B------:R-:W-:Y:S02]  /*1bea0*/  PRMT R20, RZ, 0x7610, R20 ;  /* 0x00007610ff147816 */ /* 0x000fe40000000014 */
[----:B------:R1:W-:Y:S02]  /*1beb0*/  STL.64 [R1+0x1f0], R92 ;  /* 0x0001f05c01007387 */ /* 0x0003e40000100a00 */
[----:B------:R-:W-:-:S02]  /*1bec0*/  ISETP.GE.U32.AND P0, PT, R5, 0x7ffffe01, PT ;  /* 0x7ffffe010500780c */ /* 0x000fc40003f06070 */
[----:B------:R0:W-:Y:S01]  /*1bed0*/  STL.64 [R1+0x1e8], R26 ;  /* 0x0001e81a01007387 */ /* 0x0001e20000100a00 */
[----:B------:R-:W-:Y:S01]  /*1bee0*/  PRMT R5, RZ, 0x7610, R5 ;  /* 0x00007610ff057816 */ /* 0x000fe20000000005 */
[----:B-1----:R-:W-:-:S04]  /*1bef0*/  IMAD.WIDE R92, R4, 0x2, R32 ;  /* 0x00000002045c7825 */ /* 0x002fc800078e0220 */
[----:B0-----:R-:W-:Y:S01]  /*1bf00*/  IMAD.WIDE R26, R4, 0x2, R28 ;  /* 0x00000002041a7825 */ /* 0x001fe200078e021c */
[----:B------:R0:W3:Y:S03]  /*1bf10*/  @!P4 LDG.E.U16 R20, desc[UR6][R92.64] ;  /* 0x000000065c14c981 */ /* 0x0000e6000c1e1500 */
[----:B------:R-:W-:Y:S01]  /*1bf20*/  VIADD R4, R36, 0xffffff14 ;  /* 0xffffff1424047836 */ /* 0x000fe20000000000 */
[----:B------:R1:W3:Y:S04]  /*1bf30*/  @!P4 LDG.E.U16 R5, desc[UR6][R26.64] ;  /* 0x000000061a05c981 */ /* 0x0002e8000c1e1500 */
[----:B------:R-:W-:Y:S01]  /*1bf40*/  STL.64 [R1+0x2b0], R144 ;  /* 0x0002b09001007387 */ /* 0x000fe20000100a00 */
[----:B------:R-:W-:Y:S01]  /*1bf50*/  ISETP.GE.U32.AND P4, PT, R4, 0x7ffffe15, PT ;  /* 0x7ffffe150400780c */ /* 0x000fe20003f86070 */
[----:B------:R-:W-:-:S02]  /*1bf60*/  IMAD R4, R2, 0xea, RZ ;  /* 0x000000ea02047824 */ /* 0x000fc400078e02ff */
[----:B------:R0:W-:Y:S04]  /*1bf70*/  STL.64 [R1+0x1e0], R140 ;  /* 0x0001e08c01007387 */ /* 0x0001e80000100a00 */
[----:B------:R1:W-:Y:S04]  /*1bf80*/  STL.64 [R1+0x1d8], R92 ;  /* 0x0001d85c01007387 */ /* 0x0003e80000100a00 */
[----:B------:R1:W-:Y:S01]  /*1bf90*/  STL.64 [R1+0x2b8], R26 ;  /* 0x0002b81a01007387 */ /* 0x0003e20000100a00 */
[----:B------:R-:W-:Y:S01]  /*1bfa0*/  PRMT R56, RZ, 0x7610, R56 ;  /* 0x00007610ff387816 */ /* 0x000fe20000000038 */
[----:B0-----:R-:W-:Y:S01]  /*1bfb0*/  IMAD.WIDE R140, R4, 0x2, R34 ;  /* 0x00000002048c7825 */ /* 0x001fe200078e0222 */
[----:B------:R-:W-:-:S04]  /*1bfc0*/  PRMT R54, RZ, 0x7610, R54 ;  /* 0x00007610ff367816 */ /* 0x000fc80000000036 */
[----:B------:R-:W3:Y:S01]  /*1bfd0*/  @!P5 LDG.E.U16 R56, desc[UR6][R160.64] ;  /* 0x00000006a038d981 */ /* 0x000ee2000c1e1500 */
[----:B-1----:R-:W-:-:S03]  /*1bfe0*/  IMAD.WIDE R92, R4, 0x2, R30 ;  /* 0x00000002045c7825 */ /* 0x002fc600078e021e */
[----:B------:R-:W3:Y:S01]  /*1bff0*/  @!P5 LDG.E.U16 R54, desc[UR6][R162.64] ;  /* 0x00000006a236d981 */ /* 0x000ee2000c1e1500 */
[----:B------:R-:W-:-:S03]  /*1c000*/  IMAD.WIDE R26, R4, 0x2, R28 ;  /* 0x00000002041a7825 */ /* 0x000fc600078e021c */
[----:B--2---:R-:W-:Y:S04]  /*1c010*/  STL [R1+0x21c8], R106 ;  /* 0x0021c86a01007387 */ /* 0x004fe80000100800 */
[----:B------:R0:W-:Y:S04]  /*1c020*/  STL [R1+0x21c0], R107 ;  /* 0x0021c06b01007387 */ /* 0x0001e80000100800 */
[----:B------:R1:W-:Y:S01]  /*1c030*/  STL.64 [R1+0x1a0], R140 ;  /* 0x0001a08c01007387 */ /* 0x0003e20000100a00 */
[----:B0-----:R-:W-:-:S05]  /*1c040*/  IMAD.WIDE R106, R4, 0x2, R32 ;  /* 0x00000002046a7825 */ /* 0x001fca00078e0220 */
[----:B------:R0:W-:Y:S04]  /*1c050*/  STL.64 [R1+0x198], R106 ;  /* 0x0001986a01007387 */ /* 0x0001e80000100a00 */
[----:B------:R2:W-:Y:S04]  /*1c060*/  STL.64 [R1+0x190], R92 ;  /* 0x0001905c01007387 */ /* 0x0005e80000100a00 */
[----:B------:R0:W-:Y:S04]  /*1c070*/  STL.64 [R1+0x188], R26 ;  /* 0x0001881a01007387 */ /* 0x0001e80000100a00 */
[----:B------:R-:W4:Y:S04]  /*1c080*/  LDL.LU R160, [R1+0x300] ;  /* 0x0003000001a07983 */ /* 0x000f280000300800 */
[----:B------:R-:W4:Y:S04]  /*1c090*/  LDL.LU R161, [R1+0x21c] ;  /* 0x00021c0001a17983 */ /* 0x000f280000300800 */
[----:B------:R-:W4:Y:S04]  /*1c0a0*/  LDL.LU R162, [R1+0x218] ;  /* 0x0002180001a27983 */ /* 0x000f280000300800 */
[----:B------:R-:W4:Y:S04]  /*1c0b0*/  LDL.LU R163, [R1+0x304] ;  /* 0x0003040001a37983 */ /* 0x000f280000300800 */
[----:B------:R-:W4:Y:S04]  /*1c0c0*/  LDL.LU R164, [R1+0x214] ;  /* 0x0002140001a47983 */ /* 0x000f280000300800 */
[----:B------:R-:W4:Y:S01]  /*1c0d0*/  LDL.LU R165, [R1+0x210] ;  /* 0x0002100001a57983 */ /* 0x000f220000300800 */
[----:B------:R-:W-:Y:S01]  /*1c0e0*/  PRMT R55, RZ, 0x7610, R55 ;  /* 0x00007610ff377816 */ /* 0x000fe20000000037 */
[----:B------:R-:W-:Y:S01]  /*1c0f0*/  VIADD R4, R36, 0xffffff13 ;  /* 0xffffff1324047836 */ /* 0x000fe20000000000 */
[----:B------:R-:W-:-:S02]  /*1c100*/  PRMT R15, RZ, 0x7610, R15 ;  /* 0x00007610ff0f7816 */ /* 0x000fc4000000000f */
[----:B------:R-:W-:Y:S02]  /*1c110*/  PRMT R14, RZ, 0x7610, R14 ;  /* 0x00007610ff0e7816 */ /* 0x000fe4000000000e */
[----:B------:R-:W-:Y:S01]  /*1c120*/  PRMT R13, RZ, 0x7610, R13 ;  /* 0x00007610ff0d7816 */ /* 0x000fe2000000000d */
[----:B------:R-:W4:Y:S01]  /*1c130*/  @!P5 LDG.E.U16 R55, desc[UR6][R152.64] ;  /* 0x000000069837d981 */ /* 0x000f22000c1e1500 */
[----:B------:R-:W-:Y:S02]  /*1c140*/  PRMT R12, RZ, 0x7610, R12 ;  /* 0x00007610ff0c7816 */ /* 0x000fe4000000000c */
[----:B------:R-:W-:Y:S01]  /*1c150*/  ISETP.GE.U32.AND P5, PT, R4, 0x7ffffe14, PT ;  /* 0x7ffffe140400780c */ /* 0x000fe20003fa6070 */
[----:B------:R-:W-:Y:S01]  /*1c160*/  IMAD R4, R2, 0xeb, RZ ;  /* 0x000000eb02047824 */ /* 0x000fe200078e02ff */
[----:B------:R1:W4:Y:S04]  /*1c170*/  @!P2 LDG.E.U16 R15, desc[UR6][R140.64] ;  /* 0x000000068c0fa981 */ /* 0x000328000c1e1500 */
[----:B------:R0:W4:Y:S04]  /*1c180*/  @!P2 LDG.E.U16 R14, desc[UR6][R106.64] ;  /* 0x000000066a0ea981 */ /* 0x000128000c1e1500 */
[----:B------:R2:W4:Y:S01]  /*1c190*/  @!P2 LDG.E.U16 R13, desc[UR6][R92.64] ;  /* 0x000000065c0da981 */ /* 0x000522000c1e1500 */
[----:B-1----:R-:W-:-:S03]  /*1c1a0*/  IMAD.WIDE R140, R4, 0x2, R30 ;  /* 0x00000002048c7825 */ /* 0x002fc600078e021e */
[----:B------:R1:W4:Y:S01]  /*1c1b0*/  @!P2 LDG.E.U16 R12, desc[UR6][R26.64] ;  /* 0x000000061a0ca981 */ /* 0x000322000c1e1500 */
[----:B0-----:R-:W-:-:S04]  /*1c1c0*/  IMAD.WIDE R106, R4, 0x2, R34 ;  /* 0x00000002046a7825 */ /* 0x001fc800078e0222 */
[----:B--2---:R-:W-:-:S04]  /*1c1d0*/  IMAD.WIDE R92, R4, 0x2, R32 ;  /* 0x00000002045c7825 */ /* 0x004fc800078e0220 */
[----:B-1----:R-:W-:Y:S01]  /*1c1e0*/  IMAD.WIDE R26, R4, 0x2, R28 ;  /* 0x00000002041a7825 */ /* 0x002fe200078e021c */
[----:B------:R-:W-:-:S03]  /*1c1f0*/  PRMT R71, RZ, 0x7610, R71 ;  /* 0x00007610ff477816 */ /* 0x000fc60000000047 */
[----:B------:R-:W-:Y:S01]  /*1c200*/  VIADD R4, R36, 0xffffff01 ;  /* 0xffffff0124047836 */ /* 0x000fe20000000000 */
[----:B------:R-:W-:Y:S02]  /*1c210*/  PRMT R73, RZ, 0x7610, R73 ;  /* 0x00007610ff497816 */ /* 0x000fe40000000049 */
[----:B------:R-:W-:Y:S01]  /*1c220*/  PRMT R72, RZ, 0x7610, R72 ;  /* 0x00007610ff487816 */ /* 0x000fe20000000048 */
[----:B---3--:R-:W-:Y:S01]  /*1c230*/  STL [R1+0x21c4], R20 ;  /* 0x0021c41401007387 */ /* 0x008fe20000100800 */
[----:B------:R-:W-:Y:S01]  /*1c240*/  ISETP.GE.U32.AND P2, PT, R4, 0x7ffffe02, PT ;  /* 0x7ffffe020400780c */ /* 0x000fe20003f46070 */
[----:B------:R-:W-:Y:S01]  /*1c250*/  IMAD R4, R2, 0xec, RZ ;  /* 0x000000ec02047824 */ /* 0x000fe200078e02ff */
[----:B------:R-:W-:Y:S01]  /*1c260*/  PRMT R70, RZ, 0x7610, R70 ;  /* 0x00007610ff467816 */ /* 0x000fe20000000046 */
[----:B------:R-:W-:Y:S04]  /*1c270*/  STL [R1+0x21bc], R5 ;  /* 0x0021bc0501007387 */ /* 0x000fe80000100800 */
[----:B------:R0:W-:Y:S04]  /*1c280*/  STL.64 [R1+0x2e8], R140 ;  /* 0x0002e88c01007387 */ /* 0x0001e80000100a00 */
[----:B------:R0:W2:Y:S04]  /*1c290*/  @!P4 LDG.E.U16 R71, desc[UR6][R140.64] ;  /* 0x000000068c47c981 */ /* 0x0000a8000c1e1500 */
[----:B------:R1:W-:Y:S04]  /*1c2a0*/  STL.64 [R1+0x180], R106 ;  /* 0x0001806a01007387 */ /* 0x0003e80000100a00 */
[----:B------:R1:W3:Y:S01]  /*1c2b0*/  @!P4 LDG.E.U16 R73, desc[UR6][R106.64] ;  /* 0x000000066a49c981 */ /* 0x0002e2000c1e1500 */
[----:B0-----:R-:W-:-:S03]  /*1c2c0*/  IMAD.WIDE R140, R4, 0x2, R34 ;  /* 0x00000002048c7825 */ /* 0x001fc600078e0222 */
[----:B------:R0:W-:Y:S04]  /*1c2d0*/  STL.64 [R1+0x178], R92 ;  /* 0x0001785c01007387 */ /* 0x0001e80000100a00 */
[----:B------:R0:W2:Y:S01]  /*1c2e0*/  @!P4 LDG.E.U16 R72, desc[UR6][R92.64] ;  /* 0x000000065c48c981 */ /* 0x0000a2000c1e1500 */
[----:B-1----:R-:W-:-:S03]  /*1c2f0*/  IMAD.WIDE R106, R4, 0x2, R32 ;  /* 0x00000002046a7825 */ /* 0x002fc600078e0220 */
[----:B------:R1:W-:Y:S04]  /*1c300*/  STL.64 [R1+0x2f0], R26 ;  /* 0x0002f01a01007387 */ /* 0x0003e80000100a00 */
[----:B------:R1:W2:Y:S01]  /*1c310*/  @!P4 LDG.E.U16 R70, desc[UR6][R26.64] ;  /* 0x000000061a46c981 */ /* 0x0002a2000c1e1500 */
[----:B0-----:R-:W-:-:S03]  /*1c320*/  IMAD.WIDE R92, R4, 0x2, R30 ;  /* 0x00000002045c7825 */ /* 0x001fc600078e021e */
[----:B------:R-:W-:Y:S01]  /*1c330*/  STL.64 [R1+0x170], R140 ;  /* 0x0001708c01007387 */ /* 0x000fe20000100a00 */
[----:B-1----:R-:W-:-:S03]  /*1c340*/  IMAD.WIDE R26, R4, 0x2, R28 ;  /* 0x00000002041a7825 */ /* 0x002fc600078e021c */
[----:B------:R-:W-:Y:S04]  /*1c350*/  STL.64 [R1+0x168], R106 ;  /* 0x0001686a01007387 */ /* 0x000fe80000100a00 */
[----:B------:R-:W-:Y:S04]  /*1c360*/  STL.64 [R1+0x160], R92 ;  /* 0x0001605c01007387 */ /* 0x000fe80000100a00 */
[----:B------:R-:W-:Y:S04]  /*1c370*/  STL.64 [R1+0x158], R26 ;  /* 0x0001581a01007387 */ /* 0x000fe80000100a00 */
[----:B------:R-:W2:Y:S04]  /*1c380*/  LDL.LU R145, [R1+0x388] ;  /* 0x0003880001917983 */ /* 0x000ea80000300800 */
[----:B------:R-:W3:Y:S04]  /*1c390*/  LDL.LU R147, [R1+0x38c] ;  /* 0x00038c0001937983 */ /* 0x000ee80000300800 */
[----:B----4-:R-:W-:Y:S04]  /*1c3a0*/  STS.U16 [R157+UR76+0x14880], R160 ;  /* 0x014880a09d007988 */ /* 0x010fe8000800044c */
[----:B------:R-:W-:Y:S04]  /*1c3b0*/  STS.U16 [R157+UR76+0x24880], R161 ;  /* 0x024880a19d007988 */ /* 0x000fe8000800044c */
[----:B------:R-:W-:Y:S04]  /*1c3c0*/  STS.U16 [R157+UR76+0x34880], R162 ;  /* 0x034880a29d007988 */ /* 0x000fe8000800044c */
[----:B------:R-:W-:Y:S04]  /*1c3d0*/  STS.U16 [R157+UR76+0x4880], R163 ;  /* 0x004880a39d007988 */ /* 0x000fe8000800044c */
[----:B------:R0:W-:Y:S04]  /*1c3e0*/  STS.U16 [R157+UR76+0x14c80], R164 ;  /* 0x014c80a49d007988 */ /* 0x0001e8000800044c */
[----:B------:R1:W-:Y:S04]  /*1c3f0*/  STS.U16 [R157+UR76+0x24c80], R165 ;  /* 0x024c80a59d007988 */ /* 0x0003e8000800044c */
[----:B0-----:R-:W4:Y:S04]  /*1c400*/  LDL.LU R164, [R1+0x378] ;  /* 0x0003780001a47983 */ /* 0x001f280000300800 */
[----:B------:R-:W4:Y:S04]  /*1c410*/  LDL.LU R148, [R1+0x374] ;  /* 0x0003740001947983 */ /* 0x000f280000300800 */
[----:B------:R-:W4:Y:S04]  /*1c420*/  LDL.LU R149, [R1+0x370] ;  /* 0x0003700001957983 */ /* 0x000f280000300800 */
[----:B-1----:R-:W4:Y:S01]  /*1c430*/  LDL.LU R165, [R1+0x37c] ;  /* 0x00037c0001a57983 */ /* 0x002f220000300800 */
[----:B------:R-:W-:-:S03]  /*1c440*/  VIADD R4, R36, 0xffffff0d ;  /* 0xffffff0d24047836 */ /* 0x000fc60000000000 */
[----:B------:R-:W4:Y:S04]  /*1c450*/  LDL.LU R151, [R1+0x358] ;  /* 0x0003580001977983 */ /* 0x000f280000300800 */
[----:B------:R-:W4:Y:S04]  /*1c460*/  LDL.LU R152, [R1+0x354] ;  /* 0x0003540001987983 */ /* 0x000f280000300800 */
[----:B------:R-:W4:Y:S04]  /*1c470*/  LDL.LU R153, [R1+0x350] ;  /* 0x0003500001997983 */ /* 0x000f280000300800 */
[----:B------:R-:W4:Y:S01]  /*1c480*/  LDL.LU R155, [R1+0x35c] ;  /* 0x00035c00019b7983 */ /* 0x000f220000300800 */
[----:B------:R-:W-:-:S03]  /*1c490*/  PRMT R83, RZ, 0x7610, R83 ;  /* 0x00007610ff537816 */ /* 0x000fc60000000053 */
[----:B------:R-:W4:Y:S01]  /*1c4a0*/  LDL.LU R156, [R1+0x328] ;  /* 0x00032800019c7983 */ /* 0x000f220000300800 */
[----:B------:R-:W-:-:S03]  /*1c4b0*/  ISETP.GE.U32.AND P4, PT, R4, 0x7ffffe0e, PT ;  /* 0x7ffffe0e0400780c */ /* 0x000fc60003f86070 */
[----:B------:R-:W4:Y:S01]  /*1c4c0*/  LDL.LU R159, [R1+0x324] ;  /* 0x00032400019f7983 */ /* 0x000f220000300800 */
[----:B------:R-:W-:-:S03]  /*1c4d0*/  PRMT R85, RZ, 0x7610, R85 ;  /* 0x00007610ff557816 */ /* 0x000fc60000000055 */
[----:B------:R-:W4:Y:S01]  /*1c4e0*/  LDL.LU R160, [R1+0x320] ;  /* 0x0003200001a07983 */ /* 0x000f220000300800 */
[----:B------:R-:W-:-:S03]  /*1c4f0*/  PRMT R84, RZ, 0x7610, R84 ;  /* 0x00007610ff547816 */ /* 0x000fc60000000054 */
[----:B------:R-:W4:Y:S01]  /*1c500*/  LDL.LU R161, [R1+0x32c] ;  /* 0x00032c0001a17983 */ /* 0x000f220000300800 */
[----:B------:R-:W-:Y:S01]  /*1c510*/  IMAD R4, R2, 0xf2, RZ ;  /* 0x000000f202047824 */ /* 0x000fe200078e02ff */
[----:B------:R-:W-:Y:S02]  /*1c520*/  PRMT R82, RZ, 0x7610, R82 ;  /* 0x00007610ff527816 */ /* 0x000fe40000000052 */
[----:B------:R0:W4:Y:S01]  /*1c530*/  @!P5 LDG.E.U16 R83, desc[UR6][R92.64] ;  /* 0x000000065c53d981 */ /* 0x000122000c1e1500 */
[----:B------:R-:W-:-:S03]  /*1c540*/  PRMT R11, RZ, 0x7610, R11 ;  /* 0x00007610ff0b7816 */ /* 0x000fc6000000000b */
[----:B------:R1:W4:Y:S04]  /*1c550*/  @!P5 LDG.E.U16 R85, desc[UR6][R140.64] ;  /* 0x000000068c55d981 */ /* 0x000328000c1e1500 */
[----:B------:R1:W4:Y:S01]  /*1c560*/  @!P5 LDG.E.U16 R84, desc[UR6][R106.64] ;  /* 0x000000066a54d981 */ /* 0x000322000c1e1500 */
[----:B0-----:R-:W-:-:S03]  /*1c570*/  IMAD.WIDE R92, R4, 0x2, R34 ;  /* 0x00000002045c7825 */ /* 0x001fc600078e0222 */
[----:B------:R0:W4:Y:S01]  /*1c580*/  @!P5 LDG.E.U16 R82, desc[UR6][R26.64] ;  /* 0x000000061a52d981 */ /* 0x000122000c1e1500 */
[----:B-1----:R-:W-:-:S03]  /*1c590*/  IMAD.WIDE R140, R4, 0x2, R32 ;  /* 0x00000002048c7825 */ /* 0x002fc600078e0220 */
[----:B------:R-:W4:Y:S01]  /*1c5a0*/  LDL.LU R162, [R1+0x30c] ;  /* 0x00030c0001a27983 */ /* 0x000f220000300800 */
[----:B------:R-:W-:-:S03]  /*1c5b0*/  IMAD.WIDE R106, R4, 0x2, R30 ;  /* 0x00000002046a7825 */ /* 0x000fc600078e021e */
[----:B------:R-:W4:Y:S01]  /*1c5c0*/  LDL.LU R163, [R1+0x308] ;  /* 0x0003080001a37983 */ /* 0x000f220000300800 */
[----:B0-----:R-:W-:-:S03]  /*1c5d0*/  IMAD.WIDE R26, R4, 0x2, R28 ;  /* 0x00000002041a7825 */ /* 0x001fc600078e021c */
[----:B------:R0:W-:Y:S04]  /*1c5e0*/  STL.64 [R1+0xe0], R92 ;  /* 0x0000e05c01007387 */ /* 0x0001e80000100a00 */
[----:B------:R-:W-:Y:S04]  /*1c5f0*/  STL.64 [R1+0xd8], R140 ;  /* 0x0000d88c01007387 */ /* 0x000fe80000100a00 */
[----:B------:R-:W4:Y:S04]  /*1c600*/  @!P4 LDG.E.U16 R11, desc[UR6][R92.64] ;  /* 0x000000065c0bc981 */ /* 0x000f28000c1e1500 */
[----:B0-----:R-:W4:Y:S04]  /*1c610*/  LDL.LU.64 R92, [R1+0x3f98] ;  /* 0x003f9800015c7983 */ /* 0x001f280000300a00 */
[----:B--2---:R-:W-:Y:S04]  /*1c620*/  STS.U16 [R157+UR76+0x34c80], R145 ;  /* 0x034c80919d007988 */ /* 0x004fe8000800044c */
[----:B---3--:R-:W-:Y:S04]  /*1c630*/  STS.U16 [R157+UR76+0x4c80], R147 ;  /* 0x004c80939d007988 */ /* 0x008fe8000800044c */
[----:B------:R-:W-:Y:S04]  /*1c640*/  STL.64 [R1+0xd0], R106 ;  /* 0x0000d06a01007387 */ /* 0x000fe80000100a00 */
[----:B------:R-:W-:Y:S04]  /*1c650*/  STL.64 [R1+0xc8], R26 ;  /* 0x0000c81a01007387 */ /* 0x000fe80000100a00 */
[----:B----4-:R0:W-:Y:S04]  /*1c660*/  STS.U16 [R157+UR76+0x15080], R164 ;  /* 0x015080a49d007988 */ /* 0x0101e8000800044c */
[----:B------:R-:W-:Y:S04]  /*1c670*/  STS.U16 [R157+UR76+0x25080], R148 ;  /* 0x025080949d007988 */ /* 0x000fe8000800044c */
[----:B------:R-:W-:Y:S04]  /*1c680*/  STS.U16 [R157+UR76+0x35080], R149 ;  /* 0x035080959d007988 */ /* 0x000fe8000800044c */
[----:B0-----:R-:W2:Y:S04]  /*1c690*/  LDL.LU R164, [R1+0x3c8] ;  /* 0x0003c80001a47983 */ /* 0x001ea80000300800 */
[----:B------:R0:W-:Y:S04]  /*1c6a0*/  STS.U16 [R157+UR76+0x5080], R165 ;  /* 0x005080a59d007988 */ /* 0x0001e8000800044c */
[----:B0-----:R-:W3:Y:S01]  /*1c6b0*/  LDL.LU R165, [R1+0x3cc] ;  /* 0x0003cc0001a57983 */ /* 0x001ee20000300800 */
[----:B------:R-:W-:Y:S01]  /*1c6c0*/  PRMT R10, RZ, 0x7610, R10 ;  /* 0x00007610ff0a7816 */ /* 0x000fe2000000000a */
[----:B------:R-:W-:-:S02]  /*1c6d0*/  VIADD R5, R36, 0xffffff05 ;  /* 0xffffff0524057836 */ /* 0x000fc40000000000 */
[----:B------:R-:W-:Y:S01]  /*1c6e0*/  STS.U16 [R157+UR76+0x15480], R151 ;  /* 0x015480979d007988 */ /* 0x000fe2000800044c */
[----:B------:R-:W-:-:S03]  /*1c6f0*/  PRMT R9, RZ, 0x7610, R9 ;  /* 0x00007610ff097816 */ /* 0x000fc60000000009 */
[----:B------:R-:W-:Y:S01]  /*1c700*/  STS.U16 [R157+UR76+0x25480], R152 ;  /* 0x025480989d007988 */ /* 0x000fe2000800044c */
[----:B------:R-:W-:Y:S01]  /*1c710*/  PRMT R8, RZ, 0x7610, R8 ;  /* 0x00007610ff087816 */ /* 0x000fe20000000008 */
[----:B------:R-:W-:Y:S02]  /*1c720*/  IMAD R20, R2, 0xfa, RZ ;  /* 0x000000fa02147824 */ /* 0x000fe400078e02ff */
[----:B------:R-:W-:Y:S04]  /*1c730*/  STS.U16 [R157+UR76+0x35480], R153 ;  /* 0x035480999d007988 */ /* 0x000fe8000800044c */
[----:B------:R-:W-:Y:S01]  /*1c740*/  STS.U16 [R157+UR76+0x5480], R155 ;  /* 0x0054809b9d007988 */ /* 0x000fe2000800044c */
[----:B------:R-:W-:-:S03]  /*1c750*/  ISETP.GE.U32.AND P5, PT, R5, 0x7ffffe06, PT ;  /* 0x7ffffe060500780c */ /* 0x000fc60003fa6070 */
[----:B------:R-:W-:Y:S04]  /*1c760*/  STS.U16 [R157+UR76+0x15880], R156 ;  /* 0x0158809c9d007988 */ /* 0x000fe8000800044c */
[----:B------:R-:W-:Y:S04]  /*1c770*/  STS.U16 [R157+UR76+0x25880], R159 ;  /* 0x0258809f9d007988 */ /* 0x000fe8000800044c */
[----:B------:R-:W-:Y:S04]  /*1c780*/  STS.U16 [R157+UR76+0x35880], R160 ;  /* 0x035880a09d007988 */ /* 0x000fe8000800044c */
[----:B------:R0:W-:Y:S04]  /*1c790*/  STS.U16 [R157+UR76+0x5880], R161 ;  /* 0x005880a19d007988 */ /* 0x0001e8000800044c */
[----:B------:R-:W4:Y:S04]  /*1c7a0*/  LDL.LU R145, [R1+0x3c0] ;  /* 0x0003c00001917983 */ /* 0x000f280000300800 */
[----:B------:R1:W4:Y:S01]  /*1c7b0*/  @!P4 LDG.E.U16 R10, desc[UR6][R140.64] ;  /* 0x000000068c0ac981 */ /* 0x000322000c1e1500 */
[----:B0-----:R-:W-:-:S03]  /*1c7c0*/  IMAD.WIDE R160, R20, 0x2, R34 ;  /* 0x0000000214a07825 */ /* 0x001fc600078e0222 */
[----:B------:R-:W4:Y:S04]  /*1c7d0*/  LDL.LU R147, [R1+0x3bc] ;  /* 0x0003bc0001937983 */ /* 0x000f280000300800 */
[----:B------:R0:W4:Y:S01]  /*1c7e0*/  @!P4 LDG.E.U16 R9, desc[UR6][R106.64] ;  /* 0x000000066a09c981 */ /* 0x000122000c1e1500 */
[----:B-1----:R-:W-:-:S03]  /*1c7f0*/  IMAD.WIDE R140, R20, 0x2, R32 ;  /* 0x00000002148c7825 */ /* 0x002fc600078e0220 */
[----:B------:R-:W4:Y:S04]  /*1c800*/  LDL.LU R148, [R1+0x3b8] ;  /* 0x0003b80001947983 */ /* 0x000f280000300800 */
[----:B------:R1:W4:Y:S01]  /*1c810*/  @!P4 LDG.E.U16 R8, desc[UR6][R26.64] ;  /* 0x000000061a08c981 */ /* 0x000322000c1e1500 */
[----:B0-----:R-:W-:-:S03]  /*1c820*/  IMAD.WIDE R106, R20, 0x2, R30 ;  /* 0x00000002146a7825 */ /* 0x001fc600078e021e */
[----:B------:R-:W4:Y:S01]  /*1c830*/  LDL.LU R149, [R1+0x3c4] ;  /* 0x0003c40001957983 */ /* 0x000f220000300800 */
[----:B------:R-:W-:-:S03]  /*1c840*/  PRMT R7, RZ, 0x7610, R7 ;  /* 0x00007610ff077816 */ /* 0x000fc60000000007 */
[----:B------:R-:W4:Y:S01]  /*1c850*/  LDL.LU R151, [R1+0x394] ;  /* 0x0003940001977983 */ /* 0x000f220000300800 */
[----:B-1----:R-:W-:-:S03]  /*1c860*/  IMAD.WIDE R26, R20, 0x2, R28 ;  /* 0x00000002141a7825 */ /* 0x002fc600078e021c */
[----:B------:R-:W4:Y:S04]  /*1c870*/  LDL.LU R152, [R1+0x390] ;  /* 0x0003900001987983 */ /* 0x000f280000300800 */
[----:B------:R0:W-:Y:S04]  /*1c880*/  STL.64 [R1+0x20], R160 ;  /* 0x000020a001007387 */ /* 0x0001e80000100a00 */
[----:B------:R-:W-:Y:S04]  /*1c890*/  STL.64 [R1+0x18], R140 ;  /* 0x0000188c01007387 */ /* 0x000fe80000100a00 */
[----:B------:R-:W-:Y:S04]  /*1c8a0*/  STL.64 [R1+0x10], R106 ;  /* 0x0000106a01007387 */ /* 0x000fe80000100a00 */
[----:B------:R-:W-:Y:S04]  /*1c8b0*/  STL.64 [R1+0x8], R26 ;  /* 0x0000081a01007387 */ /* 0x000fe80000100a00 */
[----:B------:R-:W4:Y:S04]  /*1c8c0*/  LDL R153, [R1+0x1f94] ;  /* 0x001f940001997983 */ /* 0x000f280000100800 */
[----:B------:R-:W4:Y:S04]  /*1c8d0*/  LDL R155, [R1+0x1f98] ;  /* 0x001f9800019b7983 */ /* 0x000f280000100800 */
[----:B------:R-:W4:Y:S04]  /*1c8e0*/  LDL R156, [R1+0x1f8c] ;  /* 0x001f8c00019c7983 */ /* 0x000f280000100800 */
[----:B------:R-:W4:Y:S04]  /*1c8f0*/  @!P5 LDG.E.U16 R7, desc[UR6][R160.64] ;  /* 0x00000006a007d981 */ /* 0x000f28000c1e1500 */
[----:B------:R-:W4:Y:S04]  /*1c900*/  LDL R159, [R1+0x1f88] ;  /* 0x001f8800019f7983 */ /* 0x000f280000100800 */
[----:B------:R1:W-:Y:S04]  /*1c910*/  STS.U16 [R157+UR76+0x15c80], R162 ;  /* 0x015c80a29d007988 */ /* 0x0003e8000800044c */
[----:B0-----:R-:W4:Y:S04]  /*1c920*/  LDL.LU R160, [R1+0x1a54] ;  /* 0x001a540001a07983 */ /* 0x001f280000300800 */
[----:B------:R-:W4:Y:S04]  /*1c930*/  LDL R161, [R1+0x1f90] ;  /* 0x001f900001a17983 */ /* 0x000f280000100800 */
[----:B------:R0:W-:Y:S04]  /*1c940*/  STS.U16 [R157+UR76+0x25c80], R163 ;  /* 0x025c80a39d007988 */ /* 0x0001e8000800044c */
[----:B-1----:R-:W4:Y:S04]  /*1c950*/  LDL.LU R162, [R1+0x3e0] ;  /* 0x0003e00001a27983 */ /* 0x002f280000300800 */
[----:B0-----:R-:W4:Y:S04]  /*1c960*/  LDL.LU R163, [R1+0x3dc] ;  /* 0x0003dc0001a37983 */ /* 0x001f280000300800 */
[----:B--2---:R0:W-:Y:S04]  /*1c970*/  STS.U16 [R157+UR76+0x35c80], R164 ;  /* 0x035c80a49d007988 */ /* 0x0041e8000800044c */
[----:B0-----:R-:W2:Y:S04]  /*1c980*/  LDL.LU R164, [R1+0x3d8] ;  /* 0x0003d80001a47983 */ /* 0x001ea80000300800 */
[----:B---3--:R0:W-:Y:S04]  /*1c990*/  STS.U16 [R157+UR76+0x5c80], R165 ;  /* 0x005c80a59d007988 */ /* 0x0081e8000800044c */
[----:B0-----:R-:W3:Y:S01]  /*1c9a0*/  LDL.LU R165, [R1+0x3e4] ;  /* 0x0003e40001a57983 */ /* 0x001ee20000300800 */
[----:B------:R-:W-:Y:S01]  /*1c9b0*/  VIADD R4, R36, 0xffffff12 ;  /* 0xffffff1224047836 */ /* 0x000fe20000000000 */
[----:B------:R-:W-:-:S02]  /*1c9c0*/  PRMT R6, RZ, 0x7610, R6 ;  /* 0x00007610ff067816 */ /* 0x000fc40000000006 */
[----:B------:R-:W-:Y:S02]  /*1c9d0*/  PRMT R5, RZ, 0x7610, R5 ;  /* 0x00007610ff057816 */ /* 0x000fe40000000005 */
[----:B------:R-:W-:Y:S02]  /*1c9e0*/  ISETP.GE.U32.AND P4, PT, R4, 0x7ffffe13, PT ;  /* 0x7ffffe130400780c */ /* 0x000fe40003f86070 */
[----:B------:R-:W-:Y:S01]  /*1c9f0*/  PRMT R4, RZ, 0x7610, R4 ;  /* 0x00007610ff047816 */ /* 0x000fe20000000004 */
[----:B------:R-:W-:Y:S01]  /*1ca00*/  IMAD R20, R2, 0xed, RZ ;  /* 0x000000ed02147824 */ /* 0x000fe200078e02ff */
[----:B------:R0:W3:Y:S01]  /*1ca10*/  @!P5 LDG.E.U16 R6, desc[UR6][R140.64] ;  /* 0x000000068c06d981 */ /* 0x0000e2000c1e1500 */
[----:B------:R-:W-:Y:S02]  /*1ca20*/  PRMT R91, RZ, 0x7610, R91 ;  /* 0x00007610ff5b7816 */ /* 0x000fe4000000005b */
[----:B------:R-:W-:Y:S01]  /*1ca30*/  PRMT R93, RZ, 0x7610, R93 ;  /* 0x00007610ff5d7816 */ /* 0x000fe2000000005d */
[----:B------:R1:W3:Y:S01]  /*1ca40*/  @!P5 LDG.E.U16 R5, desc[UR6][R106.64] ;  /* 0x000000066a05d981 */ /* 0x0002e2000c1e1500 */
[----:B------:R-:W-:-:S02]  /*1ca50*/  PRMT R92, RZ, 0x7610, R92 ;  /* 0x00007610ff5c7816 */ /* 0x000fc4000000005c */
[----:B------:R-:W-:Y:S01]  /*1ca60*/  PRMT R90, RZ, 0x7610, R90 ;  /* 0x00007610ff5a7816 */ /* 0x000fe2000000005a */
[----:B------:R4:W3:Y:S01]  /*1ca70*/  @!P5 LDG.E.U16 R4, desc[UR6][R26.64] ;  /* 0x000000061a04d981 */ /* 0x0008e2000c1e1500 */
[----:B0-----:R-:W-:-:S03]  /*1ca80*/  IMAD.WIDE R140, R20, 0x2, R34 ;  /* 0x00000002148c7825 */ /* 0x001fc600078e0222 */
[----:B----4-:R0:W-:Y:S01]  /*1ca90*/  STS.U16 [R157+UR76+0x16080], R145 ;  /* 0x016080919d007988 */ /* 0x0101e2000800044c */
[----:B-1----:R-:W-:-:S03]  /*1caa0*/  IMAD.WIDE R106, R20, 0x2, R32 ;  /* 0x00000002146a7825 */ /* 0x002fc600078e0220 */
[----:B------:R-:W4:Y:S04]  /*1cab0*/  @!P4 LDG.E.U16 R93, desc[UR6][R140.64] ;  /* 0x000000068c5dc981 */ /* 0x000f28000c1e1500 */
[----:B------:R-:W-:Y:S01]  /*1cac0*/  STS.U16 [R157+UR76+0x26080], R147 ;  /* 0x026080939d007988 */ /* 0x000fe2000800044c */
[----:B------:R-:W-:-:S03]  /*1cad0*/  IMAD.WIDE R26, R20, 0x2, R28 ;  /* 0x00000002141a7825 */ /* 0x000fc600078e021c */
[----:B------:R-:W4:Y:S01]  /*1cae0*/  @!P4 LDG.E.U16 R92, desc[UR6][R106.64] ;  /* 0x000000066a5cc981 */ /* 0x000f22000c1e1500 */
[----:B0-----:R-:W-:-:S03]  /*1caf0*/  IMAD.WIDE R144, R20, 0x2, R30 ;  /* 0x0000000214907825 */ /* 0x001fc600078e021e */
[----:B------:R-:W-:Y:S01]  /*1cb00*/  STS.U16 [R157+UR76+0x36080], R148 ;  /* 0x036080949d007988 */ /* 0x000fe2000800044c */
[----:B------:R-:W-:-:S03]  /*1cb10*/  VIADD R20, R36, 0xffffff11 ;  /* 0xffffff1124147836 */ /* 0x000fc60000000000 */
[----:B------:R0:W4:Y:S04]  /*1cb20*/  @!P4 LDG.E.U16 R91, desc[UR6][R144.64] ;  /* 0x00000006905bc981 */ /* 0x000128000c1e1500 */
[----:B------:R-:W-:Y:S04]  /*1cb30*/  STS.U16 [R157+UR76+0x6080], R149 ;  /* 0x006080959d007988 */ /* 0x000fe8000800044c */
[----:B------:R-:W-:Y:S04]  /*1cb40*/  STS.U16 [R157+UR76+0x16480], R151 ;  /* 0x016480979d007988 */ /* 0x000fe8000800044c */
[----:B------:R-:W-:Y:S04]  /*1cb50*/  STS.U16 [R157+UR76+0x26480], R152 ;  /* 0x026480989d007988 */ /* 0x000fe8000800044c */
[----:B------:R1:W4:Y:S01]  /*1cb60*/  @!P4 LDG.E.U16 R90, desc[UR6][R26.64] ;  /* 0x000000061a5ac981 */ /* 0x000322000c1e1500 */
[----:B------:R-:W-:Y:S01]  /*1cb70*/  ISETP.GE.U32.AND P4, PT, R20, 0x7ffffe12, PT ;  /* 0x7ffffe121400780c */ /* 0x000fe20003f86070 */
[----:B------:R-:W-:-:S02]  /*1cb80*/  IMAD R20, R2, 0xee, RZ ;  /* 0x000000ee02147824 */ /* 0x000fc400078e02ff */
[----:B------:R0:W-:Y:S04]  /*1cb90*/  STL.64 [R1+0x300], R144 ;  /* 0x0003009001007387 */ /* 0x0001e80000100a00 */
[----:B------:R-:W-:Y:S04]  /*1cba0*/  STS.U16 [R157+UR76+0x36480], R153 ;  /* 0x036480999d007988 */ /* 0x000fe8000800044c */
[----:B------:R-:W-:Y:S04]  /*1cbb0*/  STS.U16 [R157+UR76+0x6480], R155 ;  /* 0x0064809b9d007988 */ /* 0x000fe8000800044c */
[----:B------:R-:W-:Y:S04]  /*1cbc0*/  STS.U16 [R157+UR76+0x16880], R156 ;  /* 0x0168809c9d007988 */ /* 0x000fe8000800044c */
[----:B------:R-:W-:Y:S04]  /*1cbd0*/  STS.U16 [R157+UR76+0x26880], R159 ;  /* 0x0268809f9d007988 */ /* 0x000fe8000800044c */
[----:B------:R-:W-:Y:S04]  /*1cbe0*/  STS.U16 [R157+UR76+0x36880], R160 ;  /* 0x036880a09d007988 */ /* 0x000fe8000800044c */
[----:B------:R-:W-:Y:S01]  /*1cbf0*/  STS.U16 [R157+UR76+0x6880], R161 ;  /* 0x006880a19d007988 */ /* 0x000fe2000800044c */
[----:B------:R-:W-:-:S03]  /*1cc00*/  PRMT R81, RZ, 0x7610, R81 ;  /* 0x00007610ff517816 */ /* 0x000fc60000000051 */
[----:B------:R0:W-:Y:S04]  /*1cc10*/  STL.64 [R1+0x150], R140 ;  /* 0x0001508c01007387 */ /* 0x0001e80000100a00 */
[----:B------:R-:W-:Y:S01]  /*1cc20*/  STS.U16 [R157+UR76+0x16c80], R162 ;  /* 0x016c80a29d007988 */ /* 0x000fe2000800044c */
[----:B------:R-:W-:-:S03]  /*1cc30*/  PRMT R80, RZ, 0x7610, R80 ;  /* 0x00007610ff507816 */ /* 0x000fc60000000050 */
[----:B------:R-:W-:Y:S01]  /*1cc40*/  STS.U16 [R157+UR76+0x26c80], R163 ;  /* 0x026c80a39d007988 */ /* 0x000fe2000800044c */
[----:B------:R-:W-:Y:S01]  /*1cc50*/  PRMT R79, RZ, 0x7610, R79 ;  /* 0x00007610ff4f7816 */ /* 0x000fe2000000004f */
[C---:B0-----:R-:W-:Y:S01]  /*1cc60*/  IMAD.WIDE R144, R20.reuse, 0x2, R34 ;  /* 0x0000000214907825 */ /* 0x041fe200078e0222 */
[----:B------:R-:W-:Y:S01]  /*1cc70*/  PRMT R78, RZ, 0x7610, R78 ;  /* 0x00007610ff4e7816 */ /* 0x000fe2000000004e */
[----:B------:R0:W-:Y:S02]  /*1cc80*/  STL.64 [R1+0x148], R106 ;  /* 0x0001486a01007387 */ /* 0x0001e40000100a00 */
[C---:B------:R-:W-:Y:S02]  /*1cc90*/  IMAD.WIDE R140, R20.reuse, 0x2, R32 ;  /* 0x00000002148c7825 */ /* 0x040fe400078e0220 */
[----:B------:R1:W-:Y:S04]  /*1cca0*/  STL.64 [R1+0x308], R26 ;  /* 0x0003081a01007387 */ /* 0x0003e80000100a00 */
[----:B------:R-:W4:Y:S01]  /*1ccb0*/  @!P4 LDG.E.U16 R81, desc[UR6][R144.64] ;  /* 0x000000069051c981 */ /* 0x000f22000c1e1500 */
[----:B0-----:R-:W-:-:S03]  /*1ccc0*/  IMAD.WIDE R106, R20, 0x2, R30 ;  /* 0x00000002146a7825 */ /* 0x001fc600078e021e */
[----:B------:R0:W4:Y:S01]  /*1ccd0*/  @!P4 LDG.E.U16 R80, desc[UR6][R140.64] ;  /* 0x000000068c50c981 */ /* 0x000122000c1e1500 */
[----:B-1----:R-:W-:-:S03]  /*1cce0*/  IMAD.WIDE R26, R20, 0x2, R28 ;  /* 0x00000002141a7825 */ /* 0x002fc600078e021c */
[----:B------:R1:W4:Y:S01]  /*1ccf0*/  @!P4 LDG.E.U16 R79, desc[UR6][R106.64] ;  /* 0x000000066a4fc981 */ /* 0x000322000c1e1500 */
[----:B------:R-:W-:-:S03]  /*1cd00*/  VIADD R20, R36, 0xffffff10 ;  /* 0xffffff1024147836 */ /* 0x000fc60000000000 */
[----:B------:R0:W4:Y:S02]  /*1cd10*/  @!P4 LDG.E.U16 R78, desc[UR6][R26.64] ;  /* 0x000000061a4ec981 */ /* 0x000124000c1e1500 */
[----:B------:R-:W-:Y:S02]  /*1cd20*/  ISETP.GE.U32.AND P4, PT, R20, 0x7ffffe11, PT ;  /* 0x7ffffe111400780c */ /* 0x000fe40003f86070 */
[----:B------:R-:W-:Y:S01]  /*1cd30*/  STL.64 [R1+0x140], R144 ;  /* 0x0001409001007387 */ /* 0x000fe20000100a00 */
[----:B------:R-:W-:-:S03]  /*1cd40*/  PRMT R21, RZ, 0x7610, R21 ;  /* 0x00007610ff157816 */ /* 0x000fc60000000015 */
[----:B------:R-:W-:Y:S04]  /*1cd50*/  STL.64 [R1+0x138], R140 ;  /* 0x0001388c01007387 */ /* 0x000fe80000100a00 */
[----:B------:R-:W-:Y:S04]  /*1cd60*/  STL.64 [R1+0x130], R106 ;  /* 0x0001306a01007387 */ /* 0x000fe80000100a00 */
[----:B------:R-:W-:Y:S04]  /*1cd70*/  STL.64 [R1+0x128], R26 ;  /* 0x0001281a01007387 */ /* 0x000fe80000100a00 */
[----:B------:R-:W4:Y:S04]  /*1cd80*/  LDL.LU R159, [R1+0x1fac] ;  /* 0x001fac00019f7983 */ /* 0x000f280000300800 */
[----:B------:R-:W4:Y:S04]  /*1cd90*/  LDL.LU R160, [R1+0x1fa8] ;  /* 0x001fa80001a07983 */ /* 0x000f280000300800 */
[----:B------:R-:W4:Y:S04]  /*1cda0*/  LDL.LU R161, [R1+0x1fa4] ;  /* 0x001fa40001a17983 */ /* 0x000f280000300800 */
[----:B------:R-:W4:Y:S04]  /*1cdb0*/  LDL.LU R162, [R1+0x1fbc] ;  /* 0x001fbc0001a27983 */ /* 0x000f280000300800 */
[----:B------:R-:W4:Y:S04]  /*1cdc0*/  LDL.LU R163, [R1+0x1fb8] ;  /* 0x001fb80001a37983 */ /* 0x000f280000300800 */
[----:B--2---:R2:W-:Y:S04]  /*1cdd0*/  STS.U16 [R157+UR76+0x36c80], R164 ;  /* 0x036c80a49d007988 */ /* 0x0045e8000800044c */
[----:B--2---:R-:W2:Y:S04]  /*1cde0*/  LDL.LU R164, [R1+0x1fb4] ;  /* 0x001fb40001a47983 */ /* 0x004ea80000300800 */
[----:B---3--:R3:W-:Y:S04]  /*1cdf0*/  STS.U16 [R157+UR76+0x6c80], R165 ;  /* 0x006c80a59d007988 */ /* 0x0087e8000800044c */
        /* <DEDUP_REMOVED lines=12> */
[----:B------:R0:W-:Y:S04]  /*1cec0*/  STS.U16 [R157+UR76+0x27c80], R3 ;  /* 0x027c80039d007988 */ /* 0x0001e8000800044c */
[----:B---3--:R-:W3:Y:S01]  /*1ced0*/  LDL.LU R165, [R1+0x1fb0] ;  /* 0x001fb00001a57983 */ /* 0x008ee20000300800 */
[----:B------:R-:W-:-:S02]  /*1cee0*/  PRMT R135, RZ, 0x7610, R135 ;  /* 0x00007610ff877816 */ /* 0x000fc40000000087 */
[----:B------:R-:W-:Y:S01]  /*1cef0*/  PRMT R25, RZ, 0x7610, R25 ;  /* 0x00007610ff197816 */ /* 0x000fe20000000019 */
[----:B------:R-:W2:Y:S01]  /*1cf00*/  LDL.LU R152, [R1+0x1fcc] ;  /* 0x001fcc0001987983 */ /* 0x000ea20000300800 */
[----:B0-----:R-:W-:Y:S01]  /*1cf10*/  IMAD R3, R2, 0xef, RZ ;  /* 0x000000ef02037824 */ /* 0x001fe200078e02ff */
[----:B------:R-:W-:Y:S02]  /*1cf20*/  PRMT R24, RZ, 0x7610, R24 ;  /* 0x00007610ff187816 */ /* 0x000fe40000000018 */
[----:B------:R-:W2:Y:S01]  /*1cf30*/  LDL.LU R153, [R1+0x1fc8] ;  /* 0x001fc80001997983 */ /* 0x000ea20000300800 */
[----:B------:R-:W-:-:S03]  /*1cf40*/  IMAD.WIDE R140, R3, 0x2, R34 ;  /* 0x00000002038c7825 */ /* 0x000fc600078e0222 */
[----:B------:R-:W2:Y:S04]  /*1cf50*/  LDL.LU R155, [R1+0x1fc4] ;  /* 0x001fc400019b7983 */ /* 0x000ea80000300800 */
[----:B------:R-:W2:Y:S01]  /*1cf60*/  @!P4 LDG.E.U16 R21, desc[UR6][R140.64] ;  /* 0x000000068c15c981 */ /* 0x000ea2000c1e1500 */
[----:B------:R-:W-:-:S03]  /*1cf70*/  IMAD.WIDE R144, R3, 0x2, R30 ;  /* 0x0000000203907825 */ /* 0x000fc600078e021e */
[----:B------:R-:W3:Y:S01]  /*1cf80*/  LDL.LU R156, [R1+0x1fc0] ;  /* 0x001fc000019c7983 */ /* 0x000ee20000300800 */
[----:B-1----:R-:W-:-:S03]  /*1cf90*/  IMAD.WIDE R106, R3, 0x2, R32 ;  /* 0x00000002036a7825 */ /* 0x002fc600078e0220 */
[----:B------:R-:W3:Y:S01]  /*1cfa0*/  @!P4 LDG.E.U16 R135, desc[UR6][R144.64] ;  /* 0x000000069087c981 */ /* 0x000ee2000c1e1500 */
[----:B------:R-:W-:-:S03]  /*1cfb0*/  IMAD.WIDE R26, R3, 0x2, R28 ;  /* 0x00000002031a7825 */ /* 0x000fc600078e021c */
[----:B------:R-:W-:Y:S04]  /*1cfc0*/  STL.64 [R1+0x320], R144 ;  /* 0x0003209001007387 */ /* 0x000fe80000100a00 */
[----:B------:R-:W-:Y:S04]  /*1cfd0*/  STL.64 [R1+0x120], R140 ;  /* 0x0001208c01007387 */ /* 0x000fe80000100a00 */
[----:B------:R-:W-:Y:S04]  /*1cfe0*/  STL.64 [R1+0x118], R106 ;  /* 0x0001186a01007387 */ /* 0x000fe80000100a00 */
[----:B------:R0:W3:Y:S04]  /*1cff0*/  @!P4 LDG.E.U16 R25, desc[UR6][R106.64] ;  /* 0x000000066a19c981 */ /* 0x0000e8000c1e1500 */
[----:B------:R1:W3:Y:S04]  /*1d000*/  @!P4 LDG.E.U16 R24, desc[UR6][R26.64] ;  /* 0x000000061a18c981 */ /* 0x0002e8000c1e1500 */
[----:B------:R-:W-:Y:S04]  /*1d010*/  STS.U16 [R157+UR76+0x7c80], R48 ;  /* 0x007c80309d007988 */ /* 0x000fe8000800044c */
[----:B------:R-:W-:Y:S04]  /*1d020*/  STS.U16 [R157+UR76+0x17c80], R47 ;  /* 0x017c802f9d007988 */ /* 0x000fe8000800044c */
[----:B------:R0:W-:Y:S04]  /*1d030*/  STS.U16 [R157+UR76+0x37c80], R59 ;  /* 0x037c803b9d007988 */ /* 0x0001e8000800044c */
[----:B--2---:R2:W-:Y:S04]  /*1d040*/  STL [R1+0x20d4], R21 ;  /* 0x0020d41501007387 */ /* 0x0045e80000100800 */
[----:B------:R-:W-:Y:S04]  /*1d050*/  STL.64 [R1+0x328], R26 ;  /* 0x0003281a01007387 */ /* 0x000fe80000100a00 */
[----:B0-----:R-:W3:Y:S01]  /*1d060*/  LDL.LU R157, [R1+0x1fec] ;  /* 0x001fec00019d7983 */ /* 0x001ee20000300800 */
[----:B--2---:R-:W-:-:S05]  /*1d070*/  LOP3.LUT R21, R0, 0x20, RZ, 0x3c, !PT ;  /* 0x0000002000157812 */ /* 0x004fca00078e3cff */
[----:B----4-:R0:W-:Y:S04]  /*1d080*/  STS.U16 [R21+UR76+0x11100], R159 ;  /* 0x0111009f15007988 */ /* 0x0101e8000800044c */
[----:B------:R2:W-:Y:S04]  /*1d090*/  STS.U16 [R21+UR76+0x21100], R160 ;  /* 0x021100a015007988 */ /* 0x0005e8000800044c */
[----:B------:R4:W-:Y:S04]  /*1d0a0*/  STS.U16 [R21+UR76+0x31100], R161 ;  /* 0x031100a115007988 */ /* 0x0009e8000800044c */
[----:B0-----:R-:W3:Y:S04]  /*1d0b0*/  LDL.LU R159, [R1+0x1fe8] ;  /* 0x001fe800019f7983 */ /* 0x001ee80000300800 */
[----:B--2---:R-:W2:Y:S04]  /*1d0c0*/  LDL.LU R160, [R1+0x1fe4] ;  /* 0x001fe40001a07983 */ /* 0x004ea80000300800 */
[----:B------:R0:W-:Y:S04]  /*1d0d0*/  STS.U16 [R21+UR76+0xd00], R162 ;  /* 0x000d00a215007988 */ /* 0x0001e8000800044c */
[----:B----4-:R-:W4:Y:S04]  /*1d0e0*/  LDL.LU R161, [R1+0x1fe0] ;  /* 0x001fe00001a17983 */ /* 0x010f280000300800 */
[----:B------:R1:W-:Y:S04]  /*1d0f0*/  STS.U16 [R21+UR76+0x10d00], R163 ;  /* 0x010d00a315007988 */ /* 0x0003e8000800044c */
[----:B0-----:R-:W4:Y:S04]  /*1d100*/  LDL.LU R162, [R1+0x1ffc] ;  /* 0x001ffc0001a27983 */ /* 0x001f280000300800 */
[----:B------:R0:W-:Y:S04]  /*1d110*/  STS.U16 [R21+UR76+0x20d00], R164 ;  /* 0x020d00a415007988 */ /* 0x0001e8000800044c */
[----:B-1----:R-:W4:Y:S04]  /*1d120*/  LDL.LU R163, [R1+0x1ff8] ;  /* 0x001ff80001a37983 */ /* 0x002f280000300800 */
[----:B---3--:R1:W-:Y:S04]  /*1d130*/  STS.U16 [R21+UR76+0x30d00], R165 ;  /* 0x030d00a515007988 */ /* 0x0083e8000800044c */
[----:B0-----:R-:W3:Y:S04]  /*1d140*/  LDL.LU R164, [R1+0x1ff4] ;  /* 0x001ff40001a47983 */ /* 0x001ee80000300800 */
[----:B-1----:R-:W3:Y:S01]  /*1d150*/  LDL.LU R165, [R1+0x1ff0] ;  /* 0x001ff00001a57983 */ /* 0x002ee20000300800 */
[----:B------:R-:W-:-:S03]  /*1d160*/  IMAD R3, R2, 0xf3, RZ ;  /* 0x000000f302037824 */ /* 0x000fc600078e02ff */
[----:B------:R0:W-:Y:S04]  /*1d170*/  STS.U16 [R21+UR76+0x900], R152 ;  /* 0x0009009815007988 */ /* 0x0001e8000800044c */
[----:B------:R1:W-:Y:S01]  /*1d180*/  STS.U16 [R21+UR76+0x10900], R153 ;  /* 0x0109009915007988 */ /* 0x0003e2000800044c */
[----:B------:R-:W-:-:S03]  /*1d190*/  IMAD.WIDE R140, R3, 0x2, R30 ;  /* 0x00000002038c7825 */ /* 0x000fc600078e021e */
[----:B------:R1:W-:Y:S04]  /*1d1a0*/  STS.U16 [R21+UR76+0x20900], R155 ;  /* 0x0209009b15007988 */ /* 0x0003e8000800044c */
[----:B0-----:R-:W3:Y:S04]  /*1d1b0*/  LDL.LU R152, [R1+0x1fdc] ;  /* 0x001fdc0001987983 */ /* 0x001ee80000300800 */
[----:B-1----:R-:W3:Y:S01]  /*1d1c0*/  LDL.LU R153, [R1+0x1fd8] ;  /* 0x001fd80001997983 */ /* 0x002ee20000300800 */
[----:B------:R-:W-:-:S03]  /*1d1d0*/  IMAD.WIDE R106, R3, 0x2, R34 ;  /* 0x00000002036a7825 */ /* 0x000fc600078e0222 */
[----:B------:R-:W-:Y:S01]  /*1d1e0*/  STL [R1+0x20cc], R135 ;  /* 0x0020cc8701007387 */ /* 0x000fe20000100800 */
[----:B------:R-:W-:-:S03]  /*1d1f0*/  IMAD.WIDE R26, R3, 0x2, R32 ;  /* 0x00000002031a7825 */ /* 0x000fc600078e0220 */
[----:B------:R0:W-:Y:S04]  /*1d200*/  STS.U16 [R21+UR76+0x30900], R156 ;  /* 0x0309009c15007988 */ /* 0x0001e8000800044c */
[----:B------:R-:W3:Y:S04]  /*1d210*/  LDL.LU R155, [R1+0x1fd4] ;  /* 0x001fd400019b7983 */ /* 0x000ee80000300800 */
[----:B0-----:R-:W3:Y:S04]  /*1d220*/  LDL.LU R156, [R1+0x1fd0] ;  /* 0x001fd000019c7983 */ /* 0x001ee80000300800 */
[----:B------:R-:W-:Y:S04]  /*1d230*/  STL [R1+0x20d0], R25 ;  /* 0x0020d01901007387 */ /* 0x000fe80000100800 */
[----:B------:R0:W-:Y:S04]  /*1d240*/  STL [R1+0x20c8], R24 ;  /* 0x0020c81801007387 */ /* 0x0001e80000100800 */
[----:B------:R-:W-:Y:S01]  /*1d250*/  STL.64 [R1+0x350], R140 ;  /* 0x0003508c01007387 */ /* 0x000fe20000100a00 */
[----:B0-----:R-:W-:-:S03]  /*1d260*/  IMAD.WIDE R24, R3, 0x2, R28 ;  /* 0x0000000203187825 */ /* 0x001fc600078e021c */
[----:B------:R-:W-:Y:S04]  /*1d270*/  STL.64 [R1+0xc0], R106 ;  /* 0x0000c06a01007387 */ /* 0x000fe80000100a00 */
[----:B------:R-:W-:Y:S04]  /*1d280*/  STL.64 [R1+0xb8], R26 ;  /* 0x0000b81a01007387 */ /* 0x000fe80000100a00 */
[----:B------:R-:W-:Y:S04]  /*1d290*/  STL.64 [R1+0x358], R24 ;  /* 0x0003581801007387 */ /* 0x000fe80000100a00 */
[----:B------:R0:W-:Y:S04]  /*1d2a0*/  STS.U16 [R21+UR76+0x500], R157 ;  /* 0x0005009d15007988 */ /* 0x0001e8000800044c */
[----:B0-----:R-:W3:Y:S04]  /*1d2b0*/  LDL.LU R157, [R1+0x200c] ;  /* 0x00200c00019d7983 */ /* 0x001ee80000300800 */
[----:B------:R0:W-:Y:S04]  /*1d2c0*/  STS.U16 [R21+UR76+0x10500], R159 ;  /* 0x0105009f15007988 */ /* 0x0001e8000800044c */
[----:B--2---:R1:W-:Y:S04]  /*1d2d0*/  STS.U16 [R21+UR76+0x20500], R160 ;  /* 0x020500a015007988 */ /* 0x0043e8000800044c */
[----:B0-----:R-:W2:Y:S04]  /*1d2e0*/  LDL.LU R159, [R1+0x2008] ;  /* 0x00200800019f7983 */ /* 0x001ea80000300800 */
[----:B----4-:R0:W-:Y:S04]  /*1d2f0*/  STS.U16 [R21+UR76+0x30500], R161 ;  /* 0x030500a115007988 */ /* 0x0101e8000800044c */
[----:B-1----:R-:W4:Y:S04]  /*1d300*/  LDL.LU R160, [R1+0x2004] ;  /* 0x0020040001a07983 */ /* 0x002f280000300800 */
[----:B------:R1:W-:Y:S04]  /*1d310*/  STS.U16 [R21+UR76+0x100], R162 ;  /* 0x000100a215007988 */ /* 0x0003e8000800044c */
[----:B0-----:R-:W4:Y:S04]  /*1d320*/  LDL.LU R161, [R1+0x2000] ;  /* 0x0020000001a17983 */ /* 0x001f280000300800 */
[----:B------:R0:W-:Y:S04]  /*1d330*/  STS.U16 [R21+UR76+0x10100], R163 ;  /* 0x010100a315007988 */ /* 0x0001e8000800044c */
[----:B-1----:R-:W4:Y:S04]  /*1d340*/  LDL.LU R162, [R1+0x201c] ;  /* 0x00201c0001a27983 */ /* 0x002f280000300800 */
[----:B---3--:R1:W-:Y:S04]  /*1d350*/  STS.U16 [R21+UR76+0x20100], R164 ;  /* 0x020100a415007988 */ /* 0x0083e8000800044c */
[----:B0-----:R-:W3:Y:S04]  /*1d360*/  LDL.LU R163, [R1+0x2018] ;  /* 0x0020180001a37983 */ /* 0x001ee80000300800 */
[----:B------:R0:W-:Y:S04]  /*1d370*/  STS.U16 [R21+UR76+0x30100], R165 ;  /* 0x030100a515007988 */ /* 0x0001e8000800044c */
[----:B-1----:R-:W3:Y:S04]  /*1d380*/  LDL.LU R164, [R1+0x2014] ;  /* 0x0020140001a47983 */ /* 0x002ee80000300800 */
[----:B0-----:R-:W3:Y:S01]  /*1d390*/  LDL.LU R165, [R1+0x2010] ;  /* 0x0020100001a57983 */ /* 0x001ee20000300800 */
[----:B------:R-:W-:Y:S01]  /*1d3a0*/  VIADD R20, R36, 0xffffff0c ;  /* 0xffffff0c24147836 */ /* 0x000fe20000000000 */
[----:B------:R-:W-:-:S02]  /*1d3b0*/  PRMT R51, RZ, 0x7610, R51 ;  /* 0x00007610ff337816 */ /* 0x000fc40000000033 */
[----:B------:R-:W-:Y:S02]  /*1d3c0*/  PRMT R53, RZ, 0x7610, R53 ;  /* 0x00007610ff357816 */ /* 0x000fe40000000035 */
[----:B------:R-:W-:Y:S02]  /*1d3d0*/  PRMT R52, RZ, 0x7610, R52 ;  /* 0x00007610ff347816 */ /* 0x000fe40000000034 */
[----:B------:R-:W-:Y:S01]  /*1d3e0*/  PRMT R50, RZ, 0x7610, R50 ;  /* 0x00007610ff327816 */ /* 0x000fe20000000032 */
[----:B------:R-:W-:Y:S01]  /*1d3f0*/  VIADD R3, R36, 0xffffff0b ;  /* 0xffffff0b24037836 */ /* 0x000fe20000000000 */
[----:B------:R-:W-:Y:S01]  /*1d400*/  ISETP.GE.U32.AND P4, PT, R20, 0x7ffffe0d, PT ;  /* 0x7ffffe0d1400780c */ /* 0x000fe20003f86070 */
[----:B------:R-:W-:Y:S04]  /*1d410*/  STS.U16 [R21+UR76+0x1100], R152 ;  /* 0x0011009815007988 */ /* 0x000fe8000800044c */
[----:B------:R-:W-:Y:S04]  /*1d420*/  STS.U16 [R21+UR76+0x12500], R153 ;  /* 0x0125009915007988 */ /* 0x000fe8000800044c */
[----:B------:R-:W3:Y:S04]  /*1d430*/  LDL.LU R148, [R1+0x202c] ;  /* 0x00202c0001947983 */ /* 0x000ee80000300800 */
[----:B------:R0:W3:Y:S04]  /*1d440*/  @!P4 LDG.E.U16 R51, desc[UR6][R140.64] ;  /* 0x000000068c33c981 */ /* 0x0000e8000c1e1500 */
[----:B------:R1:W3:Y:S04]  /*1d450*/  @!P4 LDG.E.U16 R53, desc[UR6][R106.64] ;  /* 0x000000066a35c981 */ /* 0x0002e8000c1e1500 */
[----:B------:R0:W3:Y:S04]  /*1d460*/  @!P4 LDG.E.U16 R52, desc[UR6][R26.64] ;  /* 0x000000061a34c981 */ /* 0x0000e8000c1e1500 */
[----:B------:R1:W3:Y:S01]  /*1d470*/  @!P4 LDG.E.U16 R50, desc[UR6][R24.64] ;  /* 0x000000061832c981 */ /* 0x0002e2000c1e1500 */
[----:B------:R-:W-:Y:S01]  /*1d480*/  ISETP.GE.U32.AND P4, PT, R3, 0x7ffffe0c, PT ;  /* 0x7ffffe0c0300780c */ /* 0x000fe20003f86070 */
[----:B------:R-:W-:-:S02]  /*1d490*/  IMAD R3, R2, 0xf4, RZ ;  /* 0x000000f402037824 */ /* 0x000fc400078e02ff */
[----:B------:R-:W-:Y:S02]  /*1d4a0*/  STS.U16 [R21+UR76+0x22500], R155 ;  /* 0x0225009b15007988 */ /* 0x000fe4000800044c */
[C---:B0-----:R-:W-:Y:S02]  /*1d4b0*/  IMAD.WIDE R140, R3.reuse, 0x2, R34 ;  /* 0x00000002038c7825 */ /* 0x041fe400078e0222 */
[----:B------:R-:W3:Y:S02]  /*1d4c0*/  LDL.LU R149, [R1+0x2028] ;  /* 0x0020280001957983 */ /* 0x000ee40000300800 */
[C---:B-1----:R-:W-:Y:S02]  /*1d4d0*/  IMAD.WIDE R106, R3.reuse, 0x2, R32 ;  /* 0x00000002036a7825 */ /* 0x042fe400078e0220 */
[----:B------:R0:W-:Y:S02]  /*1d4e0*/  STS.U16 [R21+UR76+0x32500], R156 ;  /* 0x0325009c15007988 */ /* 0x0001e4000800044c */
[----:B------:R-:W-:-:S02]  /*1d4f0*/  IMAD.WIDE R26, R3, 0x2, R30 ;  /* 0x00000002031a7825 */ /* 0x000fc400078e021e */
[----:B------:R-:W3:Y:S02]  /*1d500*/  LDL.LU R151, [R1+0x2024] ;  /* 0x0020240001977983 */ /* 0x000ee40000300800 */
[----:B------:R-:W-:Y:S02]  /*1d510*/  IMAD.WIDE R24, R3, 0x2, R28 ;  /* 0x0000000203187825 */ /* 0x000fe400078e021c */
[----:B0-----:R-:W3:Y:S04]  /*1d520*/  LDL.LU R156, [R1+0x2020] ;  /* 0x00202000019c7983 */ /* 0x001ee80000300800 */
[----:B------:R-:W-:Y:S04]  /*1d530*/  STL.64 [R1+0xb0], R140 ;  /* 0x0000b08c01007387 */ /* 0x000fe80000100a00 */
[----:B------:R-:W-:Y:S04]  /*1d540*/  STL.64 [R1+0xa8], R106 ;  /* 0x0000a86a01007387 */ /* 0x000fe80000100a00 */
[----:B------:R-:W-:Y:S04]  /*1d550*/  STL.64 [R1+0xa0], R26 ;  /* 0x0000a01a01007387 */ /* 0x000fe80000100a00 */
[----:B------:R-:W-:Y:S04]  /*1d560*/  STL.64 [R1+0x98], R24 ;  /* 0x0000981801007387 */ /* 0x000fe80000100a00 */
[----:B------:R-:W3:Y:S04]  /*1d570*/  LDL.LU R152, [R1+0x205c] ;  /* 0x00205c0001987983 */ /* 0x000ee80000300800 */
[----:B------:R-:W3:Y:S04]  /*1d580*/  LDL.LU R153, [R1+0x2058] ;  /* 0x0020580001997983 */ /* 0x000ee80000300800 */
[----:B------:R-:W3:Y:S04]  /*1d590*/  LDL.LU R155, [R1+0x2054] ;  /* 0x00205400019b7983 */ /* 0x000ee80000300800 */
[----:B------:R0:W-:Y:S04]  /*1d5a0*/  STS.U16 [R21+UR76+0x2100], R157 ;  /* 0x0021009d15007988 */ /* 0x0001e8000800044c */
[----:B0-----:R-:W3:Y:S04]  /*1d5b0*/  LDL.LU R157, [R1+0x2050] ;  /* 0x00205000019d7983 */ /* 0x001ee80000300800 */
[----:B--2---:R0:W-:Y:S04]  /*1d5c0*/  STS.U16 [R21+UR76+0x12100], R159 ;  /* 0x0121009f15007988 */ /* 0x0041e8000800044c */
[----:B----4-:R1:W-:Y:S04]  /*1d5d0*/  STS.U16 [R21+UR76+0x22100], R160 ;  /* 0x022100a015007988 */ /* 0x0103e8000800044c */
[----:B0-----:R-:W2:Y:S04]  /*1d5e0*/  LDL.LU R159, [R1+0x204c] ;  /* 0x00204c00019f7983 */ /* 0x001ea80000300800 */
[----:B------:R0:W-:Y:S04]  /*1d5f0*/  STS.U16 [R21+UR76+0x32100], R161 ;  /* 0x032100a115007988 */ /* 0x0001e8000800044c */
[----:B-1----:R-:W4:Y:S04]  /*1d600*/  LDL.LU R160, [R1+0x2030] ;  /* 0x0020300001a07983 */ /* 0x002f280000300800 */
[----:B------:R1:W-:Y:S04]  /*1d610*/  STS.U16 [R21+UR76+0x1d00], R162 ;  /* 0x001d00a215007988 */ /* 0x0003e8000800044c */
[----:B0-----:R-:W4:Y:S04]  /*1d620*/  LDL.LU R161, [R1+0x2034] ;  /* 0x0020340001a17983 */ /* 0x001f280000300800 */
[----:B---3--:R0:W-:Y:S04]  /*1d630*/  STS.U16 [R21+UR76+0x11d00], R163 ;  /* 0x011d00a315007988 */ /* 0x0081e8000800044c */
[----:B-1----:R-:W3:Y:S04]  /*1d640*/  LDL.LU R162, [R1+0x2038] ;  /* 0x0020380001a27983 */ /* 0x002ee80000300800 */
[----:B------:R1:W-:Y:S04]  /*1d650*/  STS.U16 [R21+UR76+0x21d00], R164 ;  /* 0x021d00a415007988 */ /* 0x0003e8000800044c */
[----:B0-----:R-:W3:Y:S04]  /*1d660*/  LDL.LU R163, [R1+0x203c] ;  /* 0x00203c0001a37983 */ /* 0x001ee80000300800 */
[----:B------:R0:W-:Y:S04]  /*1d670*/  STS.U16 [R21+UR76+0x31d00], R165 ;  /* 0x031d00a515007988 */ /* 0x0001e8000800044c */
[----:B-1----:R-:W3:Y:S04]  /*1d680*/  LDL.LU R164, [R1+0x2040] ;  /* 0x0020400001a47983 */ /* 0x002ee80000300800 */
[----:B0-----:R-:W3:Y:S01]  /*1d690*/  LDL.LU R165, [R1+0x2044] ;  /* 0x0020440001a57983 */ /* 0x001ee20000300800 */
[----:B------:R-:W-:-:S02]  /*1d6a0*/  PRMT R61, RZ, 0x7610, R61 ;  /* 0x00007610ff3d7816 */ /* 0x000fc4000000003d */
[----:B------:R-:W-:Y:S02]  /*1d6b0*/  PRMT R60, RZ, 0x7610, R60 ;  /* 0x00007610ff3c7816 */ /* 0x000fe4000000003c */
[----:B------:R-:W-:Y:S02]  /*1d6c0*/  PRMT R59, RZ, 0x7610, R59 ;  /* 0x00007610ff3b7816 */ /* 0x000fe4000000003b */
[----:B------:R-:W-:Y:S01]  /*1d6d0*/  PRMT R58, RZ, 0x7610, R58 ;  /* 0x00007610ff3a7816 */ /* 0x000fe2000000003a */
[----:B------:R-:W-:Y:S01]  /*1d6e0*/  VIADD R3, R36, 0xffffff0a ;  /* 0xffffff0a24037836 */ /* 0x000fe20000000000 */
        /* <DEDUP_REMOVED lines=8> */
[----:B------:R-:W-:Y:S02]  /*1d770*/  STS.U16 [R21+UR76+0x11900], R149 ;  /* 0x0119009515007988 */ /* 0x000fe4000800044c */
[----:B-1----:R-:W-:-:S04]  /*1d780*/  IMAD.WIDE R106, R3, 0x2, R34 ;  /* 0x00000002036a7825 */ /* 0x002fc800078e0222 */
[C---:B------:R-:W-:Y:S01]  /*1d790*/  IMAD.WIDE R26, R3.reuse, 0x2, R32 ;  /* 0x00000002031a7825 */ /* 0x040fe200078e0220 */
[----:B------:R-:W-:Y:S03]  /*1d7a0*/  STS.U16 [R21+UR76+0x21900], R151 ;  /* 0x0219009715007988 */ /* 0x000fe6000800044c */
[----:B------:R-:W-:Y:S01]  /*1d7b0*/  IMAD.WIDE R24, R3, 0x2, R28 ;  /* 0x0000000203187825 */ /* 0x000fe200078e021c */
[----:B------:R0:W-:Y:S04]  /*1d7c0*/  STS.U16 [R21+UR76+0x31900], R156 ;  /* 0x0319009c15007988 */ /* 0x0001e8000800044c */
[----:B0-----:R-:W3:Y:S04]  /*1d7d0*/  LDL.LU R156, [R1+0x2048] ;  /* 0x00204800019c7983 */ /* 0x001ee80000300800 */
[----:B------:R-:W-:Y:S04]  /*1d7e0*/  STL.64 [R1+0x370], R140 ;  /* 0x0003708c01007387 */ /* 0x000fe80000100a00 */
[----:B------:R-:W-:Y:S04]  /*1d7f0*/  STL.64 [R1+0x90], R106 ;  /* 0x0000906a01007387 */ /* 0x000fe80000100a00 */
[----:B------:R-:W-:Y:S04]  /*1d800*/  STS.U16 [R21+UR76+0x1500], R152 ;  /* 0x0015009815007988 */ /* 0x000fe8000800044c */
[----:B------:R-:W-:Y:S04]  /*1d810*/  STS.U16 [R21+UR76+0x11500], R153 ;  /* 0x0115009915007988 */ /* 0x000fe8000800044c */
[----:B------:R-:W-:Y:S04]  /*1d820*/  STL.64 [R1+0x88], R26 ;  /* 0x0000881a01007387 */ /* 0x000fe80000100a00 */
[----:B------:R-:W-:Y:S04]  /*1d830*/  STS.U16 [R21+UR76+0x21500], R155 ;  /* 0x0215009b15007988 */ /* 0x000fe8000800044c */
[----:B------:R-:W-:Y:S04]  /*1d840*/  STL.64 [R1+0x378], R24 ;  /* 0x0003781801007387 */ /* 0x000fe80000100a00 */
[----:B------:R0:W-:Y:S04]  /*1d850*/  STS.U16 [R21+UR76+0x31500], R157 ;  /* 0x0315009d15007988 */ /* 0x0001e8000800044c */
[----:B0-----:R-:W3:Y:S04]  /*1d860*/  LDL.LU R157, [R1+0x2060] ;  /* 0x00206000019d7983 */ /* 0x001ee80000300800 */
[----:B--2---:R0:W-:Y:S04]  /*1d870*/  STS.U16 [R21+UR76+0x2500], R159 ;  /* 0x0025009f15007988 */ /* 0x0041e8000800044c */
[----:B----4-:R1:W-:Y:S04]  /*1d880*/  STS.U16 [R21+UR76+0x23900], R160 ;  /* 0x023900a015007988 */ /* 0x0103e8000800044c */
[----:B0-----:R-:W2:Y:S04]  /*1d890*/  LDL.LU R159, [R1+0x2064] ;  /* 0x00206400019f7983 */ /* 0x001ea80000300800 */
[----:B------:R0:W-:Y:S04]  /*1d8a0*/  STS.U16 [R21+UR76+0x13900], R161 ;  /* 0x013900a115007988 */ /* 0x0001e8000800044c */
[----:B-1----:R-:W4:Y:S04]  /*1d8b0*/  LDL.LU R160, [R1+0x2068] ;  /* 0x0020680001a07983 */ /* 0x002f280000300800 */
[----:B---3--:R1:W-:Y:S04]  /*1d8c0*/  STS.U16 [R21+UR76+0x3900], R162 ;  /* 0x003900a215007988 */ /* 0x0083e8000800044c */
[----:B0-----:R-:W3:Y:S04]  /*1d8d0*/  LDL.LU R161, [R1+0x206c] ;  /* 0x00206c0001a17983 */ /* 0x001ee80000300800 */
[----:B------:R0:W-:Y:S04]  /*1d8e0*/  STS.U16 [R21+UR76+0x33500], R163 ;  /* 0x033500a315007988 */ /* 0x0001e8000800044c */
[----:B-1----:R-:W3:Y:S04]  /*1d8f0*/  LDL.LU R162, [R1+0x2070] ;  /* 0x0020700001a27983 */ /* 0x002ee80000300800 */
[----:B------:R1:W-:Y:S04]  /*1d900*/  STS.U16 [R21+UR76+0x23500], R164 ;  /* 0x023500a415007988 */ /* 0x0003e8000800044c */
[----:B0-----:R-:W3:Y:S04]  /*1d910*/  LDL.LU R163, [R1+0x2074] ;  /* 0x0020740001a37983 */ /* 0x001ee80000300800 */
[----:B------:R0:W-:Y:S04]  /*1d920*/  STS.U16 [R21+UR76+0x13500], R165 ;  /* 0x013500a515007988 */ /* 0x0001e8000800044c */
[----:B-1----:R-:W3:Y:S04]  /*1d930*/  LDL.LU R164, [R1+0x2078] ;  /* 0x0020780001a47983 */ /* 0x002ee80000300800 */
[----:B0-----:R-:W3:Y:S04]  /*1d940*/  LDL.LU R165, [R1+0x207c] ;  /* 0x00207c0001a57983 */ /* 0x001ee80000300800 */
[----:B------:R-:W3:Y:S04]  /*1d950*/  LDL.LU R152, [R1+0x208c] ;  /* 0x00208c0001987983 */ /* 0x000ee80000300800 */
[----:B------:R-:W3:Y:S01]  /*1d960*/  LDL.LU R153, [R1+0x2088] ;  /* 0x0020880001997983 */ /* 0x000ee20000300800 */
[----:B------:R-:W-:-:S02]  /*1d970*/  PRMT R63, RZ, 0x7610, R63 ;  /* 0x00007610ff3f7816 */ /* 0x000fc4000000003f */
[----:B------:R-:W-:Y:S02]  /*1d980*/  PRMT R65, RZ, 0x7610, R65 ;  /* 0x00007610ff417816 */ /* 0x000fe40000000041 */
[----:B------:R-:W-:Y:S02]  /*1d990*/  PRMT R64, RZ, 0x7610, R64 ;  /* 0x00007610ff407816 */ /* 0x000fe40000000040 */
[----:B------:R-:W-:Y:S01]  /*1d9a0*/  PRMT R62, RZ, 0x7610, R62 ;  /* 0x00007610ff3e7816 */ /* 0x000fe2000000003e */
[----:B------:R-:W-:Y:S01]  /*1d9b0*/  VIADD R3, R36, 0xffffff04 ;  /* 0xffffff0424037836 */ /* 0x000fe20000000000 */
[----:B------:R0:W3:Y:S04]  /*1d9c0*/  @!P4 LDG.E.U16 R63, desc[UR6][R140.64] ;  /* 0x000000068c3fc981 */ /* 0x0000e8000c1e1500 */
[----:B------:R1:W3:Y:S04]  /*1d9d0*/  @!P4 LDG.E.U16 R65, desc[UR6][R106.64] ;  /* 0x000000066a41c981 */ /* 0x0002e8000c1e1500 */
[----:B------:R-:W3:Y:S04]  /*1d9e0*/  @!P4 LDG.E.U16 R64, desc[UR6][R26.64] ;  /* 0x000000061a40c981 */ /* 0x000ee8000c1e1500 */
[----:B------:R1:W3:Y:S01]  /*1d9f0*/  @!P4 LDG.E.U16 R62, desc[UR6][R24.64] ;  /* 0x00000006183ec981 */ /* 0x0002e2000c1e1500 */
[----:B------:R-:W-:Y:S01]  /*1da00*/  ISETP.GE.U32.AND P4, PT, R3, 0x7ffffe05, PT ;  /* 0x7ffffe050300780c */ /* 0x000fe20003f86070 */
[----:B------:R-:W-:-:S02]  /*1da10*/  IMAD R3, R2, 0xfb, RZ ;  /* 0x000000fb02037824 */ /* 0x000fc400078e02ff */
[----:B------:R-:W3:Y:S02]  /*1da20*/  LDL.LU R155, [R1+0x2084] ;  /* 0x00208400019b7983 */ /* 0x000ee40000300800 */
[----:B0-----:R-:W-:-:S04]  /*1da30*/  IMAD.WIDE R140, R3, 0x2, R34 ;  /* 0x00000002038c7825 */ /* 0x001fc800078e0222 */
[----:B-1----:R-:W-:-:S04]  /*1da40*/  IMAD.WIDE R106, R3, 0x2, R30 ;  /* 0x00000002036a7825 */ /* 0x002fc800078e021e */
[C---:B------:R-:W-:Y:S01]  /*1da50*/  IMAD.WIDE R24, R3.reuse, 0x2, R28 ;  /* 0x0000000203187825 */ /* 0x040fe200078e021c */
[----:B------:R0:W-:Y:S03]  /*1da60*/  STS.U16 [R21+UR76+0x3500], R156 ;  /* 0x0035009c15007988 */ /* 0x0001e6000800044c */
[----:B------:R-:W-:Y:S01]  /*1da70*/  IMAD.WIDE R26, R3, 0x2, R32 ;  /* 0x00000002031a7825 */ /* 0x000fe200078e0220 */
[----:B0-----:R-:W3:Y:S04]  /*1da80*/  LDL.LU R156, [R1+0x2080] ;  /* 0x00208000019c7983 */ /* 0x001ee80000300800 */
[----:B------:R-:W-:Y:S04]  /*1da90*/  STL.64 [R1], R140 ;  /* 0x0000008c01007387 */ /* 0x000fe80000100a00 */
[----:B------:R-:W-:Y:S04]  /*1daa0*/  STL.64 [R1+0x3c0], R106 ;  /* 0x0003c06a01007387 */ /* 0x000fe80000100a00 */
[----:B------:R-:W-:Y:S04]  /*1dab0*/  STL.64 [R1+0x3c8], R24 ;  /* 0x0003c81801007387 */ /* 0x000fe80000100a00 */
[----:B------:R-:W-:Y:S04]  /*1dac0*/  STL [R1+0x3db4], R26 ;  /* 0x003db41a01007387 */ /* 0x000fe80000100800 */
[----:B------:R-:W-:Y:S04]  /*1dad0*/  STL [R1+0x3f04], R26 ;  /* 0x003f041a01007387 */ /* 0x000fe80000100800 */
[----:B------:R-:W-:Y:S04]  /*1dae0*/  STL [R1+0x3db0], R27 ;  /* 0x003db01b01007387 */ /* 0x000fe80000100800 */
[----:B------:R0:W-:Y:S04]  /*1daf0*/  STS.U16 [R21+UR76+0x33100], R157 ;  /* 0x0331009d15007988 */ /* 0x0001e8000800044c */
[----:B0-----:R-:W3:Y:S04]  /*1db00*/  LDL.LU R157, [R1+0x20bc] ;  /* 0x0020bc00019d7983 */ /* 0x001ee80000300800 */
[----:B--2---:R0:W-:Y:S04]  /*1db10*/  STS.U16 [R21+UR76+0x23100], R159 ;  /* 0x0231009f15007988 */ /* 0x0041e8000800044c */
[----:B----4-:R1:W-:Y:S04]  /*1db20*/  STS.U16 [R21+UR76+0x13100], R160 ;  /* 0x013100a015007988 */ /* 0x0103e8000800044c */
[----:B0-----:R-:W2:Y:S04]  /*1db30*/  LDL.LU R159, [R1+0x20b4] ;  /* 0x0020b400019f7983 */ /* 0x001ea80000300800 */
[----:B---3--:R0:W-:Y:S04]  /*1db40*/  STS.U16 [R21+UR76+0x3100], R161 ;  /* 0x003100a115007988 */ /* 0x0081e8000800044c */
[----:B-1----:R-:W3:Y:S04]  /*1db50*/  LDL.LU R160, [R1+0x20b0] ;  /* 0x0020b00001a07983 */ /* 0x002ee80000300800 */
[----:B------:R1:W-:Y:S04]  /*1db60*/  STS.U16 [R21+UR76+0x32d00], R162 ;  /* 0x032d00a215007988 */ /* 0x0003e8000800044c */
[----:B0-----:R-:W4:Y:S04]  /*1db70*/  LDL.LU R161, [R1+0x20ac] ;  /* 0x0020ac0001a17983 */ /* 0x001f280000300800 */
[----:B------:R0:W-:Y:S04]  /*1db80*/  STS.U16 [R21+UR76+0x22d00], R163 ;  /* 0x022d00a315007988 */ /* 0x0001e8000800044c */
[----:B-1----:R-:W4:Y:S04]  /*1db90*/  LDL.LU R162, [R1+0x20b8] ;  /* 0x0020b80001a27983 */ /* 0x002f280000300800 */
[----:B------:R1:W-:Y:S04]  /*1dba0*/  STS.U16 [R21+UR76+0x12d00], R164 ;  /* 0x012d00a415007988 */ /* 0x0003e8000800044c */
[----:B0-----:R-:W4:Y:S04]  /*1dbb0*/  LDL.LU R163, [R1+0x20a4] ;  /* 0x0020a40001a37983 */ /* 0x001f280000300800 */
[----:B------:R0:W-:Y:S04]  /*1dbc0*/  STS.U16 [R21+UR76+0x2d00], R165 ;  /* 0x002d00a515007988 */ /* 0x0001e8000800044c */
[----:B-1----:R-:W4:Y:S04]  /*1dbd0*/  LDL.LU R164, [R1+0x20a0] ;  /* 0x0020a00001a47983 */ /* 0x002f280000300800 */
[----:B0-----:R-:W4:Y:S01]  /*1dbe0*/  LDL.LU R165, [R1+0x209c] ;  /* 0x00209c0001a57983 */ /* 0x001f220000300800 */
[----:B------:R-:W-:-:S02]  /*1dbf0*/  PRMT R55, RZ, 0x7610, R55 ;  /* 0x00007610ff377816 */ /* 0x000fc40000000037 */
[----:B------:R-:W-:Y:S02]  /*1dc00*/  PRMT R57, RZ, 0x7610, R57 ;  /* 0x00007610ff397816 */ /* 0x000fe40000000039 */
[----:B------:R-:W-:Y:S02]  /*1dc10*/  PRMT R56, RZ, 0x7610, R56 ;  /* 0x00007610ff387816 */ /* 0x000fe40000000038 */
[----:B------:R-:W-:Y:S01]  /*1dc20*/  PRMT R54, RZ, 0x7610, R54 ;  /* 0x00007610ff367816 */ /* 0x000fe20000000036 */
[----:B------:R-:W-:Y:S01]  /*1dc30*/  VIADD R3, R36, 0xffffff09 ;  /* 0xffffff0924037836 */ /* 0x000fe20000000000 */
[----:B------:R0:W4:Y:S04]  /*1dc40*/  @!P4 LDG.E.U16 R57, desc[UR6][R140.64] ;  /* 0x000000068c39c981 */ /* 0x000128000c1e1500 */
[----:B------:R-:W4:Y:S04]  /*1dc50*/  @!P4 LDG.E.U16 R56, desc[UR6][R26.64] ;  /* 0x000000061a38c981 */ /* 0x000f28000c1e1500 */
[----:B------:R1:W4:Y:S04]  /*1dc60*/  @!P4 LDG.E.U16 R55, desc[UR6][R106.64] ;  /* 0x000000066a37c981 */ /* 0x000328000c1e1500 */
[----:B------:R0:W4:Y:S01]  /*1dc70*/  @!P4 LDG.E.U16 R54, desc[UR6][R24.64] ;  /* 0x000000061836c981 */ /* 0x000122000c1e1500 */
[----:B------:R-:W-:Y:S01]  /*1dc80*/  ISETP.GE.U32.AND P4, PT, R3, 0x7ffffe0a, PT ;  /* 0x7ffffe0a0300780c */ /* 0x000fe20003f86070 */
[----:B------:R-:W-:Y:S01]  /*1dc90*/  IMAD R3, R2, 0xf6, RZ ;  /* 0x000000f602037824 */ /* 0x000fe200078e02ff */
[----:B------:R-:W-:Y:S01]  /*1dca0*/  PRMT R69, RZ, 0x7610, R69 ;  /* 0x00007610ff457816 */ /* 0x000fe20000000045 */
[----:B------:R-:W4:Y:S01]  /*1dcb0*/  LDL.LU R149, [R1+0x20a8] ;  /* 0x0020a80001957983 */ /* 0x000f220000300800 */
[----:B------:R-:W-:Y:S01]  /*1dcc0*/  PRMT R68, RZ, 0x7610, R68 ;  /* 0x00007610ff447816 */ /* 0x000fe20000000044 */
[----:B------:R-:W-:Y:S01]  /*1dcd0*/  IMAD.WIDE R144, R3, 0x2, R34 ;  /* 0x0000000203907825 */ /* 0x000fe200078e0222 */
[----:B------:R-:W-:-:S02]  /*1dce0*/  PRMT R67, RZ, 0x7610, R67 ;  /* 0x00007610ff437816 */ /* 0x000fc40000000043 */
[----:B------:R-:W-:Y:S01]  /*1dcf0*/  PRMT R66, RZ, 0x7610, R66 ;  /* 0x00007610ff427816 */ /* 0x000fe20000000042 */
[C---:B0-----:R-:W-:Y:S01]  /*1dd00*/  IMAD.WIDE R140, R3.reuse, 0x2, R32 ;  /* 0x00000002038c7825 */ /* 0x041fe200078e0220 */
[----:B------:R0:W-:Y:S03]  /*1dd10*/  STS.U16 [R21+UR76+0x2900], R152 ;  /* 0x0029009815007988 */ /* 0x0001e6000800044c */
[C---:B-1----:R-:W-:Y:S01]  /*1dd20*/  IMAD.WIDE R106, R3.reuse, 0x2, R30 ;  /* 0x00000002036a7825 */ /* 0x042fe200078e021e */
[----:B------:R-:W4:Y:S03]  /*1dd30*/  @!P4 LDG.E.U16 R69, desc[UR6][R144.64] ;  /* 0x000000069045c981 */ /* 0x000f26000c1e1500 */
[----:B------:R-:W-:Y:S01]  /*1dd40*/  IMAD.WIDE R24, R3, 0x2, R28 ;  /* 0x0000000203187825 */ /* 0x000fe200078e021c */
[----:B------:R-:W4:Y:S03]  /*1dd50*/  @!P4 LDG.E.U16 R68, desc[UR6][R140.64] ;  /* 0x000000068c44c981 */ /* 0x000f26000c1e1500 */
[----:B------:R-:W-:Y:S01]  /*1dd60*/  VIADD R3, R36, 0xffffff08 ;  /* 0xffffff0824037836 */ /* 0x000fe20000000000 */
[----:B------:R1:W4:Y:S04]  /*1dd70*/  @!P4 LDG.E.U16 R67, desc[UR6][R106.64] ;  /* 0x000000066a43c981 */ /* 0x000328000c1e1500 */
[----:B------:R0:W4:Y:S01]  /*1dd80*/  @!P4 LDG.E.U16 R66, desc[UR6][R24.64] ;  /* 0x000000061842c981 */ /* 0x000122000c1e1500 */
[----:B------:R-:W-:Y:S01]  /*1dd90*/  ISETP.GE.U32.AND P4, PT, R3, 0x7ffffe09, PT ;  /* 0x7ffffe090300780c */ /* 0x000fe20003f86070 */
[----:B------:R-:W-:-:S02]  /*1dda0*/  IMAD R3, R2, 0xf7, RZ ;  /* 0x000000f702037824 */ /* 0x000fc400078e02ff */
[----:B------:R-:W4:Y:S04]  /*1ddb0*/  LDL.LU R151, [R1+0x2098] ;  /* 0x0020980001977983 */ /* 0x000f280000300800 */
[----:B------:R1:W-:Y:S04]  /*1ddc0*/  STS.U16 [R21+UR76+0x12900], R153 ;  /* 0x0129009915007988 */ /* 0x0003e8000800044c */
[----:B0-----:R-:W4:Y:S01]  /*1ddd0*/  LDL.LU R152, [R1+0x2094] ;  /* 0x0020940001987983 */ /* 0x001f220000300800 */
[----:B------:R-:W-:-:S03]  /*1dde0*/  PRMT R20, RZ, 0x7610, R20 ;  /* 0x00007610ff147816 */ /* 0x000fc60000000014 */
[----:B-1----:R-:W4:Y:S04]  /*1ddf0*/  LDL.LU R153, [R1+0x2090] ;  /* 0x0020900001997983 */ /* 0x002f280000300800 */
[----:B------:R-:W-:Y:S04]  /*1de00*/  STL.64 [R1+0x80], R144 ;  /* 0x0000809001007387 */ /* 0x000fe80000100a00 */
[----:B------:R-:W-:Y:S01]  /*1de10*/  STL.64 [R1+0x78], R140 ;  /* 0x0000788c01007387 */ /* 0x000fe20000100a00 */
[----:B------:R-:W-:-:S03]  /*1de20*/  PRMT R22, RZ, 0x7610, R22 ;  /* 0x00007610ff167816 */ /* 0x000fc60000000016 */
[----:B------:R0:W-:Y:S01]  /*1de30*/  STL.64 [R1+0x70], R106 ;  /* 0x0000706a01007387 */ /* 0x0001e20000100a00 */
[----:B------:R-:W-:-:S03]  /*1de40*/  PRMT R23, RZ, 0x7610, R23 ;  /* 0x00007610ff177816 */ /* 0x000fc60000000017 */
[----:B------:R1:W-:Y:S01]  /*1de50*/  STL.64 [R1+0x68], R24 ;  /* 0x0000681801007387 */ /* 0x0003e20000100a00 */
[----:B------:R-:W-:Y:S01]  /*1de60*/  PRMT R124, RZ, 0x7610, R124 ;  /* 0x00007610ff7c7816 */ /* 0x000fe2000000007c */
[----:B0-----:R-:W-:-:S04]  /*1de70*/  IMAD.WIDE R106, R3, 0x2, R32 ;  /* 0x00000002036a7825 */ /* 0x001fc800078e0220 */
[C---:B-1----:R-:W-:Y:S01]  /*1de80*/  IMAD.WIDE R24, R3.reuse, 0x2, R28 ;  /* 0x0000000203187825 */ /* 0x042fe200078e021c */
[----:B------:R-:W4:Y:S03]  /*1de90*/  @!P4 LDG.E.U16 R20, desc[UR6][R106.64] ;  /* 0x000000066a14c981 */ /* 0x000f26000c1e1500 */
[C---:B------:R-:W-:Y:S01]  /*1dea0*/  IMAD.WIDE R140, R3.reuse, 0x2, R34 ;  /* 0x00000002038c7825 */ /* 0x040fe200078e0222 */
[----:B------:R-:W4:Y:S03]  /*1deb0*/  @!P4 LDG.E.U16 R22, desc[UR6][R24.64] ;  /* 0x000000061816c981 */ /* 0x000f26000c1e1500 */
[----:B------:R-:W-:Y:S01]  /*1dec0*/  IMAD.WIDE R144, R3, 0x2, R30 ;  /* 0x0000000203907825 */ /* 0x000fe200078e021e */
[----:B------:R-:W4:Y:S04]  /*1ded0*/  @!P4 LDG.E.U16 R23, desc[UR6][R140.64] ;  /* 0x000000068c17c981 */ /* 0x000f28000c1e1500 */
[----:B------:R-:W4:Y:S04]  /*1dee0*/  @!P4 LDG.E.U16 R124, desc[UR6][R144.64] ;  /* 0x00000006907cc981 */ /* 0x000f28000c1e1500 */
[----:B------:R0:W-:Y:S04]  /*1def0*/  STS.U16 [R21+UR76+0x22900], R155 ;  /* 0x0229009b15007988 */ /* 0x0001e8000800044c */
[----:B------:R1:W-:Y:S04]  /*1df00*/  STS.U16 [R21+UR76+0x32900], R156 ;  /* 0x0329009c15007988 */ /* 0x0003e8000800044c */
[----:B0-----:R-:W4:Y:S04]  /*1df10*/  LDL.LU R155, [R1+0x2178] ;  /* 0x00217800019b7983 */ /* 0x001f280000300800 */
[----:B-1----:R-:W4:Y:S04]  /*1df20*/  LDL.LU R156, [R1+0x2170] ;  /* 0x00217000019c7983 */ /* 0x002f280000300800 */
[----:B------:R0:W-:Y:S04]  /*1df30*/  STS.U16 [R21+UR76+0x33900], R157 ;  /* 0x0339009d15007988 */ /* 0x0001e8000800044c */
[----:B0-----:R-:W4:Y:S04]  /*1df40*/  LDL.LU R157, [R1+0x216c] ;  /* 0x00216c00019d7983 */ /* 0x001f280000300800 */
[----:B--2---:R0:W-:Y:S04]  /*1df50*/  STS.U16 [R21+UR76+0x13d00], R159 ;  /* 0x013d009f15007988 */ /* 0x0041e8000800044c */
[----:B---3--:R1:W-:Y:S04]  /*1df60*/  STS.U16 [R21+UR76+0x23d00], R160 ;  /* 0x023d00a015007988 */ /* 0x0083e8000800044c */
[----:B0-----:R-:W2:Y:S04]  /*1df70*/  LDL.LU R159, [R1+0x2168] ;  /* 0x00216800019f7983 */ /* 0x001ea80000300800 */
[----:B----4-:R0:W-:Y:S04]  /*1df80*/  STS.U16 [R21+UR76+0x33d00], R161 ;  /* 0x033d00a115007988 */ /* 0x0101e8000800044c */
        /* <DEDUP_REMOVED lines=9> */
[----:B0-----:R-:W4:Y:S04]  /*1e020*/  LDL.LU R165, [R1+0x2150] ;  /* 0x0021500001a57983 */ /* 0x001f280000300800 */
[----:B------:R-:W-:Y:S04]  /*1e030*/  STL.64 [R1+0x388], R144 ;  /* 0x0003889001007387 */ /* 0x000fe80000100a00 */
[----:B------:R-:W-:Y:S04]  /*1e040*/  STL.64 [R1+0x60], R140 ;  /* 0x0000608c01007387 */ /* 0x000fe80000100a00 */
[----:B------:R-:W-:Y:S04]  /*1e050*/  STL.64 [R1+0x58], R106 ;  /* 0x0000586a01007387 */ /* 0x000fe80000100a00 */
[----:B------:R0:W-:Y:S04]  /*1e060*/  STL.64 [R1+0x390], R24 ;  /* 0x0003901801007387 */ /* 0x0001e80000100a00 */
[----:B------:R-:W-:Y:S04]  /*1e070*/  STS.U16 [R21+UR76+0x4100], R149 ;  /* 0x0041009515007988 */ /* 0x000fe8000800044c */
[----:B------:R-:W-:Y:S04]  /*1e080*/  STS.U16 [R21+UR76+0x14500], R151 ;  /* 0x0145009715007988 */ /* 0x000fe8000800044c */
[----:B------:R-:W-:Y:S04]  /*1e090*/  STS.U16 [R21+UR76+0x24500], R152 ;  /* 0x0245009815007988 */ /* 0x000fe8000800044c */
[----:B------:R-:W-:Y:S04]  /*1e0a0*/  STS.U16 [R21+UR76+0x34500], R153 ;  /* 0x0345009915007988 */ /* 0x000fe8000800044c */
[----:B------:R-:W-:Y:S04]  /*1e0b0*/  STL [R1+0x20c0], R20 ;  /* 0x0020c01401007387 */ /* 0x000fe80000100800 */
[----:B0-----:R-:W4:Y:S04]  /*1e0c0*/  LDL.LU R24, [R1+0x214c] ;  /* 0x00214c0001187983 */ /* 0x001f280000300800 */
[----:B------:R-:W4:Y:S04]  /*1e0d0*/  LDL.LU R25, [R1+0x2148] ;  /* 0x0021480001197983 */ /* 0x000f280000300800 */
[----:B------:R0:W-:Y:S04]  /*1e0e0*/  STL [R1+0x20b8], R22 ;  /* 0x0020b81601007387 */ /* 0x0001e80000100800 */
[----:B0-----:R-:W4:Y:S04]  /*1e0f0*/  LDL.LU R22, [R1+0x2154] ;  /* 0x0021540001167983 */ /* 0x001f280000300800 */
[----:B------:R0:W-:Y:S04]  /*1e100*/  STL [R1+0x20c4], R23 ;  /* 0x0020c41701007387 */ /* 0x0001e80000100800 */
[----:B0-----:R-:W4:Y:S04]  /*1e110*/  LDL.LU R23, [R1+0x2140] ;  /* 0x0021400001177983 */ /* 0x001f280000300800 */
[----:B------:R0:W-:Y:S04]  /*1e120*/  STL [R1+0x20bc], R124 ;  /* 0x0020bc7c01007387 */ /* 0x0001e80000100800 */
[----:B0-----:R-:W4:Y:S04]  /*1e130*/  LDL.LU R124, [R1+0x213c] ;  /* 0x00213c00017c7983 */ /* 0x001f280000300800 */
[----:B------:R-:W4:Y:S04]  /*1e140*/  LDL.LU R106, [R1+0x2138] ;  /* 0x00213800016a7983 */ /* 0x000f280000300800 */
        /* <DEDUP_REMOVED lines=51> */
[----:B------:R1:W-:Y:S04]  /*1e480*/  STS.U16 [R21+UR76+0x26100], R148 ;  /* 0x0261009415007988 */ /* 0x0003e8000800044c */
[----:B------:R1:W-:Y:S04]  /*1e490*/  STS.U16 [R21+UR76+0x36100], R149 ;  /* 0x0361009515007988 */ /* 0x0003e8000800044c */
[----:B0-----:R-:W4:Y:S04]  /*1e4a0*/  LDL.LU R147, [R1+0x2184] ;  /* 0x0021840001937983 */ /* 0x001f280000300800 */
[----:B-1----:R-:W4:Y:S04]  /*1e4b0*/  LDL.LU R148, [R1+0x2180] ;  /* 0x0021800001947983 */ /* 0x002f280000300800 */
[----:B------:R0:W-:Y:S04]  /*1e4c0*/  STS.U16 [R21+UR76+0x6100], R151 ;  /* 0x0061009715007988 */ /* 0x0001e8000800044c */
[----:B------:R-:W4:Y:S04]  /*1e4d0*/  LDL.LU R149, [R1+0x217c] ;  /* 0x00217c0001957983 */ /* 0x000f280000300800 */
[----:B------:R1:W-:Y:S04]  /*1e4e0*/  STS.U16 [R21+UR76+0x16500], R152 ;  /* 0x0165009815007988 */ /* 0x0003e8000800044c */
[----:B0-----:R-:W4:Y:S04]  /*1e4f0*/  LDL.LU R151, [R1+0x2194] ;  /* 0x0021940001977983 */ /* 0x001f280000300800 */
[----:B------:R0:W-:Y:S04]  /*1e500*/  STS.U16 [R21+UR76+0x26500], R153 ;  /* 0x0265009915007988 */ /* 0x0001e8000800044c */
[----:B-1----:R-:W4:Y:S04]  /*1e510*/  LDL.LU R152, [R1+0x2190] ;  /* 0x0021900001987983 */ /* 0x002f280000300800 */
[----:B0-----:R-:W4:Y:S04]  /*1e520*/  LDL.LU R153, [R1+0x218c] ;  /* 0x00218c0001997983 */ /* 0x001f280000300800 */
[----:B------:R0:W-:Y:S04]  /*1e530*/  STS.U16 [R21+UR76+0x36500], R155 ;  /* 0x0365009b15007988 */ /* 0x0001e8000800044c */
[----:B------:R1:W-:Y:S04]  /*1e540*/  STS.U16 [R21+UR76+0x6500], R156 ;  /* 0x0065009c15007988 */ /* 0x0003e8000800044c */
[----:B0-----:R-:W4:Y:S04]  /*1e550*/  LDL.LU R155, [R1+0x2188] ;  /* 0x00218800019b7983 */ /* 0x001f280000300800 */
[----:B------:R0:W-:Y:S04]  /*1e560*/  STS.U16 [R21+UR76+0x16900], R157 ;  /* 0x0169009d15007988 */ /* 0x0001e8000800044c */
[----:B-1----:R-:W4:Y:S04]  /*1e570*/  LDL.LU R156, [R1+0x21a4] ;  /* 0x0021a400019c7983 */ /* 0x002f280000300800 */
        /* <DEDUP_REMOVED lines=9> */
[----:B-1----:R-:W2:Y:S04]  /*1e610*/  LDL.LU R162, [R1+0x21b0] ;  /* 0x0021b00001a27983 */ /* 0x002ea80000300800 */
[----:B------:R1:W-:Y:S04]  /*1e620*/  STS.U16 [R21+UR76+0x36d00], R164 ;  /* 0x036d00a415007988 */ /* 0x0003e8000800044c */
[----:B0-----:R-:W2:Y:S04]  /*1e630*/  LDL.LU R163, [R1+0x21ac] ;  /* 0x0021ac0001a37983 */ /* 0x001ea80000300800 */
[----:B------:R0:W-:Y:S04]  /*1e640*/  STS.U16 [R21+UR76+0x6d00], R165 ;  /* 0x006d00a515007988 */ /* 0x0001e8000800044c */
[----:B-1----:R-:W2:Y:S04]  /*1e650*/  LDL.LU R164, [R1+0x21a8] ;  /* 0x0021a80001a47983 */ /* 0x002ea80000300800 */
[----:B0-----:R-:W3:Y:S04]  /*1e660*/  LDL.LU R165, [R1+0x21b8] ;  /* 0x0021b80001a57983 */ /* 0x001ee80000300800 */
[----:B------:R0:W-:Y:S04]  /*1e670*/  STS.U16 [R21+UR76+0x17100], R18 ;  /* 0x0171001215007988 */ /* 0x0001e8000800044c */
[----:B------:R-:W-:Y:S04]  /*1e680*/  STS.U16 [R21+UR76+0x27100], R17 ;  /* 0x0271001115007988 */ /* 0x000fe8000800044c */
[----:B------:R-:W-:Y:S01]  /*1e690*/  STS.U16 [R21+UR76+0x37100], R16 ;  /* 0x0371001015007988 */ /* 0x000fe2000800044c */
[----:B0-----:R-:W-:-:S03]  /*1e6a0*/  IMAD R18, R2, 0xfc, RZ ;  /* 0x000000fc02127824 */ /* 0x001fc600078e02ff */
[----:B------:R-:W-:Y:S04]  /*1e6b0*/  STS.U16 [R21+UR76+0x7100], R19 ;  /* 0x0071001315007988 */ /* 0x000fe8000800044c */
[----:B------:R-:W-:Y:S01]  /*1e6c0*/  STS.U16 [R21+UR76+0x17500], R14 ;  /* 0x0175000e15007988 */ /* 0x000fe2000800044c */
[----:B------:R-:W-:-:S03]  /*1e6d0*/  IMAD.WIDE R24, R18, 0x2, R34 ;  /* 0x0000000212187825 */ /* 0x000fc600078e0222 */
[----:B------:R-:W-:Y:S04]  /*1e6e0*/  STS.U16 [R21+UR76+0x27500], R13 ;  /* 0x0275000d15007988 */ /* 0x000fe8000800044c */
[----:B------:R-:W-:Y:S04]  /*1e6f0*/  STS.U16 [R21+UR76+0x37500], R12 ;  /* 0x0375000c15007988 */ /* 0x000fe8000800044c */
[----:B------:R-:W-:Y:S01]  /*1e700*/  STS.U16 [R21+UR76+0x7500], R15 ;  /* 0x0075000f15007988 */ /* 0x000fe2000800044c */
[----:B------:R-:W-:-:S03]  /*1e710*/  IADD3 R20, PT, PT, R36, -0xfe, RZ ;  /* 0xffffff0224147810 */ /* 0x000fc60007ffe0ff */
[----:B------:R-:W-:Y:S01]  /*1e720*/  STS.U16 [R21+UR76+0x17900], R10 ;  /* 0x0179000a15007988 */ /* 0x000fe2000800044c */
[----:B------:R-:W-:-:S03]  /*1e730*/  IMAD.WIDE R22, R18, 0x2, R32 ;  /* 0x0000000212167825 */ /* 0x000fc600078e0220 */
[----:B------:R-:W-:Y:S04]  /*1e740*/  STS.U16 [R21+UR76+0x27900], R9 ;  /* 0x0279000915007988 */ /* 0x000fe8000800044c */
[----:B------:R-:W-:Y:S04]  /*1e750*/  STS.U16 [R21+UR76+0x37900], R8 ;  /* 0x0379000815007988 */ /* 0x000fe8000800044c */
[----:B------:R-:W-:Y:S01]  /*1e760*/  STS.U16 [R21+UR76+0x7900], R11 ;  /* 0x0079000b15007988 */ /* 0x000fe2000800044c */
[----:B------:R-:W-:-:S03]  /*1e770*/  ISETP.GE.U32.AND P5, PT, R20, 0x7ffffe03, PT ;  /* 0x7ffffe031400780c */ /* 0x000fc60003fa6070 */
[----:B------:R-:W-:Y:S01]  /*1e780*/  STS.U16 [R21+UR76+0x7d00], R7 ;  /* 0x007d000715007988 */ /* 0x000fe2000800044c */
[----:B------:R-:W-:-:S03]  /*1e790*/  VIADD R3, R36, 0xffffff03 ;  /* 0xffffff0324037836 */ /* 0x000fc60000000000 */
[----:B------:R-:W-:Y:S04]  /*1e7a0*/  STS.U16 [R21+UR76+0x17d00], R6 ;  /* 0x017d000615007988 */ /* 0x000fe8000800044c */
[----:B------:R-:W-:Y:S04]  /*1e7b0*/  STL [R1+0x3dbc], R24 ;  /* 0x003dbc1801007387 */ /* 0x000fe80000100800 */
[----:B------:R-:W-:Y:S04]  /*1e7c0*/  STS.U16 [R21+UR76+0x27d00], R5 ;  /* 0x027d000515007988 */ /* 0x000fe8000800044c */
[----:B------:R-:W-:Y:S04]  /*1e7d0*/  STL [R1+0x3f08], R24 ;  /* 0x003f081801007387 */ /* 0x000fe80000100800 */
[----:B------:R0:W-:Y:S04]  /*1e7e0*/  STS.U16 [R21+UR76+0x37d00], R4 ;  /* 0x037d000415007988 */ /* 0x0001e8000800044c */
[----:B------:R-:W-:Y:S04]  /*1e7f0*/  STL [R1+0x3db8], R25 ;  /* 0x003db81901007387 */ /* 0x000fe80000100800 */
[----:B------:R-:W-:Y:S01]  /*1e800*/  STL [R1+0x3f0c], R25 ;  /* 0x003f0c1901007387 */ /* 0x000fe20000100800 */
[----:B0-----:R-:W-:-:S03]  /*1e810*/  IMAD.WIDE R20, R18, 0x2, R30 ;  /* 0x0000000212147825 */ /* 0x001fc600078e021e */
[----:B------:R-:W-:Y:S01]  /*1e820*/  STL [R1+0x3dc4], R22 ;  /* 0x003dc41601007387 */ /* 0x000fe20000100800 */
[----:B------:R-:W-:Y:S01]  /*1e830*/  ISETP.GE.U32.AND P4, PT, R3, 0x7ffffe04, PT ;  /* 0x7ffffe040300780c */ /* 0x000fe20003f86070 */
[----:B------:R-:W-:Y:S02]  /*1e840*/  IMAD.WIDE R18, R18, 0x2, R28 ;  /* 0x0000000212127825 */ /* 0x000fe400078e021c */
[----:B------:R-:W-:Y:S04]  /*1e850*/  STL [R1+0x3f10], R22 ;  /* 0x003f101601007387 */ /* 0x000fe80000100800 */
[----:B------:R-:W-:Y:S01]  /*1e860*/  STL [R1+0x3dc0], R23 ;  /* 0x003dc01701007387 */ /* 0x000fe20000100800 */
[----:B------:R-:W-:-:S03]  /*1e870*/  IMAD R3, R2, 0xfd, RZ ;  /* 0x000000fd02037824 */ /* 0x000fc600078e02ff */
[----:B------:R-:W-:Y:S01]  /*1e880*/  STL [R1+0x3f14], R23 ;  /* 0x003f141701007387 */ /* 0x000fe20000100800 */
[----:B------:R-:W-:-:S03]  /*1e890*/  IMAD R135, R2, 0xfe, RZ ;  /* 0x000000fe02877824 */ /* 0x000fc600078e02ff */
[----:B------:R-:W-:Y:S01]  /*1e8a0*/  STL [R1+0x3dcc], R20 ;  /* 0x003dcc1401007387 */ /* 0x000fe20000100800 */
[----:B------:R-:W-:-:S03]  /*1e8b0*/  IMAD R2, R2, 0xff, RZ ;  /* 0x000000ff02027824 */ /* 0x000fc600078e02ff */
[----:B------:R-:W-:Y:S01]  /*1e8c0*/  STL [R1+0x3f18], R20 ;  /* 0x003f181401007387 */ /* 0x000fe20000100800 */
[----:B------:R-:W-:-:S03]  /*1e8d0*/  PRMT R36, RZ, 0x7610, R36 ;  /* 0x00007610ff247816 */ /* 0x000fc60000000024 */
[----:B------:R-:W-:Y:S01]  /*1e8e0*/  STL [R1+0x3dc8], R21 ;  /* 0x003dc81501007387 */ /* 0x000fe20000100800 */
[----:B------:R-:W-:-:S03]  /*1e8f0*/  IMAD.WIDE R6, R2, 0x2, R32 ;  /* 0x0000000202067825 */ /* 0x000fc600078e0220 */
        /* <DEDUP_REMOVED lines=8> */
[----:B------:R-:W-:Y:S04]  /*1e980*/  STL [R1+0x3f2c], R18 ;  /* 0x003f2c1201007387 */ /* 0x000fe80000100800 */
[----:B------:R-:W-:Y:S04]  /*1e990*/  STL [R1+0x3f30], R18 ;  /* 0x003f301201007387 */ /* 0x000fe80000100800 */
[----:B------:R-:W-:Y:S04]  /*1e9a0*/  STL [R1+0x3f34], R18 ;  /* 0x003f341201007387 */ /* 0x000fe80000100800 */
[----:B------:R-:W-:Y:S01]  /*1e9b0*/  STL [R1+0x3f38], R18 ;  /* 0x003f381201007387 */ /* 0x000fe20000100800 */
[----:B------:R-:W-:-:S03]  /*1e9c0*/  PRMT R108, RZ, 0x7610, R108 ;  /* 0x00007610ff6c7816 */ /* 0x000fc6000000006c */
[----:B------:R-:W-:Y:S04]  /*1e9d0*/  STL [R1+0x3f3c], R18 ;  /* 0x003f3c1201007387 */ /* 0x000fe80000100800 */
[----:B------:R-:W4:Y:S01]  /*1e9e0*/  @!P0 LDG.E.U16 R36, desc[UR6][R6.64] ;  /* 0x0000000606248981 */ /* 0x000f22000c1e1500 */
[----:B------:R-:W-:-:S03]  /*1e9f0*/  IMAD.WIDE R8, R2, 0x2, R34 ;  /* 0x0000000202087825 */ /* 0x000fc600078e0222 */
[----:B------:R-:W-:Y:S04]  /*1ea00*/  STL [R1+0x3f40], R18 ;  /* 0x003f401201007387 */ /* 0x000fe80000100800 */
[----:B------:R-:W-:Y:S04]  /*1ea10*/  STL [R1+0x3f44], R18 ;  /* 0x003f441201007387 */ /* 0x000fe80000100800 */
[----:B------:R-:W4:Y:S01]  /*1ea20*/  @!P0 LDG.E.U16 R27, desc[UR6][R140.64] ;  /* 0x000000068c1b8981 */ /* 0x000f22000c1e1500 */
[----:B------:R-:W-:-:S03]  /*1ea30*/  LOP3.LUT R137, R0, 0x30, RZ, 0x3c, !PT ;  /* 0x0000003000897812 */ /* 0x000fc600078e3cff */
[----:B------:R-:W-:Y:S04]  /*1ea40*/  STL [R1+0x3f48], R18 ;  /* 0x003f481201007387 */ /* 0x000fe80000100800 */
[----:B------:R-:W-:Y:S04]  /*1ea50*/  STL [R1+0x3f4c], R18 ;  /* 0x003f4c1201007387 */ /* 0x000fe80000100800 */
[----:B------:R-:W4:Y:S04]  /*1ea60*/  @!P0 LDG.E.U16 R123, desc[UR6][R144.64] ;  /* 0x00000006907b8981 */ /* 0x000f28000c1e1500 */
[----:B------:R-:W-:Y:S04]  /*1ea70*/  STL [R1+0x3f50], R18 ;  /* 0x003f501201007387 */ /* 0x000fe80000100800 */
[----:B------:R-:W-:Y:S04]  /*1ea80*/  STL [R1+0x3f54], R18 ;  /* 0x003f541201007387 */ /* 0x000fe80000100800 */
[----:B------:R-:W-:Y:S04]  /*1ea90*/  STL [R1+0x3f58], R18 ;  /* 0x003f581201007387 */ /* 0x000fe80000100800 */
[----:B------:R-:W-:Y:S04]  /*1eaa0*/  STL [R1+0x3f5c], R18 ;  /* 0x003f5c1201007387 */ /* 0x000fe80000100800 */
[----:B------:R-:W-:Y:S04]  /*1eab0*/  STL [R1+0x3f60], R18 ;  /* 0x003f601201007387 */ /* 0x000fe80000100800 */
[----:B------:R-:W4:Y:S04]  /*1eac0*/  @!P0 LDG.E.U16 R108, desc[UR6][R8.64] ;  /* 0x00000006086c8981 */ /* 0x000f28000c1e1500 */
[----:B------:R-:W-:Y:S04]  /*1ead0*/  STL [R1+0x3f64], R18 ;  /* 0x003f641201007387 */ /* 0x000fe80000100800 */
[----:B------:R-:W-:Y:S04]  /*1eae0*/  STL [R1+0x3f68], R18 ;  /* 0x003f681201007387 */ /* 0x000fe80000100800 */
[----:B------:R-:W-:Y:S01]  /*1eaf0*/  STS.U16 [R137+UR76+0x11180], R147 ;  /* 0x0111809389007988 */ /* 0x000fe2000800044c */
[----:B------:R-:W-:-:S03]  /*1eb00*/  IMAD.WIDE R106, R136, 0x2, R28 ;  /* 0x00000002886a7825 */ /* 0x000fc600078e021c */
[----:B------:R-:W-:Y:S04]  /*1eb10*/  STL [R1+0x3f6c], R18 ;  /* 0x003f6c1201007387 */ /* 0x000fe80000100800 */
[----:B------:R-:W-:Y:S04]  /*1eb20*/  STS.U16 [R137+UR76+0x21180], R148 ;  /* 0x0211809489007988 */ /* 0x000fe8000800044c */
[----:B------:R-:W-:Y:S04]  /*1eb30*/  STL [R1+0x3f70], R18 ;  /* 0x003f701201007387 */ /* 0x000fe80000100800 */
[----:B------:R0:W-:Y:S04]  /*1eb40*/  STS.U16 [R137+UR76+0x31180], R149 ;  /* 0x0311809589007988 */ /* 0x0001e8000800044c */
[----:B------:R-:W-:Y:S04]  /*1eb50*/  STL [R1+0x3f74], R18 ;  /* 0x003f741201007387 */ /* 0x000fe80000100800 */
[----:B------:R-:W-:Y:S04]  /*1eb60*/  STS.U16 [R137+UR76+0xd80], R151 ;  /* 0x000d809789007988 */ /* 0x000fe8000800044c */
[----:B------:R-:W-:Y:S04]  /*1eb70*/  STL [R1+0x3dd0], R19 ;  /* 0x003dd01301007387 */ /* 0x000fe80000100800 */
[----:B------:R-:W-:Y:S04]  /*1eb80*/  STS.U16 [R137+UR76+0x10d80], R152 ;  /* 0x010d809889007988 */ /* 0x000fe8000800044c */
[----:B------:R1:W-:Y:S04]  /*1eb90*/  STS.U16 [R137+UR76+0x20d80], R153 ;  /* 0x020d809989007988 */ /* 0x0003e8000800044c */
[----:B------:R-:W-:Y:S01]  /*1eba0*/  STL [R1+0x3ddc], R34 ;  /* 0x003ddc2201007387 */ /* 0x000fe20000100800 */
[----:B0-----:R-:W-:-:S03]  /*1ebb0*/  IMAD.WIDE R148, R3, 0x2, R28 ;  /* 0x0000000203947825 */ /* 0x001fc600078e021c */
[----:B------:R-:W-:Y:S01]  /*1ebc0*/  STL [R1+0x3dd8], R35 ;  /* 0x003dd82301007387 */ /* 0x000fe20000100800 */
[----:B-1----:R-:W-:-:S03]  /*1ebd0*/  IMAD.WIDE R152, R3, 0x2, R30 ;  /* 0x0000000203987825 */ /* 0x002fc600078e021e */
[----:B------:R-:W-:Y:S04]  /*1ebe0*/  STL [R1+0x3de4], R32 ;  /* 0x003de42001007387 */ /* 0x000fe80000100800 */
[----:B------:R-:W-:Y:S04]  /*1ebf0*/  STL [R1+0x3de0], R33 ;  /* 0x003de02101007387 */ /* 0x000fe80000100800 */
[----:B------:R-:W-:Y:S04]  /*1ec00*/  STL.64 [R1+0x3b8], R106 ;  /* 0x0003b86a01007387 */ /* 0x000fe80000100a00 */
[----:B------:R-:W-:Y:S04]  /*1ec10*/  STS.U16 [R137+UR76+0x30d80], R155 ;  /* 0x030d809b89007988 */ /* 0x000fe8000800044c */
[----:B------:R-:W-:Y:S04]  /*1ec20*/  STL.64 [R1+0x218], R140 ;  /* 0x0002188c01007387 */ /* 0x000fe80000100a00 */
[----:B------:R-:W-:Y:S04]  /*1ec30*/  STS.U16 [R137+UR76+0x980], R156 ;  /* 0x0009809c89007988 */ /* 0x000fe8000800044c */
[----:B------:R-:W-:Y:S04]  /*1ec40*/  STL.64 [R1+0x3d8], R152 ;  /* 0x0003d89801007387 */ /* 0x000fe80000100a00 */
[----:B------:R-:W-:Y:S04]  /*1ec50*/  STS.U16 [R137+UR76+0x10980], R157 ;  /* 0x0109809d89007988 */ /* 0x000fe8000800044c */
[----:B------:R-:W-:Y:S04]  /*1ec60*/  STL.64 [R1+0x210], R144 ;  /* 0x0002109001007387 */ /* 0x000fe80000100a00 */
[----:B--2---:R-:W-:Y:S04]  /*1ec70*/  STS.U16 [R137+UR76+0x20980], R159 ;  /* 0x0209809f89007988 */ /* 0x004fe8000800044c */
[----:B------:R-:W-:Y:S04]  /*1ec80*/  STL [R1+0x3dec], R30 ;  /* 0x003dec1e01007387 */ /* 0x000fe80000100800 */
[----:B---3--:R-:W-:Y:S04]  /*1ec90*/  STS.U16 [R137+UR76+0x30980], R160 ;  /* 0x030980a089007988 */ /* 0x008fe8000800044c */
[----:B------:R-:W-:Y:S04]  /*1eca0*/  STL.64 [R1+0x3e0], R148 ;  /* 0x0003e09401007387 */ /* 0x000fe80000100a00 */
[----:B----4-:R-:W-:Y:S04]  /*1ecb0*/  STS.U16 [R137+UR76+0x580], R161 ;  /* 0x000580a189007988 */ /* 0x010fe8000800044c */
[----:B------:R-:W-:Y:S04]  /*1ecc0*/  STL [R1+0x3de8], R31 ;  /* 0x003de81f01007387 */ /* 0x000fe80000100800 */
[----:B------:R-:W-:Y:S04]  /*1ecd0*/  STS.U16 [R137+UR76+0x10580], R162 ;  /* 0x010580a289007988 */ /* 0x000fe8000800044c */
[----:B------:R-:W-:Y:S04]  /*1ece0*/  STL [R1+0x3df4], R28 ;  /* 0x003df41c01007387 */ /* 0x000fe80000100800 */
[----:B------:R0:W-:Y:S04]  /*1ecf0*/  STS.U16 [R137+UR76+0x20580], R163 ;  /* 0x020580a389007988 */ /* 0x0001e8000800044c */
[----:B------:R-:W-:Y:S04]  /*1ed00*/  STL [R1+0x3df0], R29 ;  /* 0x003df01d01007387 */ /* 0x000fe80000100800 */
[----:B------:R1:W-:Y:S04]  /*1ed10*/  STS.U16 [R137+UR76+0x30580], R164 ;  /* 0x030580a489007988 */ /* 0x0003e8000800044c */
[----:B0-----:R-:W2:Y:S04]  /*1ed20*/  LDL.LU R163, [R1+0x296c] ;  /* 0x00296c0001a37983 */ /* 0x001ea80000300800 */
[----:B------:R0:W-:Y:S04]  /*1ed30*/  STS.U16 [R137+UR76+0x180], R165 ;  /* 0x000180a589007988 */ /* 0x0001e8000800044c */
[----:B-1----:R-:W3:Y:S04]  /*1ed40*/  LDL.LU R164, [R1+0x2968] ;  /* 0x0029680001a47983 */ /* 0x002ee80000300800 */
[----:B0-----:R-:W4:Y:S01]  /*1ed50*/  LDL.LU R165, [R1+0x2964] ;  /* 0x0029640001a57983 */ /* 0x001f220000300800 */
[----:B------:R-:W-:-:S04]  /*1ed60*/  IMAD.WIDE R16, R3, 0x2, R34 ;  /* 0x0000000203107825 */ /* 0x000fc800078e0222 */
[----:B------:R-:W-:Y:S01]  /*1ed70*/  IMAD.WIDE R14, R3, 0x2, R32 ;  /* 0x00000002030e7825 */ /* 0x000fe200078e0220 */
[----:B------:R-:W-:Y:S03]  /*1ed80*/  STL [R1+0x3dfc], R16 ;  /* 0x003dfc1001007387 */ /* 0x000fe60000100800 */
[C---:B------:R-:W-:Y:S01]  /*1ed90*/  IMAD.WIDE R12, R135.reuse, 0x2, R34 ;  /* 0x00000002870c7825 */ /* 0x040fe200078e0222 */
[----:B------:R-:W-:Y:S03]  /*1eda0*/  STL [R1+0x3df8], R17 ;  /* 0x003df81101007387 */ /* 0x000fe60000100800 */
[C---:B------:R-:W-:Y:S01]  /*1edb0*/  IMAD.WIDE R10, R135.reuse, 0x2, R32 ;  /* 0x00000002870a7825 */ /* 0x040fe200078e0220 */
[----:B------:R-:W-:Y:S03]  /*1edc0*/  STL [R1+0x3e04], R14 ;  /* 0x003e040e01007387 */ /* 0x000fe60000100800 */
[C---:B------:R-:W-:Y:S01]  /*1edd0*/  IMAD.WIDE R4, R135.reuse, 0x2, R30 ;  /* 0x0000000287047825 */ /* 0x040fe200078e021e */
[----:B------:R-:W-:Y:S03]  /*1ede0*/  STL [R1+0x3e00], R15 ;  /* 0x003e000f01007387 */ /* 0x000fe60000100800 */
[----:B------:R-:W-:Y:S01]  /*1edf0*/  IMAD.WIDE R2, R135, 0x2, R28 ;  /* 0x0000000287027825 */ /* 0x000fe200078e021c */
        /* <DEDUP_REMOVED lines=10> */
[----:B------:R-:W-:Y:S01]  /*1eea0*/  STL [R1+0x3e34], R6 ;  /* 0x003e340601007387 */ /* 0x000fe20000100800 */
[----:B------:R-:W-:-:S03]  /*1eeb0*/  PRMT R41, RZ, 0x7610, R41 ;  /* 0x00007610ff297816 */ /* 0x000fc60000000029 */
[----:B------:R-:W-:Y:S04]  /*1eec0*/  STL [R1+0x3e30], R7 ;  /* 0x003e300701007387 */ /* 0x000fe80000100800 */
[----:B------:R-:W4:Y:S04]  /*1eed0*/  LDL.LU R135, [R1+0x235c] ;  /* 0x00235c0001877983 */ /* 0x000f280000300800 */
[----:B------:R-:W4:Y:S04]  /*1eee0*/  LDL.LU R136, [R1+0x2314] ;  /* 0x0023140001887983 */ /* 0x000f280000300800 */
[----:B------:R-:W4:Y:S01]  /*1eef0*/  @!P1 LDG.E.U16 R41, desc[UR6][R106.64] ;  /* 0x000000066a299981 */ /* 0x000f22000c1e1500 */
[----:B------:R-:W-:-:S02]  /*1ef00*/  PRMT R42, RZ, 0x7610, R42 ;  /* 0x00007610ff2a7816 */ /* 0x000fc4000000002a */
[----:B------:R-:W-:-:S04]  /*1ef10*/  PRMT R43, RZ, 0x7610, R43 ;  /* 0x00007610ff2b7816 */ /* 0x000fc8000000002b */
[----:B------:R-:W4:Y:S04]  /*1ef20*/  @!P5 LDG.E.U16 R42, desc[UR6][R148.64] ;  /* 0x00000006942ad981 */ /* 0x000f28000c1e1500 */
[----:B------:R-:W4:Y:S04]  /*1ef30*/  @!P5 LDG.E.U16 R43, desc[UR6][R152.64] ;  /* 0x00000006982bd981 */ /* 0x000f28000c1e1500 */
        /* <DEDUP_REMOVED lines=30> */
[----:B--2---:R0:W-:Y:S04]  /*1f120*/  STS.U16 [R137+UR76+0x10180], R163 ;  /* 0x010180a389007988 */ /* 0x0041e8000800044c */
[----:B---3--:R1:W-:Y:S04]  /*1f130*/  STS.U16 [R137+UR76+0x20180], R164 ;  /* 0x020180a489007988 */ /* 0x0083e8000800044c */
[----:B0-----:R-:W2:Y:S04]  /*1f140*/  LDL.LU R163, [R1+0x22dc] ;  /* 0x0022dc0001a37983 */ /* 0x001ea80000300800 */
[----:B----4-:R0:W-:Y:S04]  /*1f150*/  STS.U16 [R137+UR76+0x30180], R165 ;  /* 0x030180a589007988 */ /* 0x0101e8000800044c */
[----:B-1----:R-:W3:Y:S04]  /*1f160*/  LDL.LU R164, [R1+0x22e0] ;  /* 0x0022e00001a47983 */ /* 0x002ee80000300800 */
[----:B0-----:R-:W4:Y:S04]  /*1f170*/  LDL.LU R165, [R1+0x22e4] ;  /* 0x0022e40001a57983 */ /* 0x001f280000300800 */
[----:B------:R0:W-:Y:S04]  /*1f180*/  STS.U16 [R137+UR76+0x1180], R135 ;  /* 0x0011808789007988 */ /* 0x0001e8000800044c */
[----:B------:R1:W-:Y:S04]  /*1f190*/  STS.U16 [R137+UR76+0x12580], R136 ;  /* 0x0125808889007988 */ /* 0x0003e8000800044c */
[----:B0-----:R-:W4:Y:S04]  /*1f1a0*/  LDL.LU R135, [R1+0x22e8] ;  /* 0x0022e80001877983 */ /* 0x001f280000300800 */
[----:B-1----:R-:W4:Y:S04]  /*1f1b0*/  LDL.LU R136, [R1+0x22ec] ;  /* 0x0022ec0001887983 */ /* 0x002f280000300800 */
[----:B------:R0:W-:Y:S04]  /*1f1c0*/  STS.U16 [R137+UR76+0x22580], R36 ;  /* 0x0225802489007988 */ /* 0x0001e8000800044c */
[----:B0-----:R-:W4:Y:S04]  /*1f1d0*/  LDL.LU R36, [R1+0x22f0] ;  /* 0x0022f00001247983 */ /* 0x001f280000300800 */
[----:B------:R0:W-:Y:S04]  /*1f1e0*/  STS.U16 [R137+UR76+0x32580], R27 ;  /* 0x0325801b89007988 */ /* 0x0001e8000800044c */
[----:B0-----:R-:W4:Y:S04]  /*1f1f0*/  LDL.LU R27, [R1+0x22f4] ;  /* 0x0022f400011b7983 */ /* 0x001f280000300800 */
        /* <DEDUP_REMOVED lines=47> */
[----:B--2---:R1:W-:Y:S04]  /*1f4f0*/  STS.U16 [R137+UR76+0x33180], R163 ;  /* 0x033180a389007988 */ /* 0x0043e8000800044c */
[----:B0-----:R-:W2:Y:S04]  /*1f500*/  LDL.LU R162, [R1+0x2270] ;  /* 0x0022700001a27983 */ /* 0x001ea80000300800 */
[----:B---3--:R0:W-:Y:S04]  /*1f510*/  STS.U16 [R137+UR76+0x23180], R164 ;  /* 0x023180a489007988 */ /* 0x0081e8000800044c */
[----:B-1----:R-:W3:Y:S04]  /*1f520*/  LDL.LU R163, [R1+0x226c] ;  /* 0x00226c0001a37983 */ /* 0x002ee80000300800 */
[----:B----4-:R1:W-:Y:S04]  /*1f530*/  STS.U16 [R137+UR76+0x13180], R165 ;  /* 0x013180a589007988 */ /* 0x0103e8000800044c */
[----:B0-----:R-:W4:Y:S04]  /*1f540*/  LDL.LU R164, [R1+0x2278] ;  /* 0x0022780001a47983 */ /* 0x001f280000300800 */
[----:B-1----:R-:W4:Y:S04]  /*1f550*/  LDL.LU R165, [R1+0x2268] ;  /* 0x0022680001a57983 */ /* 0x002f280000300800 */
[----:B------:R-:W-:Y:S04]  /*1f560*/  STS.U16 [R137+UR76+0x3180], R135 ;  /* 0x0031808789007988 */ /* 0x000fe8000800044c */
[----:B------:R-:W-:Y:S04]  /*1f570*/  STS.U16 [R137+UR76+0x32d80], R136 ;  /* 0x032d808889007988 */ /* 0x000fe8000800044c */
[----:B------:R-:W-:Y:S04]  /*1f580*/  STS.U16 [R137+UR76+0x22d80], R36 ;  /* 0x022d802489007988 */ /* 0x000fe8000800044c */
[----:B------:R-:W-:Y:S04]  /*1f590*/  STS.U16 [R137+UR76+0x12d80], R27 ;  /* 0x012d801b89007988 */ /* 0x000fe8000800044c */
[----:B------:R0:W-:Y:S04]  /*1f5a0*/  STS.U16 [R137+UR76+0x2d80], R123 ;  /* 0x002d807b89007988 */ /* 0x0001e8000800044c */
        /* <DEDUP_REMOVED lines=8> */
[----:B------:R-:W-:Y:S04]  /*1f630*/  STS.U16 [R137+UR76+0x33980], R139 ;  /* 0x0339808b89007988 */ /* 0x000fe8000800044c */
        /* <DEDUP_REMOVED lines=19> */
[----:B---3--:R-:W-:Y:S04]  /*1f770*/  STS.U16 [R137+UR76+0x34d80], R163 ;  /* 0x034d80a389007988 */ /* 0x008fe8000800044c */
[----:B----4-:R-:W-:Y:S04]  /*1f780*/  STS.U16 [R137+UR76+0x4d80], R164 ;  /* 0x004d80a489007988 */ /* 0x010fe8000800044c */
[----:B------:R0:W-:Y:S04]  /*1f790*/  STS.U16 [R137+UR76+0x5180], R165 ;  /* 0x005180a589007988 */ /* 0x0001e8000800044c */
[----:B0-----:R-:W2:Y:S04]  /*1f7a0*/  LDL.LU R165, [R1+0x2250] ;  /* 0x0022500001a57983 */ /* 0x001ea80000300800 */
[----:B------:R-:W3:Y:S04]  /*1f7b0*/  LDL.LU R36, [R1+0x224c] ;  /* 0x00224c0001247983 */ /* 0x000ee80000300800 */
        /* <DEDUP_REMOVED lines=26> */
[----:B------:R1:W-:Y:S04]  /*1f960*/  STS.U16 [R137+UR76+0x35180], R106 ;  /* 0x0351806a89007988 */ /* 0x0003e8000800044c */
[----:B0-----:R-:W4:Y:S04]  /*1f970*/  LDL.LU R123, [R1+0x3f90] ;  /* 0x003f9000017b7983 */ /* 0x001f280000300800 */
[----:B------:R0:W-:Y:S04]  /*1f980*/  STS.U16 [R137+UR76+0x5580], R107 ;  /* 0x0055806b89007988 */ /* 0x0001e8000800044c */
[----:B-1----:R-:W4:Y:S04]  /*1f990*/  LDL.LU R124, [R1+0x3f8c] ;  /* 0x003f8c00017c7983 */ /* 0x002f280000300800 */
[----:B------:R1:W-:Y:S04]  /*1f9a0*/  STS.U16 [R137+UR76+0x15580], R108 ;  /* 0x0155806c89007988 */ /* 0x0003e8000800044c */
[----:B------:R-:W4:Y:S04]  /*1f9b0*/  LDL.LU R106, [R1+0x3f88] ;  /* 0x003f8800016a7983 */ /* 0x000f280000300800 */
[----:B0-----:R-:W4:Y:S04]  /*1f9c0*/  LDL.LU R107, [R1+0x3f84] ;  /* 0x003f8400016b7983 */ /* 0x001f280000300800 */
[----:B-1----:R-:W4:Y:S04]  /*1f9d0*/  LDL.LU R108, [R1+0x3f80] ;  /* 0x003f8000016c7983 */ /* 0x002f280000300800 */
[----:B--2---:R-:W-:Y:S04]  /*1f9e0*/  STS.U16 [R137+UR76+0x25580], R165 ;  /* 0x025580a589007988 */ /* 0x004fe8000800044c */
[----:B---3--:R0:W-:Y:S04]  /*1f9f0*/  STS.U16 [R137+UR76+0x35580], R36 ;  /* 0x0355802489007988 */ /* 0x0081e8000800044c */
[----:B----4-:R-:W-:Y:S04]  /*1fa00*/  STS.U16 [R137+UR76+0x5980], R135 ;  /* 0x0059808789007988 */ /* 0x010fe8000800044c */
[----:B------:R-:W-:Y:S01]  /*1fa10*/  STS.U16 [R137+UR76+0x15980], R136 ;  /* 0x0159808889007988 */ /* 0x000fe2000800044c */
[----:B------:R-:W-:Y:S01]  /*1fa20*/  PRMT R40, RZ, 0x7610, R40 ;  /* 0x00007610ff287816 */ /* 0x000fe20000000028 */
[----:B0-----:R-:W0:Y:S02]  /*1fa30*/  LDC R36, c[0x0][0x3a0] ;  /* 0x0000e800ff247b82 */ /* 0x001e240000000800 */
[----:B------:R-:W-:Y:S04]  /*1fa40*/  STS.U16 [R137+UR76+0x25980], R27 ;  /* 0x0259801b89007988 */ /* 0x000fe8000800044c */
[----:B------:R-:W-:Y:S04]  /*1fa50*/  STS.U16 [R137+UR76+0x35980], R139 ;  /* 0x0359808b89007988 */ /* 0x000fe8000800044c */
[----:B------:R-:W-:Y:S04]  /*1fa60*/  STS.U16 [R137+UR76+0x5d80], R140 ;  /* 0x005d808c89007988 */ /* 0x000fe8000800044c */
[----:B------:R-:W-:Y:S04]  /*1fa70*/  STS.U16 [R137+UR76+0x15d80], R141 ;  /* 0x015d808d89007988 */ /* 0x000fe8000800044c */
[----:B------:R-:W2:Y:S04]  /*1fa80*/  LDL.LU R165, [R1+0x3f7c] ;  /* 0x003f7c0001a57983 */ /* 0x000ea80000300800 */
[----:B------:R1:W-:Y:S04]  /*1fa90*/  STS.U16 [R137+UR76+0x25d80], R143 ;  /* 0x025d808f89007988 */ /* 0x0003e8000800044c */
[----:B------:R3:W-:Y:S04]  /*1faa0*/  STS.U16 [R137+UR76+0x35d80], R144 ;  /* 0x035d809089007988 */ /* 0x0007e8000800044c */
[----:B------:R4:W-:Y:S04]  /*1fab0*/  STS.U16 [R137+UR76+0x6180], R145 ;  /* 0x0061809189007988 */ /* 0x0009e8000800044c */
[----:B-1----:R-:W2:Y:S04]  /*1fac0*/  LDL.LU R143, [R1+0x24cc] ;  /* 0x0024cc00018f7983 */ /* 0x002ea80000300800 */
[----:B---3--:R-:W3:Y:S04]  /*1fad0*/  LDL.LU R144, [R1+0x24c8] ;  /* 0x0024c80001907983 */ /* 0x008ee80000300800 */
[----:B------:R1:W-:Y:S04]  /*1fae0*/  STS.U16 [R137+UR76+0x16180], R147 ;  /* 0x0161809389007988 */ /* 0x0003e8000800044c */
[----:B----4-:R-:W4:Y:S04]  /*1faf0*/  LDL.LU R145, [R1+0x24c4] ;  /* 0x0024c40001917983 */ /* 0x010f280000300800 */
        /* <DEDUP_REMOVED lines=23> */
[----:B0-----:R-:W4:Y:S01]  /*1fc70*/  LDL.LU R161, [R1+0x29d8] ;  /* 0x0029d80001a17983 */ /* 0x001f220000300800 */
[----:B------:R-:W-:-:S02]  /*1fc80*/  PRMT R39, RZ, 0x7610, R39 ;  /* 0x00007610ff277816 */ /* 0x000fc40000000027 */
[----:B------:R-:W-:Y:S01]  /*1fc90*/  PRMT R38, RZ, 0x7610, R38 ;  /* 0x00007610ff267816 */ /* 0x000fe20000000026 */
[----:B------:R-:W4:Y:S04]  /*1fca0*/  @!P4 LDG.E.U16 R40, desc[UR6][R24.64] ;  /* 0x000000061828c981 */ /* 0x000f28000c1e1500 */
[----:B-1----:R-:W4:Y:S04]  /*1fcb0*/  LDL.LU R162, [R1+0x29d4] ;  /* 0x0029d40001a27983 */ /* 0x002f280000300800 */
[----:B------:R0:W-:Y:S04]  /*1fcc0*/  STS.U16 [R137+UR76+0x26d80], R163 ;  /* 0x026d80a389007988 */ /* 0x0001e8000800044c */
[----:B------:R1:W-:Y:S01]  /*1fcd0*/  STS.U16 [R137+UR76+0x36d80], R164 ;  /* 0x036d80a489007988 */ /* 0x0003e2000800044c */
[----:B------:R-:W-:-:S02]  /*1fce0*/  LOP3.LUT R27, R0, 0x40, RZ, 0x3c, !PT ;  /* 0x00000040001b7812 */ /* 0x000fc400078e3cff */
[----:B------:R-:W-:Y:S01]  /*1fcf0*/  PRMT R37, RZ, 0x7610, R37 ;  /* 0x00007610ff257816 */ /* 0x000fe20000000025 */
[----:B------:R-:W4:Y:S04]  /*1fd00*/  @!P4 LDG.E.U16 R39, desc[UR6][R22.64] ;  /* 0x000000061627c981 */ /* 0x000f28000c1e1500 */
[----:B0-----:R-:W4:Y:S04]  /*1fd10*/  LDL.LU R163, [R1+0x29f0] ;  /* 0x0029f00001a37983 */ /* 0x001f280000300800 */
[----:B-1----:R-:W4:Y:S04]  /*1fd20*/  LDL.LU R164, [R1+0x29ec] ;  /* 0x0029ec0001a47983 */ /* 0x002f280000300800 */
[----:B------:R-:W-:Y:S04]  /*1fd30*/  STS.U16 [R137+UR76+0x7180], R77 ;  /* 0x0071804d89007988 */ /* 0x000fe8000800044c */
[----:B------:R-:W-:Y:S04]  /*1fd40*/  STS.U16 [R137+UR76+0x17180], R76 ;  /* 0x0171804c89007988 */ /* 0x000fe8000800044c */
[----:B------:R-:W-:Y:S04]  /*1fd50*/  STS.U16 [R137+UR76+0x27180], R75 ;  /* 0x0271804b89007988 */ /* 0x000fe8000800044c */
[----:B------:R-:W-:Y:S04]  /*1fd60*/  STS.U16 [R137+UR76+0x37180], R74 ;  /* 0x0371804a89007988 */ /* 0x000fe8000800044c */
[----:B------:R-:W-:Y:S04]  /*1fd70*/  STS.U16 [R137+UR76+0x7580], R73 ;  /* 0x0075804989007988 */ /* 0x000fe8000800044c */
[----:B------:R-:W-:Y:S04]  /*1fd80*/  STS.U16 [R137+UR76+0x17580], R72 ;  /* 0x0175804889007988 */ /* 0x000fe8000800044c */
[----:B------:R0:W-:Y:S04]  /*1fd90*/  STS.U16 [R137+UR76+0x27580], R71 ;  /* 0x0275804789007988 */ /* 0x0001e8000800044c */
[----:B------:R-:W-:Y:S04]  /*1fda0*/  STS.U16 [R137+UR76+0x37580], R70 ;  /* 0x0375804689007988 */ /* 0x000fe8000800044c */
[----:B------:R1:W-:Y:S04]  /*1fdb0*/  STS.U16 [R137+UR76+0x7980], R53 ;  /* 0x0079803589007988 */ /* 0x0003e8000800044c */
[----:B0-----:R-:W4:Y:S04]  /*1fdc0*/  LDL.LU R71, [R1+0x29e8] ;  /* 0x0029e80001477983 */ /* 0x001f280000300800 */
[----:B------:R-:W4:Y:S01]  /*1fdd0*/  LDL.LU R72, [R1+0x29e4] ;  /* 0x0029e40001487983 */ /* 0x000f220000300800 */
[----:B------:R-:W-:Y:S01]  /*1fde0*/  PRMT R45, RZ, 0x7610, R45 ;  /* 0x00007610ff2d7816 */ /* 0x000fe2000000002d */
[----:B-1----:R-:W0:Y:S02]  /*1fdf0*/  LDC R53, c[0x0][0x3b0] ;  /* 0x0000ec00ff357b82 */ /* 0x002e240000000800 */
[----:B------:R1:W-:Y:S04]  /*1fe00*/  STS.U16 [R137+UR76+0x17980], R52 ;  /* 0x0179803489007988 */ /* 0x0003e8000800044c */
[----:B------:R-:W4:Y:S04]  /*1fe10*/  LDL.LU R73, [R1+0x247c] ;  /* 0x00247c0001497983 */ /* 0x000f280000300800 */
[----:B------:R1:W-:Y:S01]  /*1fe20*/  STS.U16 [R137+UR76+0x27980], R51 ;  /* 0x0279803389007988 */ /* 0x0003e2000800044c */
[----:B------:R-:W-:Y:S01]  /*1fe30*/  PRMT R44, RZ, 0x7610, R44 ;  /* 0x00007610ff2c7816 */ /* 0x000fe2000000002c */
[----:B-1----:R-:W1:Y:S02]  /*1fe40*/  LDC R52, c[0x0][0x3b0] ;  /* 0x0000ec00ff347b82 */ /* 0x002e640000000800 */
[----:B------:R-:W4:Y:S04]  /*1fe50*/  LDL.LU R74, [R1+0x2478] ;  /* 0x00247800014a7983 */ /* 0x000f280000300800 */
[----:B------:R0:W-:Y:S01]  /*1fe60*/  STS.U16 [R137+UR76+0x37980], R50 ;  /* 0x0379803289007988 */ /* 0x0001e2000800044c */
[----:B------:R-:W-:Y:S01]  /*1fe70*/  PRMT R49, RZ, 0x7610, R49 ;  /* 0x00007610ff317816 */ /* 0x000fe20000000031 */
[----:B------:R-:W1:Y:S02]  /*1fe80*/  LDC R51, c[0x0][0x3b0] ;  /* 0x0000ec00ff337b82 */ /* 0x000e640000000800 */
[----:B------:R-:W4:Y:S04]  /*1fe90*/  LDL.LU R75, [R1+0x2474] ;  /* 0x00247400014b7983 */ /* 0x000f280000300800 */
[----:B------:R-:W-:Y:S04]  /*1fea0*/  STS.U16 [R137+UR76+0x7d80], R57 ;  /* 0x007d803989007988 */ /* 0x000fe8000800044c */
[----:B------:R-:W4:Y:S04]  /*1feb0*/  LDL.LU R76, [R1+0x2470] ;  /* 0x00247000014c7983 */ /* 0x000f280000300800 */
[----:B------:R-:W-:Y:S04]  /*1fec0*/  STS.U16 [R137+UR76+0x17d80], R56 ;  /* 0x017d803889007988 */ /* 0x000fe8000800044c */
[----:B------:R-:W4:Y:S04]  /*1fed0*/  LDL.LU R77, [R1+0x248c] ;  /* 0x00248c00014d7983 */ /* 0x000f280000300800 */
[----:B------:R0:W-:Y:S04]  /*1fee0*/  STS.U16 [R137+UR76+0x27d80], R55 ;  /* 0x027d803789007988 */ /* 0x0001e8000800044c */
[----:B------:R-:W4:Y:S04]  /*1fef0*/  @!P4 LDG.E.U16 R38, desc[UR6][R20.64] ;  /* 0x000000061426c981 */ /* 0x000f28000c1e1500 */
[----:B------:R-:W4:Y:S01]  /*1ff00*/  @!P4 LDG.E.U16 R37, desc[UR6][R18.64] ;  /* 0x000000061225c981 */ /* 0x000f22000c1e1500 */
[----:B0-----:R-:W-:Y:S01]  /*1ff10*/  LOP3.LUT R50, R0, 0x50, RZ, 0x3c, !PT ;  /* 0x0000005000327812 */ /* 0x001fe200078e3cff */
[----:B------:R-:W0:Y:S02]  /*1ff20*/  LDC R55, c[0x0][0x3b0] ;  /* 0x0000ec00ff377b82 */ /* 0x000e240000000800 */
[----:B------:R-:W4:Y:S04]  /*1ff30*/  LDL.LU R135, [R1+0x2488] ;  /* 0x0024880001877983 */ /* 0x000f280000300800 */
[----:B------:R1:W-:Y:S01]  /*1ff40*/  STS.U16 [R137+UR76+0x37d80], R54 ;  /* 0x037d803689007988 */ /* 0x0003e2000800044c */
[----:B------:R-:W-:Y:S01]  /*1ff50*/  PRMT R48, RZ, 0x7610, R48 ;  /* 0x00007610ff307816 */ /* 0x000fe20000000030 */
[----:B------:R-:W0:Y:S02]  /*1ff60*/  LDC R56, c[0x0][0x3b0] ;  /* 0x0000ec00ff387b82 */ /* 0x000e240000000800 */
[----:B------:R-:W4:Y:S04]  /*1ff70*/  LDL.LU R136, [R1+0x2484] ;  /* 0x0024840001887983 */ /* 0x000f280000300800 */
[----:B------:R-:W4:Y:S01]  /*1ff80*/  @!P5 LDG.E.U16 R45, desc[UR6][R16.64] ;  /* 0x00000006102dd981 */ /* 0x000f22000c1e1500 */
[----:B------:R-:W-:Y:S01]  /*1ff90*/  PRMT R47, RZ, 0x7610, R47 ;  /* 0x00007610ff2f7816 */ /* 0x000fe2000000002f */
[----:B-1----:R-:W1:Y:S02]  /*1ffa0*/  LDC R54, c[0x0][0x3b0] ;  /* 0x0000ec00ff367b82 */ /* 0x002e640000000800 */
[----:B------:R-:W4:Y:S04]  /*1ffb0*/  LDL.LU R137, [R1+0x2480] ;  /* 0x0024800001897983 */ /* 0x000f280000300800 */
[----:B------:R-:W4:Y:S04]  /*1ffc0*/  LDL.LU R139, [R1+0x249c] ;  /* 0x00249c00018b7983 */ /* 0x000f280000300800 */
[----:B------:R-:W4:Y:S04]  /*1ffd0*/  LDL.LU R140, [R1+0x2498] ;  /* 0x00249800018c7983 */ /* 0x000f280000300800 */
[----:B------:R-:W4:Y:S04]  /*1ffe0*/  LDL.LU R141, [R1+0x2494] ;  /* 0x00249400018d7983 */ /* 0x000f280000300800 */
[----:B------:R-:W4:Y:S01]  /*1fff0*/  @!P5 LDG.E.U16 R44, desc[UR6][R14.64] ;  /* 0x000000060e2cd981 */ /* 0x000f22000c1e1500 */
[----:B------:R-:W-:-:S03]  /*20000*/  PRMT R46, RZ, 0x7610, R46 ;  /* 0x00007610ff2e7816 */ /* 0x000fc6000000002e */
[----:B------:R-:W4:Y:S04]  /*20010*/  @!P2 LDG.E.U16 R49, desc[UR6][R12.64] ;  /* 0x000000060c31a981 */ /* 0x000f28000c1e1500 */
[----:B------:R-:W4:Y:S04]  /*20020*/  @!P2 LDG.E.U16 R48, desc[UR6][R10.64] ;  /* 0x000000060a30a981 */ /* 0x000f28000c1e1500 */
[----:B------:R-:W4:Y:S04]  /*20030*/  @!P2 LDG.E.U16 R47, desc[UR6][R4.64] ;  /* 0x00000006042fa981 */ /* 0x000f28000c1e1500 */
[----:B------:R-:W4:Y:S04]  /*20040*/  @!P2 LDG.E.U16 R46, desc[UR6][R2.64] ;  /* 0x00000006022ea981 */ /* 0x000f28000c1e1500 */
[----:B--2---:R2:W-:Y:S04]  /*20050*/  STS.U16 [R27+UR76+0x1200], R143 ;  /* 0x0012008f1b007988 */ /* 0x0045e8000800044c */
[----:B---3--:R3:W-:Y:S04]  /*20060*/  STS.U16 [R27+UR76+0x11200], R144 ;  /* 0x011200901b007988 */ /* 0x0087e8000800044c */
[----:B--2---:R-:W2:Y:S04]  /*20070*/  LDL.LU R143, [R1+0x2490] ;  /* 0x00249000018f7983 */ /* 0x004ea80000300800 */
[----:B----4-:R4:W-:Y:S04]  /*20080*/  STS.U16 [R27+UR76+0x21200], R145 ;  /* 0x021200911b007988 */ /* 0x0109e8000800044c */
[----:B---3--:R-:W3:Y:S04]  /*20090*/  LDL.LU R144, [R1+0x24ac] ;  /* 0x0024ac0001907983 */ /* 0x008ee80000300800 */
[----:B------:R0:W-:Y:S04]  /*200a0*/  STS.U16 [R27+UR76+0x31200], R147 ;  /* 0x031200931b007988 */ /* 0x0001e8000800044c */
[----:B----4-:R-:W4:Y:S04]  /*200b0*/  LDL.LU R145, [R1+0x24a8] ;  /* 0x0024a80001917983 */ /* 0x010f280000300800 */
        /* <DEDUP_REMOVED lines=28> */
[----:B-1----:R-:W4:Y:S04]  /*20280*/  LDL.LU R164, [R1+0x2440] ;  /* 0x0024400001a47983 */ /* 0x002f280000300800 */
        /* <DEDUP_REMOVED lines=25> */
[----:B-1----:R-:W4:Y:S04]  /*20420*/  LDL.LU R141, [R1+0x2418] ;  /* 0x00241800018d7983 */ /* 0x002f280000300800 */
        /* <DEDUP_REMOVED lines=114> */
[----:B------:R-:W-:Y:S04]  /*20b50*/  STS.U16 [R27+UR76+0x6200], R147 ;  /* 0x006200931b007988 */ /* 0x000fe8000800044c */
[----:B------:R0:W-:Y:S04]  /*20b60*/  STS.U16 [R27+UR76+0x16200], R148 ;  /* 0x016200941b007988 */ /* 0x0001e8000800044c */
[----:B------:R1:W-:Y:S04]  /*20b70*/  STS.U16 [R27+UR76+0x26200], R149 ;  /* 0x026200951b007988 */ /* 0x0003e8000800044c */
[----:B0-----:R-:W2:Y:S04]  /*20b80*/  LDL.LU R148, [R1+0x265c] ;  /* 0x00265c0001947983 */ /* 0x001ea80000300800 */
[----:B------:R0:W-:Y:S04]  /*20b90*/  STS.U16 [R27+UR76+0x36200], R151 ;  /* 0x036200971b007988 */ /* 0x0001e8000800044c */
        /* <DEDUP_REMOVED lines=36> */
[----:B------:R-:W4:Y:S04]  /*20de0*/  LDL.LU R73, [R1+0x29c4] ;  /* 0x0029c40001497983 */ /* 0x000f280000300800 */
[----:B------:R-:W-:Y:S04]  /*20df0*/  STS.U16 [R27+UR76+0x27a00], R59 ;  /* 0x027a003b1b007988 */ /* 0x000fe8000800044c */
[----:B------:R-:W4:Y:S04]  /*20e00*/  LDL.LU R74, [R1+0x2a00] ;  /* 0x002a0000014a7983 */ /* 0x000f280000300800 */
[----:B------:R0:W-:Y:S04]  /*20e10*/  STS.U16 [R27+UR76+0x37a00], R58 ;  /* 0x037a003a1b007988 */ /* 0x0001e8000800044c */
[----:B------:R-:W4:Y:S04]  /*20e20*/  LDL.LU R75, [R1+0x29fc] ;  /* 0x0029fc00014b7983 */ /* 0x000f280000300800 */
[----:B------:R1:W-:Y:S01]  /*20e30*/  STS.U16 [R27+UR76+0x7e00], R40 ;  /* 0x007e00281b007988 */ /* 0x0003e2000800044c */
[----:B------:R-:W-:Y:S01]  /*20e40*/  IMAD R54, R118, R54, RZ ;  /* 0x0000003676367224 */ /* 0x000fe200078e02ff */
[----:B0-----:R-:W0:Y:S02]  /*20e50*/  LDC R58, c[0x0][0x3b0] ;  /* 0x0000ec00ff3a7b82 */ /* 0x001e240000000800 */
[----:B------:R-:W4:Y:S04]  /*20e60*/  LDL.LU R76, [R1+0x29f8] ;  /* 0x0029f800014c7983 */ /* 0x000f280000300800 */
[----:B------:R1:W-:Y:S02]  /*20e70*/  STS.U16 [R27+UR76+0x17e00], R39 ;  /* 0x017e00271b007988 */ /* 0x0003e4000800044c */
[----:B-1----:R-:W1:Y:S02]  /*20e80*/  LDC R40, c[0x0][0x3b0] ;  /* 0x0000ec00ff287b82 */ /* 0x002e640000000800 */
[----:B------:R-:W4:Y:S04]  /*20e90*/  LDL.LU R77, [R1+0x29f4] ;  /* 0x0029f400014d7983 */ /* 0x000f280000300800 */
[----:B------:R0:W-:Y:S02]  /*20ea0*/  STS.U16 [R27+UR76+0x27e00], R38 ;  /* 0x027e00261b007988 */ /* 0x0001e4000800044c */
[----:B------:R-:W1:Y:S02]  /*20eb0*/  LDC R39, c[0x0][0x3b0] ;  /* 0x0000ec00ff277b82 */ /* 0x000e640000000800 */
[----:B------:R-:W4:Y:S04]  /*20ec0*/  LDL.LU R135, [R1+0x260c] ;  /* 0x00260c0001877983 */ /* 0x000f280000300800 */
[----:B------:R0:W-:Y:S02]  /*20ed0*/  STS.U16 [R27+UR76+0x37e00], R37 ;  /* 0x037e00251b007988 */ /* 0x0001e4000800044c */
[----:B0-----:R-:W0:Y:S02]  /*20ee0*/  LDC R38, c[0x0][0x3ac] ;  /* 0x0000eb00ff267b82 */ /* 0x001e240000000800 */
[----:B------:R-:W4:Y:S04]  /*20ef0*/  LDL.LU R136, [R1+0x2608] ;  /* 0x0026080001887983 */ /* 0x000f280000300800 */
[----:B------:R-:W4:Y:S02]  /*20f00*/  LDL.LU R27, [R1+0x2604] ;  /* 0x00260400011b7983 */ /* 0x000f240000300800 */
[----:B------:R-:W0:Y:S02]  /*20f10*/  LDC R37, c[0x0][0x3ac] ;  /* 0x0000eb00ff257b82 */ /* 0x000e240000000800 */
[----:B------:R-:W4:Y:S04]  /*20f20*/  LDL.LU R137, [R1+0x2600] ;  /* 0x0026000001897983 */ /* 0x000f280000300800 */
[----:B------:R-:W4:Y:S02]  /*20f30*/  LDL.LU R139, [R1+0x261c] ;  /* 0x00261c00018b7983 */ /* 0x000f240000300800 */
[----:B------:R-:W0:Y:S02]  /*20f40*/  LDC R118, c[0x0][0x3b0] ;  /* 0x0000ec00ff767b82 */ /* 0x000e240000000800 */
        /* <DEDUP_REMOVED lines=208> */
[----:B------:R0:W-:Y:S04]  /*21c50*/  STS.U16 [R50+UR76+0x26e80], R106 ;  /* 0x026e806a32007988 */ /* 0x0001e8000800044c */
[----:B------:R1:W-:Y:S04]  /*21c60*/  STS.U16 [R50+UR76+0x36e80], R41 ;  /* 0x036e802932007988 */ /* 0x0003e8000800044c */
[----:B------:R-:W-:Y:S01]  /*21c70*/  STS.U16 [R50+UR76+0x7280], R97 ;  /* 0x0072806132007988 */ /* 0x000fe2000800044c */
[C---:B------:R-:W-:Y:S01]  /*21c80*/  LOP3.LUT R27, R0.reuse, 0x60, RZ, 0x3c, !PT ;  /* 0x00000060001b7812 */ /* 0x040fe200078e3cff */
[----:B0-----:R-:W0:Y:S02]  /*21c90*/  LDC R106, c[0x0][0x3b0] ;  /* 0x0000ec00ff6a7b82 */ /* 0x001e240000000800 */
[----:B------:R-:W-:Y:S04]  /*21ca0*/  STS.U16 [R50+UR76+0x17280], R96 ;  /* 0x0172806032007988 */ /* 0x000fe8000800044c */
[----:B------:R-:W4:Y:S02]  /*21cb0*/  LDL.LU R72, [R1+0x29b4] ;  /* 0x0029b40001487983 */ /* 0x000f240000300800 */
[----:B-1----:R-:W1:Y:S02]  /*21cc0*/  LDC R41, c[0x0][0x3b0] ;  /* 0x0000ec00ff297b82 */ /* 0x002e640000000800 */
[----:B------:R-:W-:Y:S04]  /*21cd0*/  STS.U16 [R50+UR76+0x27280], R95 ;  /* 0x0272805f32007988 */ /* 0x000fe8000800044c */
[----:B------:R-:W4:Y:S04]  /*21ce0*/  LDL.LU R73, [R1+0x2a10] ;  /* 0x002a100001497983 */ /* 0x000f280000300800 */
[----:B------:R0:W-:Y:S04]  /*21cf0*/  STS.U16 [R50+UR76+0x37280], R94 ;  /* 0x0372805e32007988 */ /* 0x0001e8000800044c */
[----:B------:R-:W4:Y:S04]  /*21d00*/  LDL.LU R74, [R1+0x2a0c] ;  /* 0x002a0c00014a7983 */ /* 0x000f280000300800 */
[----:B------:R-:W-:Y:S01]  /*21d10*/  STS.U16 [R50+UR76+0x7680], R93 ;  /* 0x0076805d32007988 */ /* 0x000fe2000800044c */
[----:B0-----:R-:W0:Y:S03]  /*21d20*/  LDC R94, c[0x0][0x3b0] ;  /* 0x0000ec00ff5e7b82 */ /* 0x001e260000000800 */
[----:B------:R-:W4:Y:S04]  /*21d30*/  LDL.LU R75, [R1+0x2a08] ;  /* 0x002a0800014b7983 */ /* 0x000f280000300800 */
[----:B------:R-:W-:Y:S04]  /*21d40*/  STS.U16 [R50+UR76+0x17680], R92 ;  /* 0x0176805c32007988 */ /* 0x000fe8000800044c */
[----:B------:R-:W4:Y:S04]  /*21d50*/  LDL.LU R76, [R1+0x2a04] ;  /* 0x002a0400014c7983 */ /* 0x000f280000300800 */
[----:B------:R-:W-:Y:S04]  /*21d60*/  STS.U16 [R50+UR76+0x27680], R91 ;  /* 0x0276805b32007988 */ /* 0x000fe8000800044c */
[----:B------:R-:W4:Y:S04]  /*21d70*/  LDL.LU R77, [R1+0x279c] ;  /* 0x00279c00014d7983 */ /* 0x000f280000300800 */
[----:B------:R1:W-:Y:S04]  /*21d80*/  STS.U16 [R50+UR76+0x37680], R90 ;  /* 0x0376805a32007988 */ /* 0x0003e8000800044c */
[----:B------:R-:W4:Y:S04]  /*21d90*/  LDL.LU R135, [R1+0x2798] ;  /* 0x0027980001877983 */ /* 0x000f280000300800 */
[----:B------:R-:W-:Y:S01]  /*21da0*/  STS.U16 [R50+UR76+0x7a80], R65 ;  /* 0x007a804132007988 */ /* 0x000fe2000800044c */
[----:B-1----:R-:W1:Y:S03]  /*21db0*/  LDC R90, c[0x0][0x3b0] ;  /* 0x0000ec00ff5a7b82 */ /* 0x002e660000000800 */
[----:B------:R-:W4:Y:S04]  /*21dc0*/  LDL.LU R136, [R1+0x2794] ;  /* 0x0027940001887983 */ /* 0x000f280000300800 */
[----:B------:R-:W-:Y:S04]  /*21dd0*/  STS.U16 [R50+UR76+0x17a80], R64 ;  /* 0x017a804032007988 */ /* 0x000fe8000800044c */
[----:B------:R-:W4:Y:S04]  /*21de0*/  LDL.LU R137, [R1+0x2790] ;  /* 0x0027900001897983 */ /* 0x000f280000300800 */
[----:B------:R-:W-:Y:S04]  /*21df0*/  STS.U16 [R50+UR76+0x27a80], R63 ;  /* 0x027a803f32007988 */ /* 0x000fe8000800044c */
[----:B------:R-:W4:Y:S04]  /*21e00*/  LDL.LU R139, [R1+0x27ac] ;  /* 0x0027ac00018b7983 */ /* 0x000f280000300800 */
[----:B------:R0:W-:Y:S04]  /*21e10*/  STS.U16 [R50+UR76+0x37a80], R62 ;  /* 0x037a803e32007988 */ /* 0x0001e8000800044c */
[----:B------:R-:W4:Y:S04]  /*21e20*/  LDL.LU R140, [R1+0x27a8] ;  /* 0x0027a800018c7983 */ /* 0x000f280000300800 */
[----:B------:R1:W-:Y:S01]  /*21e30*/  STS.U16 [R50+UR76+0x7e80], R45 ;  /* 0x007e802d32007988 */ /* 0x0003e2000800044c */
[----:B0-----:R-:W0:Y:S03]  /*21e40*/  LDC R62, c[0x0][0x3b0] ;  /* 0x0000ec00ff3e7b82 */ /* 0x001e260000000800 */
        /* <DEDUP_REMOVED lines=11> */
[----:B------:R-:W0:Y:S08]  /*21f00*/  LDC R42, c[0x0][0x3b0] ;  /* 0x0000ec00ff2a7b82 */ /* 0x000e300000000800 */
[----:B------:R-:W0:Y:S01]  /*21f10*/  LDC R50, c[0x0][0x3b0] ;  /* 0x0000ec00ff327b82 */ /* 0x000e220000000800 */
        /* <DEDUP_REMOVED lines=172> */
[----:B----4-:R0:W-:Y:S04]  /*229e0*/  STS.U16 [R27+UR76+0x35f00], R151 ;  /* 0x035f00971b007988 */ /* 0x0101e8000800044c */
[----:B------:R1:W-:Y:S04]  /*229f0*/  STS.U16 [R27+UR76+0x6300], R152 ;  /* 0x006300981b007988 */ /* 0x0003e8000800044c */
[----:B0-----:R-:W2:Y:S04]  /*22a00*/  LDL.LU R151, [R1+0x2940] ;  /* 0x0029400001977983 */ /* 0x001ea80000300800 */
[----:B------:R0:W-:Y:S04]  /*22a10*/  STS.U16 [R27+UR76+0x16300], R153 ;  /* 0x016300991b007988 */ /* 0x0001e8000800044c */
[----:B-1----:R-:W3:Y:S04]  /*22a20*/  LDL.LU R152, [R1+0x293c] ;  /* 0x00293c0001987983 */ /* 0x002ee80000300800 */
[----:B------:R-:W-:Y:S04]  /*22a30*/  STS.U16 [R27+UR76+0x26300], R155 ;  /* 0x0263009b1b007988 */ /* 0x000fe8000800044c */
[----:B0-----:R-:W4:Y:S04]  /*22a40*/  LDL.LU R153, [R1+0x2938] ;  /* 0x0029380001997983 */ /* 0x001f280000300800 */
        /* <DEDUP_REMOVED lines=8> */
[----:B------:R-:W4:Y:S04]  /*22ad0*/  LDL.LU R139, [R1+0x294c] ;  /* 0x00294c00018b7983 */ /* 0x000f280000300800 */
[----:B------:R-:W4:Y:S04]  /*22ae0*/  LDL.LU R140, [R1+0x2948] ;  /* 0x00294800018c7983 */ /* 0x000f280000300800 */
[----:B0-----:R-:W4:Y:S04]  /*22af0*/  LDL.LU R162, [R1+0x2944] ;  /* 0x0029440001a27983 */ /* 0x001f280000300800 */
[----:B------:R-:W4:Y:S04]  /*22b00*/  LDL.LU R141, [R1+0x2960] ;  /* 0x00296000018d7983 */ /* 0x000f280000300800 */
[----:B------:R-:W4:Y:S04]  /*22b10*/  LDL.LU R143, [R1+0x295c] ;  /* 0x00295c00018f7983 */ /* 0x000f280000300800 */
[----:B------:R0:W-:Y:S04]  /*22b20*/  STS.U16 [R27+UR76+0x16b00], R163 ;  /* 0x016b00a31b007988 */ /* 0x0001e8000800044c */
[----:B------:R-:W4:Y:S04]  /*22b30*/  LDL.LU R144, [R1+0x2958] ;  /* 0x0029580001907983 */ /* 0x000f280000300800 */
[----:B------:R-:W-:Y:S04]  /*22b40*/  STS.U16 [R27+UR76+0x26b00], R164 ;  /* 0x026b00a41b007988 */ /* 0x000fe8000800044c */
[----:B0-----:R-:W4:Y:S04]  /*22b50*/  LDL.LU R163, [R1+0x2954] ;  /* 0x0029540001a37983 */ /* 0x001f280000300800 */
[----:B------:R0:W-:Y:S04]  /*22b60*/  STS.U16 [R27+UR76+0x36b00], R165 ;  /* 0x036b00a51b007988 */ /* 0x0001e8000800044c */
[----:B------:R-:W4:Y:S04]  /*22b70*/  LDL.LU R148, [R1+0x29b0] ;  /* 0x0029b00001947983 */ /* 0x000f280000300800 */
[----:B0-----:R-:W4:Y:S04]  /*22b80*/  LDL.LU R165, [R1+0x29ac] ;  /* 0x0029ac0001a57983 */ /* 0x001f280000300800 */
[----:B------:R-:W4:Y:S04]  /*22b90*/  LDL.LU R149, [R1+0x29a8] ;  /* 0x0029a80001957983 */ /* 0x000f280000300800 */
[----:B------:R-:W4:Y:S04]  /*22ba0*/  LDL.LU R155, [R1+0x29a4] ;  /* 0x0029a400019b7983 */ /* 0x000f280000300800 */
[----:B------:R-:W4:Y:S04]  /*22bb0*/  LDL.LU R156, [R1+0x2a28] ;  /* 0x002a2800019c7983 */ /* 0x000f280000300800 */
[----:B------:R-:W-:Y:S04]  /*22bc0*/  STL [R1+0x3e38], R0 ;  /* 0x003e380001007387 */ /* 0x000fe80000100800 */
[----:B------:R-:W4:Y:S04]  /*22bd0*/  LDL.LU R157, [R1+0x2a24] ;  /* 0x002a2400019d7983 */ /* 0x000f280000300800 */
[----:B------:R-:W4:Y:S04]  /*22be0*/  LDL.LU R159, [R1+0x2a20] ;  /* 0x002a2000019f7983 */ /* 0x000f280000300800 */
[----:B------:R-:W-:Y:S04]  /*22bf0*/  STS.U16 [R27+UR76+0x6f00], R105 ;  /* 0x006f00691b007988 */ /* 0x000fe8000800044c */
[----:B------:R-:W-:Y:S04]  /*22c00*/  STS.U16 [R27+UR76+0x16f00], R104 ;  /* 0x016f00681b007988 */ /* 0x000fe8000800044c */
[----:B------:R-:W-:Y:S04]  /*22c10*/  STS.U16 [R27+UR76+0x26f00], R103 ;  /* 0x026f00671b007988 */ /* 0x000fe8000800044c */
[----:B------:R0:W-:Y:S04]  /*22c20*/  STS.U16 [R27+UR76+0x36f00], R102 ;  /* 0x036f00661b007988 */ /* 0x0001e8000800044c */
[----:B------:R-:W-:Y:S04]  /*22c30*/  STS.U16 [R27+UR76+0x7300], R101 ;  /* 0x007300651b007988 */ /* 0x000fe8000800044c */
[----:B------:R-:W-:Y:S01]  /*22c40*/  STS.U16 [R27+UR76+0x17300], R100 ;  /* 0x017300641b007988 */ /* 0x000fe2000800044c */
[----:B------:R-:W-:Y:S01]  /*22c50*/  LOP3.LUT R164, R0, 0x70, RZ, 0x3c, !PT ;  /* 0x0000007000a47812 */ /* 0x000fe200078e3cff */
[----:B0-----:R-:W0:Y:S02]  /*22c60*/  LDC R102, c[0x0][0x3b0] ;  /* 0x0000ec00ff667b82 */ /* 0x001e240000000800 */
[----:B------:R-:W-:Y:S04]  /*22c70*/  STS.U16 [R27+UR76+0x27300], R99 ;  /* 0x027300631b007988 */ /* 0x000fe8000800044c */
[----:B------:R1:W-:Y:S04]  /*22c80*/  STS.U16 [R27+UR76+0x37300], R98 ;  /* 0x037300621b007988 */ /* 0x0003e8000800044c */
[----:B------:R-:W-:Y:S04]  /*22c90*/  STS.U16 [R27+UR76+0x7700], R81 ;  /* 0x007700511b007988 */ /* 0x000fe8000800044c */
[----:B------:R-:W-:Y:S01]  /*22ca0*/  STS.U16 [R27+UR76+0x17700], R80 ;  /* 0x017700501b007988 */ /* 0x000fe2000800044c */
[----:B-1----:R-:W1:Y:S03]  /*22cb0*/  LDC R98, c[0x0][0x3b0] ;  /* 0x0000ec00ff627b82 */ /* 0x002e660000000800 */
        /* <DEDUP_REMOVED lines=8> */
[----:B------:R1:W-:Y:S01]  /*22d40*/  STS.U16 [R27+UR76+0x27f00], R47 ;  /* 0x027f002f1b007988 */ /* 0x0003e2000800044c */
[----:B0-----:R-:W0:Y:S03]  /*22d50*/  LDC R49, c[0x0][0x3b0] ;  /* 0x0000ec00ff317b82 */ /* 0x001e260000000800 */
[----:B------:R1:W-:Y:S04]  /*22d60*/  STS.U16 [R27+UR76+0x37f00], R46 ;  /* 0x037f002e1b007988 */ /* 0x0003e8000800044c */
[----:B------:R-:W4:Y:S01]  /*22d70*/  LDL.LU R145, [R1+0x2a1c] ;  /* 0x002a1c0001917983 */ /* 0x000f220000300800 */
[----:B-1----:R-:W1:Y:S03]  /*22d80*/  LDC R47, c[0x0][0x3b0] ;  /* 0x0000ec00ff2f7b82 */ /* 0x002e660000000800 */
[----:B------:R-:W4:Y:S05]  /*22d90*/  LDL.LU R147, [R1+0x28f0] ;  /* 0x0028f00001937983 */ /* 0x000f2a0000300800 */
[----:B------:R-:W0:Y:S08]  /*22da0*/  LDC R46, c[0x0][0x3b0] ;  /* 0x0000ec00ff2e7b82 */ /* 0x000e300000000800 */
[----:B------:R-:W0:Y:S01]  /*22db0*/  LDC R48, c[0x0][0x3b0] ;  /* 0x0000ec00ff307b82 */ /* 0x000e220000000800 */
[----:B--2---:R2:W-:Y:S04]  /*22dc0*/  STS.U16 [R164+UR76+0x1380], R151 ;  /* 0x00138097a4007988 */ /* 0x0045e8000800044c */
[----:B---3--:R3:W-:Y:S04]  /*22dd0*/  STS.U16 [R164+UR76+0x11380], R152 ;  /* 0x01138098a4007988 */ /* 0x0087e8000800044c */
[----:B--2---:R-:W2:Y:S04]  /*22de0*/  LDL.LU R151, [R1+0x28ec] ;  /* 0x0028ec0001977983 */ /* 0x004ea80000300800 */
[----:B----4-:R4:W-:Y:S04]  /*22df0*/  STS.U16 [R164+UR76+0x21380], R153 ;  /* 0x02138099a4007988 */ /* 0x0109e8000800044c */
[----:B---3--:R-:W3:Y:S04]  /*22e00*/  LDL.LU R152, [R1+0x28e8] ;  /* 0x0028e80001987983 */ /* 0x008ee80000300800 */
[----:B----4-:R-:W4:Y:S04]  /*22e10*/  LDL.LU R153, [R1+0x28e4] ;  /* 0x0028e40001997983 */ /* 0x010f280000300800 */
        /* <DEDUP_REMOVED lines=9> */
[----:B0-----:R-:W4:Y:S04]  /*22eb0*/  LDL.LU R165, [R1+0x2910] ;  /* 0x0029100001a57983 */ /* 0x001f280000300800 */
[----:B------:R0:W-:Y:S04]  /*22ec0*/  STS.U16 [R164+UR76+0x30780], R155 ;  /* 0x0307809ba4007988 */ /* 0x0001e8000800044c */
[----:B------:R1:W-:Y:S04]  /*22ed0*/  STS.U16 [R164+UR76+0x380], R156 ;  /* 0x0003809ca4007988 */ /* 0x0003e8000800044c */
[----:B0-----:R-:W4:Y:S04]  /*22ee0*/  LDL.LU R155, [R1+0x290c] ;  /* 0x00290c00019b7983 */ /* 0x001f280000300800 */
[----:B-1----:R-:W4:Y:S04]  /*22ef0*/  LDL.LU R156, [R1+0x2908] ;  /* 0x00290800019c7983 */ /* 0x002f280000300800 */
[----:B------:R0:W-:Y:S04]  /*22f00*/  STS.U16 [R164+UR76+0x780], R148 ;  /* 0x00078094a4007988 */ /* 0x0001e8000800044c */
[----:B------:R1:W-:Y:S04]  /*22f10*/  STS.U16 [R164+UR76+0x20780], R149 ;  /* 0x02078095a4007988 */ /* 0x0003e8000800044c */
[----:B------:R1:W-:Y:S04]  /*22f20*/  STS.U16 [R164+UR76+0x10380], R157 ;  /* 0x0103809da4007988 */ /* 0x0003e8000800044c */
[----:B0-----:R-:W4:Y:S04]  /*22f30*/  LDL.LU R148, [R1+0x2904] ;  /* 0x0029040001947983 */ /* 0x001f280000300800 */
[----:B-1----:R-:W4:Y:S04]  /*22f40*/  LDL.LU R149, [R1+0x2920] ;  /* 0x0029200001957983 */ /* 0x002f280000300800 */
[----:B------:R-:W4:Y:S04]  /*22f50*/  LDL.LU R157, [R1+0x291c] ;  /* 0x00291c00019d7983 */ /* 0x000f280000300800 */
[----:B------:R0:W-:Y:S04]  /*22f60*/  STS.U16 [R164+UR76+0x20380], R159 ;  /* 0x0203809fa4007988 */ /* 0x0001e8000800044c */
        /* <DEDUP_REMOVED lines=12> */
[----:B------:R1:W-:Y:S04]  /*23030*/  STS.U16 [R164+UR76+0x12380], R161 ;  /* 0x012380a1a4007988 */ /* 0x0003e8000800044c */
[----:B0-----:R-:W2:Y:S04]  /*23040*/  LDL.LU R160, [R1+0x2914] ;  /* 0x0029140001a07983 */ /* 0x001ea80000300800 */
[----:B------:R-:W3:Y:S04]  /*23050*/  LDL.LU R139, [R1+0x2930] ;  /* 0x00293000018b7983 */ /* 0x000ee80000300800 */
[----:B------:R-:W4:Y:S04]  /*23060*/  LDL.LU R140, [R1+0x292c] ;  /* 0x00292c00018c7983 */ /* 0x000f280000300800 */
[----:B-1----:R-:W3:Y:S04]  /*23070*/  LDL.LU R161, [R1+0x2928] ;  /* 0x0029280001a17983 */ /* 0x002ee80000300800 */
[----:B------:R-:W4:Y:S04]  /*23080*/  LDL.LU R141, [R1+0x2924] ;  /* 0x00292400018d7983 */ /* 0x000f280000300800 */
[----:B------:R-:W4:Y:S04]  /*23090*/  LDL.LU R143, [R1+0x2894] ;  /* 0x00289400018f7983 */ /* 0x000f280000300800 */
[----:B------:R0:W-:Y:S04]  /*230a0*/  STS.U16 [R164+UR76+0x22380], R162 ;  /* 0x022380a2a4007988 */ /* 0x0001e8000800044c */
[----:B------:R-:W4:Y:S04]  /*230b0*/  LDL.LU R144, [R1+0x2898] ;  /* 0x0028980001907983 */ /* 0x000f280000300800 */
[----:B------:R1:W-:Y:S04]  /*230c0*/  STS.U16 [R164+UR76+0x32380], R163 ;  /* 0x032380a3a4007988 */ /* 0x0003e8000800044c */
[----:B0-----:R-:W4:Y:S04]  /*230d0*/  LDL.LU R162, [R1+0x289c] ;  /* 0x00289c0001a27983 */ /* 0x001f280000300800 */
[----:B------:R-:W4:Y:S04]  /*230e0*/  LDL.LU R151, [R1+0x28a0] ;  /* 0x0028a00001977983 */ /* 0x000f280000300800 */
[----:B-1----:R-:W4:Y:S04]  /*230f0*/  LDL.LU R163, [R1+0x28a4] ;  /* 0x0028a40001a37983 */ /* 0x002f280000300800 */
[----:B------:R-:W4:Y:S04]  /*23100*/  LDL.LU R152, [R1+0x28a8] ;  /* 0x0028a80001987983 */ /* 0x000f280000300800 */
[----:B------:R0:W-:Y:S04]  /*23110*/  STS.U16 [R164+UR76+0x1f80], R165 ;  /* 0x001f80a5a4007988 */ /* 0x0001e8000800044c */
[----:B------:R-:W4:Y:S04]  /*23120*/  LDL.LU R153, [R1+0x28ac] ;  /* 0x0028ac0001997983 */ /* 0x000f280000300800 */
[----:B0-----:R-:W4:Y:S04]  /*23130*/  LDL.LU R165, [R1+0x28b0] ;  /* 0x0028b00001a57983 */ /* 0x001f280000300800 */
[----:B------:R0:W-:Y:S04]  /*23140*/  STS.U16 [R164+UR76+0x11f80], R155 ;  /* 0x011f809ba4007988 */ /* 0x0001e8000800044c */
[----:B------:R1:W-:Y:S04]  /*23150*/  STS.U16 [R164+UR76+0x21f80], R156 ;  /* 0x021f809ca4007988 */ /* 0x0003e8000800044c */
[----:B0-----:R-:W4:Y:S04]  /*23160*/  LDL.LU R155, [R1+0x28b4] ;  /* 0x0028b400019b7983 */ /* 0x001f280000300800 */
[----:B-1----:R-:W4:Y:S04]  /*23170*/  LDL.LU R156, [R1+0x28b8] ;  /* 0x0028b800019c7983 */ /* 0x002f280000300800 */
[----:B------:R-:W4:Y:S04]  /*23180*/  LDL.LU R145, [R1+0x28bc] ;  /* 0x0028bc0001917983 */ /* 0x000f280000300800 */
        /* <DEDUP_REMOVED lines=10> */
[----:B0-----:R-:W2:Y:S04]  /*23230*/  LDL.LU R160, [R1+0x28e0] ;  /* 0x0028e00001a07983 */ /* 0x001ea80000300800 */
[----:B---3--:R0:W-:Y:S04]  /*23240*/  STS.U16 [R164+UR76+0x21780], R161 ;  /* 0x021780a1a4007988 */ /* 0x0081e8000800044c */
[----:B0-----:R-:W3:Y:S04]  /*23250*/  LDL.LU R161, [R1+0x28dc] ;  /* 0x0028dc0001a17983 */ /* 0x001ee80000300800 */
[----:B----4-:R0:W-:Y:S04]  /*23260*/  STS.U16 [R164+UR76+0x13b80], R162 ;  /* 0x013b80a2a4007988 */ /* 0x0101e8000800044c */
[----:B------:R-:W-:Y:S04]  /*23270*/  STS.U16 [R164+UR76+0x3b80], R151 ;  /* 0x003b8097a4007988 */ /* 0x000fe8000800044c */
[----:B------:R1:W-:Y:S04]  /*23280*/  STS.U16 [R164+UR76+0x33780], R163 ;  /* 0x033780a3a4007988 */ /* 0x0003e8000800044c */
[----:B0-----:R-:W4:Y:S04]  /*23290*/  LDL.LU R162, [R1+0x28d8] ;  /* 0x0028d80001a27983 */ /* 0x001f280000300800 */
[----:B-1----:R-:W4:Y:S04]  /*232a0*/  LDL.LU R163, [R1+0x28d4] ;  /* 0x0028d40001a37983 */ /* 0x002f280000300800 */
[----:B------:R-:W4:Y:S04]  /*232b0*/  LDL.LU R151, [R1+0x2890] ;  /* 0x0028900001977983 */ /* 0x000f280000300800 */
        /* <DEDUP_REMOVED lines=9> */
[----:B------:R-:W-:Y:S04]  /*23350*/  STS.U16 [R164+UR76+0x1780], R139 ;  /* 0x0017808ba4007988 */ /* 0x000fe8000800044c */
[----:B0-----:R-:W4:Y:S04]  /*23360*/  LDL.LU R156, [R1+0x287c] ;  /* 0x00287c00019c7983 */ /* 0x001f280000300800 */
[----:B------:R-:W-:Y:S04]  /*23370*/  STS.U16 [R164+UR76+0x11780], R140 ;  /* 0x0117808ca4007988 */ /* 0x000fe8000800044c */
[----:B------:R0:W-:Y:S04]  /*23380*/  STS.U16 [R164+UR76+0x12f80], R157 ;  /* 0x012f809da4007988 */ /* 0x0001e8000800044c */
[----:B------:R1:W-:Y:S04]  /*23390*/  STS.U16 [R164+UR76+0x2f80], R159 ;  /* 0x002f809fa4007988 */ /* 0x0003e8000800044c */
[----:B0-----:R-:W4:Y:S04]  /*233a0*/  LDL.LU R157, [R1+0x2878] ;  /* 0x00287800019d7983 */ /* 0x001f280000300800 */
[----:B------:R-:W4:Y:S04]  /*233b0*/  LDL.LU R139, [R1+0x2874] ;  /* 0x00287400018b7983 */ /* 0x000f280000300800 */
[----:B------:R-:W4:Y:S04]  /*233c0*/  LDL.LU R140, [R1+0x2870] ;  /* 0x00287000018c7983 */ /* 0x000f280000300800 */
[----:B-1----:R-:W4:Y:S04]  /*233d0*/  LDL.LU R159, [R1+0x286c] ;  /* 0x00286c00019f7983 */ /* 0x002f280000300800 */
[----:B------:R0:W-:Y:S04]  /*233e0*/  STS.U16 [R164+UR76+0x31780], R141 ;  /* 0x0317808da4007988 */ /* 0x0001e8000800044c */
[----:B------:R1:W-:Y:S04]  /*233f0*/  STS.U16 [R164+UR76+0x33b80], R143 ;  /* 0x033b808fa4007988 */ /* 0x0003e8000800044c */
[----:B------:R1:W-:Y:S04]  /*23400*/  STS.U16 [R164+UR76+0x23b80], R144 ;  /* 0x023b8090a4007988 */ /* 0x0003e8000800044c */
[----:B0-----:R-:W4:Y:S04]  /*23410*/  LDL.LU R141, [R1+0x2868] ;  /* 0x00286800018d7983 */ /* 0x001f280000300800 */
[----:B-1----:R-:W4:Y:S04]  /*23420*/  LDL.LU R143, [R1+0x2864] ;  /* 0x00286400018f7983 */ /* 0x002f280000300800 */
[----:B------:R-:W4:Y:S04]  /*23430*/  LDL.LU R144, [R1+0x2860] ;  /* 0x0028600001907983 */ /* 0x000f280000300800 */
[----:B------:R-:W-:Y:S04]  /*23440*/  STS.U16 [R164+UR76+0x13380], R145 ;  /* 0x01338091a4007988 */ /* 0x000fe8000800044c */
[----:B------:R-:W-:Y:S04]  /*23450*/  STS.U16 [R164+UR76+0x3380], R147 ;  /* 0x00338093a4007988 */ /* 0x000fe8000800044c */
[----:B------:R-:W-:Y:S04]  /*23460*/  STS.U16 [R164+UR76+0x32f80], R148 ;  /* 0x032f8094a4007988 */ /* 0x000fe8000800044c */
[----:B------:R-:W-:Y:S04]  /*23470*/  STS.U16 [R164+UR76+0x22f80], R149 ;  /* 0x022f8095a4007988 */ /* 0x000fe8000800044c */
[----:B--2---:R0:W-:Y:S04]  /*23480*/  STS.U16 [R164+UR76+0x2b80], R160 ;  /* 0x002b80a0a4007988 */ /* 0x0041e8000800044c */
[----:B0-----:R-:W2:Y:S04]  /*23490*/  LDL.LU R160, [R1+0x285c] ;  /* 0x00285c0001a07983 */ /* 0x001ea80000300800 */
[----:B---3--:R0:W-:Y:S04]  /*234a0*/  STS.U16 [R164+UR76+0x12b80], R161 ;  /* 0x012b80a1a4007988 */ /* 0x0081e8000800044c */
[----:B------:R-:W3:Y:S04]  /*234b0*/  LDL.LU R145, [R1+0x2858] ;  /* 0x0028580001917983 */ /* 0x000ee80000300800 */
[----:B0-----:R-:W3:Y:S04]  /*234c0*/  LDL.LU R161, [R1+0x2854] ;  /* 0x0028540001a17983 */ /* 0x001ee80000300800 */
[----:B------:R-:W3:Y:S04]  /*234d0*/  LDL.LU R147, [R1+0x2850] ;  /* 0x0028500001937983 */ /* 0x000ee80000300800 */
[----:B----4-:R0:W-:Y:S04]  /*234e0*/  STS.U16 [R164+UR76+0x22b80], R162 ;  /* 0x022b80a2a4007988 */ /* 0x0101e8000800044c */
[----:B------:R1:W-:Y:S04]  /*234f0*/  STS.U16 [R164+UR76+0x32b80], R163 ;  /* 0x032b80a3a4007988 */ /* 0x0003e8000800044c */
[----:B0-----:R-:W4:Y:S04]  /*23500*/  LDL.LU R162, [R1+0x284c] ;  /* 0x00284c0001a27983 */ /* 0x001f280000300800 */
[----:B-1----:R-:W4:Y:S04]  /*23510*/  LDL.LU R163, [R1+0x2848] ;  /* 0x0028480001a37983 */ /* 0x002f280000300800 */
[----:B------:R-:W4:Y:S04]  /*23520*/  LDL.LU R148, [R1+0x2844] ;  /* 0x0028440001947983 */ /* 0x000f280000300800 */
[----:B------:R0:W-:Y:S04]  /*23530*/  STS.U16 [R164+UR76+0x13f80], R165 ;  /* 0x013f80a5a4007988 */ /* 0x0001e8000800044c */
[----:B0-----:R-:W4:Y:S04]  /*23540*/  LDL.LU R165, [R1+0x2840] ;  /* 0x0028400001a57983 */ /* 0x001f280000300800 */
        /* <DEDUP_REMOVED lines=14> */
[----:B0-----:R-:W4:Y:S04]  /*23630*/  LDL.LU R159, [R1+0x2820] ;  /* 0x00282000019f7983 */ /* 0x001f280000300800 */
[----:B------:R-:W-:Y:S04]  /*23640*/  STS.U16 [R164+UR76+0x24780], R141 ;  /* 0x0247808da4007988 */ /* 0x000fe8000800044c */
[----:B------:R-:W-:Y:S04]  /*23650*/  STS.U16 [R164+UR76+0x34780], R143 ;  /* 0x0347808fa4007988 */ /* 0x000fe8000800044c */
[----:B------:R-:W-:Y:S04]  /*23660*/  STS.U16 [R164+UR76+0x4b80], R144 ;  /* 0x004b8090a4007988 */ /* 0x000fe8000800044c */
[----:B--2---:R0:W-:Y:S04]  /*23670*/  STS.U16 [R164+UR76+0x14b80], R160 ;  /* 0x014b80a0a4007988 */ /* 0x0041e8000800044c */
[----:B0-----:R-:W2:Y:S04]  /*23680*/  LDL.LU R160, [R1+0x281c] ;  /* 0x00281c0001a07983 */ /* 0x001ea80000300800 */
[----:B---3--:R0:W-:Y:S04]  /*23690*/  STS.U16 [R164+UR76+0x34b80], R161 ;  /* 0x034b80a1a4007988 */ /* 0x0081e8000800044c */
[----:B0-----:R-:W3:Y:S04]  /*236a0*/  LDL.LU R161, [R1+0x2818] ;  /* 0x0028180001a17983 */ /* 0x001ee80000300800 */
[----:B----4-:R0:W-:Y:S04]  /*236b0*/  STS.U16 [R164+UR76+0x14f80], R162 ;  /* 0x014f80a2a4007988 */ /* 0x0101e8000800044c */
[----:B------:R1:W-:Y:S04]  /*236c0*/  STS.U16 [R164+UR76+0x24f80], R163 ;  /* 0x024f80a3a4007988 */ /* 0x0003e8000800044c */
[----:B0-----:R-:W4:Y:S04]  /*236d0*/  LDL.LU R162, [R1+0x2814] ;  /* 0x0028140001a27983 */ /* 0x001f280000300800 */
[----:B-1----:R-:W4:Y:S04]  /*236e0*/  LDL.LU R163, [R1+0x2810] ;  /* 0x0028100001a37983 */ /* 0x002f280000300800 */
[----:B------:R-:W4:Y:S04]  /*236f0*/  LDL.LU R141, [R1+0x2998] ;  /* 0x00299800018d7983 */ /* 0x000f280000300800 */
[----:B------:R-:W4:Y:S04]  /*23700*/  LDL.LU R143, [R1+0x2994] ;  /* 0x00299400018f7983 */ /* 0x000f280000300800 */
[----:B------:R0:W-:Y:S04]  /*23710*/  STS.U16 [R164+UR76+0x5380], R165 ;  /* 0x005380a5a4007988 */ /* 0x0001e8000800044c */
[----:B------:R-:W4:Y:S04]  /*23720*/  LDL.LU R144, [R1+0x2990] ;  /* 0x0029900001907983 */ /* 0x000f280000300800 */
        /* <DEDUP_REMOVED lines=22> */
[----:B-1----:R-:W4:Y:S01]  /*23890*/  LDL.LU R159, [R1+0x2a14] ;  /* 0x002a1400019f7983 */ /* 0x002f220000300800 */
[----:B------:R-:W-:-:S02]  /*238a0*/  VIADD R27, R36, 0xff ;  /* 0x000000ff241b7836 */ /* 0x000fc40000000000 */
[-C--:B------:R-:W-:Y:S02]  /*238b0*/  IMAD R70, R114, R90.reuse, RZ ;  /* 0x0000005a72467224 */ /* 0x080fe400078e02ff */
[-C--:B------:R-:W-:Y:S02]  /*238c0*/  IMAD R66, R115, R90.reuse, RZ ;  /* 0x0000005a73427224 */ /* 0x080fe400078e02ff */
[-C--:B------:R-:W-:Y:S02]  /*238d0*/  IMAD R74, R113, R90.reuse, RZ ;  /* 0x0000005a714a7224 */ /* 0x080fe400078e02ff */
[-C--:B------:R-:W-:Y:S02]  /*238e0*/  IMAD R78, R112, R90.reuse, RZ ;  /* 0x0000005a704e7224 */ /* 0x080fe400078e02ff */
[-C--:B------:R-:W-:Y:S02]  /*238f0*/  IMAD R82, R111, R90.reuse, RZ ;  /* 0x0000005a6f527224 */ /* 0x080fe400078e02ff */
[----:B------:R-:W-:-:S02]  /*23900*/  IMAD R86, R110, R90, RZ ;  /* 0x0000005a6e567224 */ /* 0x000fc400078e02ff */
[----:B------:R-:W-:Y:S02]  /*23910*/  IMAD R94, R130, R94, RZ ;  /* 0x0000005e825e7224 */ /* 0x000fe400078e02ff */
[----:B------:R-:W-:Y:S02]  /*23920*/  IMAD R114, R122, R41, RZ ;  /* 0x000000297a727224 */ /* 0x000fe400078e02ff */
[----:B------:R-:W-:Y:S02]  /*23930*/  IMAD R42, R123, R42, RZ ;  /* 0x0000002a7b2a7224 */ /* 0x000fe400078e02ff */
[----:B------:R-:W-:Y:S02]  /*23940*/  IMAD R46, R120, R46, RZ ;  /* 0x0000002e782e7224 */ /* 0x000fe400078e02ff */
[----:B------:R-:W-:Y:S02]  /*23950*/  IMAD R50, R119, R50, RZ ;  /* 0x0000003277327224 */ /* 0x000fe400078e02ff */
        /* <DEDUP_REMOVED lines=17> */
[----:B------:R-:W-:Y:S01]  /*23a70*/  IMAD R158, R158, R53, RZ ;  /* 0x000000359e9e7224 */ /* 0x000fe200078e02ff */
[----:B------:R-:W-:Y:S01]  /*23a80*/  STS.U16 [R164+UR76+0x4780], R140 ;  /* 0x0047808ca4007988 */ /* 0x000fe2000800044c */
[----:B------:R-:W-:-:S03]  /*23a90*/  PRMT R18, RZ, 0x7610, R18 ;  /* 0x00007610ff127816 */ /* 0x000fc60000000012 */
[----:B------:R-:W-:Y:S04]  /*23aa0*/  STS.U16 [R164+UR76+0x34380], R139 ;  /* 0x0343808ba4007988 */ /* 0x000fe8000800044c */
[----:B------:R-:W-:Y:S04]  /*23ab0*/  STL [R1+0x3f20], R164 ;  /* 0x003f20a401007387 */ /* 0x000fe80000100800 */
[----:B--2---:R-:W-:Y:S04]  /*23ac0*/  STS.U16 [R164+UR76+0x15b80], R160 ;  /* 0x015b80a0a4007988 */ /* 0x004fe8000800044c */
[----:B---3--:R0:W-:Y:S02]  /*23ad0*/  STS.U16 [R164+UR76+0x25b80], R161 ;  /* 0x025b80a1a4007988 */ /* 0x0081e4000800044c */
[----:B0-----:R-:W0:Y:S02]  /*23ae0*/  LDC.64 R160, c[0x0][0x388] ;  /* 0x0000e200ffa07b82 */ /* 0x001e240000000a00 */
[----:B----4-:R-:W-:Y:S04]  /*23af0*/  STS.U16 [R164+UR76+0x35b80], R162 ;  /* 0x035b80a2a4007988 */ /* 0x010fe8000800044c */
[----:B------:R1:W-:Y:S02]  /*23b00*/  STS.U16 [R164+UR76+0x5f80], R163 ;  /* 0x005f80a3a4007988 */ /* 0x0003e4000800044c */
[----:B-1----:R-:W1:Y:S02]  /*23b10*/  LDC.64 R162, c[0x0][0x388] ;  /* 0x0000e200ffa27b82 */ /* 0x002e640000000a00 */
[----:B------:R2:W-:Y:S02]  /*23b20*/  STS.U16 [R164+UR76+0x6380], R165 ;  /* 0x006380a5a4007988 */ /* 0x0005e4000800044c */
[----:B--2---:R-:W2:Y:S02]  /*23b30*/  S2R R165, SR_TID.X ;  /* 0x0000000000a57919 */ /* 0x004ea40000002100 */
[----:B--2---:R-:W-:-:S05]  /*23b40*/  LOP3.LUT R165, R165, 0x7f, RZ, 0xc0, !PT ;  /* 0x0000007fa5a57812 */ /* 0x004fca00078ec0ff */
[----:B------:R-:W-:-:S04]  /*23b50*/  IMAD R38, R165, R38, RZ ;  /* 0x00000026a5267224 */ /* 0x000fc800078e02ff */
[----:B------:R-:W-:Y:S01]  /*23b60*/  IMAD R37, R37, 0x80, R38 ;  /* 0x0000008025257824 */ /* 0x000fe200078e0226 */
[----:B0-----:R-:W-:-:S04]  /*23b70*/  LEA R160, P0, R38, R160, 0x1 ;  /* 0x000000a026a07211 */ /* 0x001fc800078008ff */
[C---:B-1----:R-:W-:Y:S02]  /*23b80*/  LEA R162, P1, R37.reuse, R162, 0x1 ;  /* 0x000000a225a27211 */ /* 0x042fe400078208ff */
[----:B------:R-:W-:Y:S01]  /*23b90*/  LEA.HI.X.SX32 R161, R38, R161, 0x1, P0 ;  /* 0x000000a126a17211 */ /* 0x000fe200000f0eff */
[----:B------:R-:W-:Y:S01]  /*23ba0*/  IMAD R38, R124, R39, RZ ;  /* 0x000000277c267224 */ /* 0x000fe200078e02ff */
[----:B------:R-:W-:Y:S01]  /*23bb0*/  LEA.HI.X.SX32 R163, R37, R163, 0x1, P1 ;  /* 0x000000a325a37211 */ /* 0x000fe200008f0eff */
[----:B------:R-:W0:Y:S08]  /*23bc0*/  LDC R39, c[0x0][0x3a0] ;  /* 0x0000e800ff277b82 */ /* 0x000e300000000800 */
[----:B------:R-:W1:Y:S01]  /*23bd0*/  LDC R37, c[0x0][0x3a0] ;  /* 0x0000e800ff257b82 */ /* 0x000e620000000800 */
[----:B------:R-:W-:-:S02]  /*23be0*/  LOP3.LUT R36, R165, 0x80, RZ, 0xfc, !PT ;  /* 0x00000080a5247812 */ /* 0x000fc400078efcff */
[----:B------:R-:W-:Y:S01]  /*23bf0*/  ISETP.GT.AND P0, PT, R27, 0xff, PT ;  /* 0x000000ff1b00780c */ /* 0x000fe20003f04270 */
[----:B------:R2:W-:Y:S01]  /*23c00*/  STS.U16 [R164+UR76+0x15f80], R141 ;  /* 0x015f808da4007988 */ /* 0x0005e2000800044c */
[----:B------:R-:W-:-:S03]  /*23c10*/  IMAD.WIDE R40, R42, 0x2, R160 ;  /* 0x000000022a287825 */ /* 0x000fc600078e02a0 */
[----:B------:R-:W-:Y:S01]  /*23c20*/  STS.U16 [R164+UR76+0x35f80], R144 ;  /* 0x035f8090a4007988 */ /* 0x000fe2000800044c */
[----:B------:R-:W-:-:S03]  /*23c30*/  IMAD.WIDE R44, R46, 0x2, R160 ;  /* 0x000000022e2c7825 */ /* 0x000fc600078e02a0 */
[----:B------:R3:W-:Y:S01]  /*23c40*/  STS.U16 [R164+UR76+0x16380], R145 ;  /* 0x01638091a4007988 */ /* 0x0007e2000800044c */
[----:B0-----:R-:W-:-:S03]  /*23c50*/  ISETP.LT.AND P1, PT, R36, R39, P0 ;  /* 0x000000272400720c */ /* 0x001fc60000721270 */
[----:B------:R-:W-:Y:S01]  /*23c60*/  STS.U16 [R164+UR76+0x36380], R148 ;  /* 0x03638094a4007988 */ /* 0x000fe2000800044c */
[----:B------:R-:W-:-:S03]  /*23c70*/  IMAD.WIDE R48, R50, 0x2, R160 ;  /* 0x0000000232307825 */ /* 0x000fc600078e02a0 */
[----:B------:R0:W-:Y:S01]  /*23c80*/  STS.U16 [R164+UR76+0x6780], R149 ;  /* 0x00678095a4007988 */ /* 0x0001e2000800044c */
[----:B-1----:R-:W-:Y:S01]  /*23c90*/  ISETP.LT.AND P0, PT, R165, R37, P0 ;  /* 0x00000025a500720c */ /* 0x002fe20000701270 */
[----:B------:R-:W-:Y:S02]  /*23ca0*/  IMAD R165, R128, R56, RZ ;  /* 0x0000003880a57224 */ /* 0x000fe400078e02ff */
[----:B------:R-:W-:Y:S01]  /*23cb0*/  STS.U16 [R164+UR76+0x26780], R152 ;  /* 0x02678098a4007988 */ /* 0x000fe2000800044c */
[----:B------:R-:W-:-:S03]  /*23cc0*/  IMAD.WIDE R36, R38, 0x2, R160 ;  /* 0x0000000226247825 */ /* 0x000fc600078e02a0 */
[----:B------:R1:W-:Y:S01]  /*23cd0*/  STS.U16 [R164+UR76+0x36780], R153 ;  /* 0x03678099a4007988 */ /* 0x0003e2000800044c */
[----:B------:R-:W-:-:S03]  /*23ce0*/  IMAD.WIDE R52, R54, 0x2, R160 ;  /* 0x0000000236347825 */ /* 0x000fc600078e02a0 */
[----:B------:R-:W-:Y:S01]  /*23cf0*/  STS.U16 [R164+UR76+0x16b80], R156 ;  /* 0x016b809ca4007988 */ /* 0x000fe2000800044c */
[----:B------:R-:W-:-:S03]  /*23d00*/  IMAD.WIDE R56, R58, 0x2, R160 ;  /* 0x000000023a387825 */ /* 0x000fc600078e02a0 */
[----:B------:R4:W-:Y:S01]  /*23d10*/  STS.U16 [R164+UR76+0x26b80], R157 ;  /* 0x026b809da4007988 */ /* 0x0009e2000800044c */
        /* <DEDUP_REMOVED lines=10> */
[----:B------:R-:W-:-:S04]  /*23dc0*/  IMAD.WIDE R80, R82, 0x2, R160 ;  /* 0x0000000252507825 */ /* 0x000fc800078e02a0 */
        /* <DEDUP_REMOVED lines=14> */
[----:B--2---:R-:W-:-:S04]  /*23eb0*/  IMAD.WIDE R140, R142, 0x2, R160 ;  /* 0x000000028e8c7825 */ /* 0x004fc800078e02a0 */
[----:B---3--:R-:W-:-:S04]  /*23ec0*/  IMAD.WIDE R144, R146, 0x2, R160 ;  /* 0x0000000292907825 */ /* 0x008fc800078e02a0 */
[----:B0-----:R-:W-:-:S04]  /*23ed0*/  IMAD.WIDE R148, R150, 0x2, R160 ;  /* 0x0000000296947825 */ /* 0x001fc800078e02a0 */
[----:B-1----:R-:W-:-:S04]  /*23ee0*/  IMAD.WIDE R152, R154, 0x2, R160 ;  /* 0x000000029a987825 */ /* 0x002fc800078e02a0 */
[----:B----4-:R-:W-:-:S04]  /*23ef0*/  IMAD.WIDE R156, R158, 0x2, R160 ;  /* 0x000000029e9c7825 */ /* 0x010fc800078e02a0 */
        /* <DEDUP_REMOVED lines=32> */
[----:B------:R-:W-:Y:S02]  /*24100*/  IMAD.WIDE R162, R165, 0x2, R162 ;  /* 0x00000002a5a27825 */ /* 0x000fe400078e02a2 */
[----:B------:R-:W2:Y:S04]  /*24110*/  LDL.LU R165, [R1+0x3f78] ;  /* 0x003f780001a57983 */ /* 0x000ea80000300800 */
[----:B------:R0:W-:Y:S04]  /*24120*/  STL.S16 [R1+0x1fe8], R18 ;  /* 0x001fe81201007387 */ /* 0x0001e80000100600 */
[----:B0-----:R-:W3:Y:S02]  /*24130*/  LDL.LU R18, [R1+0x3f74] ;  /* 0x003f740001127983 */ /* 0x001ee40000300800 */
[----:B---3--:R-:W-:-:S05]  /*24140*/  PRMT R18, RZ, 0x7610, R18 ;  /* 0x00007610ff127816 */ /* 0x008fca0000000012 */
        /* <DEDUP_REMOVED lines=52> */
[----:B0-----:R-:W3:Y:S01]  /*24490*/  LDL.LU R18, [R1+0x3f2c] ;  /* 0x003f2c0001127983 */ /* 0x001ee20000300800 */
[----:B------:R-:W-:Y:S02]  /*244a0*/  PRMT R164, RZ, 0x7610, R164 ;  /* 0x00007610ffa47816 */ /* 0x000fe400000000a4 */
[----:B------:R-:W-:-:S04]  /*244b0*/  PRMT R21, RZ, 0x7610, R21 ;  /* 0x00007610ff157816 */ /* 0x000fc80000000015 */
[----:B------:R-:W4:Y:S01]  /*244c0*/  @P0 LDG.E.U16 R164, desc[UR6][R36.64] ;  /* 0x0000000624a40981 */ /* 0x000f22000c1e1500 */
[----:B------:R-:W-:-:S03]  /*244d0*/  PRMT R20, RZ, 0x7610, R20 ;  /* 0x00007610ff147816 */ /* 0x000fc60000000014 */
        /* <DEDUP_REMOVED lines=11> */
[----:B--2---:R-:W-:-:S03]  /*24590*/  PRMT R165, RZ, 0x7610, R165 ;  /* 0x00007610ffa57816 */ /* 0x004fc600000000a5 */
[----:B------:R-:W2:Y:S01]  /*245a0*/  @P1 LDG.E.U16 R26, desc[UR6][R62.64] ;  /* 0x000000063e1a1981 */ /* 0x000ea2000c1e1500 */
[----:B------:R-:W-:-:S03]  /*245b0*/  PRMT R35, RZ, 0x7610, R35 ;  /* 0x00007610ff237816 */ /* 0x000fc60000000023 */
[----:B------:R-:W2:Y:S04]  /*245c0*/  @P0 LDG.E.U16 R165, desc[UR6][R40.64] ;  /* 0x0000000628a50981 */ /* 0x000ea8000c1e1500 */
[----:B------:R-:W2:Y:S01]  /*245d0*/  @P0 LDG.E.U16 R35, desc[UR6][R48.64] ;  /* 0x0000000630230981 */ /* 0x000ea2000c1e1500 */
[----:B---3--:R-:W-:-:S05]  /*245e0*/  PRMT R18, RZ, 0x7610, R18 ;  /* 0x00007610ff127816 */ /* 0x008fca0000000012 */
[----:B------:R0:W-:Y:S04]  /*245f0*/  STL.S16 [R1+0x2030], R18 ;  /* 0x0020301201007387 */ /* 0x0001e80000100600 */
[----:B0-----:R-:W3:Y:S01]  /*24600*/  LDL.LU R18, [R1+0x3f28] ;  /* 0x003f280001127983 */ /* 0x001ee20000300800 */
[----:B------:R-:W-:-:S06]  /*24610*/  PRMT R28, RZ, 0x7610, R28 ;  /* 0x00007610ff1c7816 */ /* 0x000fcc000000001c */
[----:B------:R0:W2:Y:S01]  /*24620*/  @P1 LDG.E.U16 R28, desc[UR6][R50.64] ;  /* 0x00000006321c1981 */ /* 0x0000a2000c1e1500 */
[----:B---3--:R-:W-:-:S05]  /*24630*/  PRMT R18, RZ, 0x7610, R18 ;  /* 0x00007610ff127816 */ /* 0x008fca0000000012 */
[----:B------:R1:W-:Y:S04]  /*24640*/  STL.S16 [R1+0x202c], R18 ;  /* 0x00202c1201007387 */ /* 0x0003e80000100600 */
[----:B-1----:R-:W3:Y:S04]  /*24650*/  LDL.LU R18, [R1+0x3f24] ;  /* 0x003f240001127983 */ /* 0x002ee80000300800 */
[----:B----4-:R1:W-:Y:S04]  /*24660*/  STL [R1+0x204c], R164 ;  /* 0x00204ca401007387 */ /* 0x0103e80000100800 */
[----:B-1----:R-:W4:Y:S04]  /*24670*/  LDL.LU R164, [R1+0x3f20] ;  /* 0x003f200001a47983 */ /* 0x002f280000300800 */
[----:B------:R1:W-:Y:S04]  /*24680*/  STL [R1+0x3e40], R36 ;  /* 0x003e402401007387 */ /* 0x0003e80000100800 */
[----:B-1----:R1:W3:Y:S04]  /*24690*/  LDL.LU R36, [R1+0x2030] ;  /* 0x0020300001247983 */ /* 0x0022e80000300800 */
[----:B------:R0:W-:Y:S04]  /*246a0*/  STL [R1+0x3e3c], R37 ;  /* 0x003e3c2501007387 */ /* 0x0001e80000100800 */
[----:B0-----:R1:W3:Y:S04]  /*246b0*/  LDL.LU R37, [R1+0x202c] ;  /* 0x00202c0001257983 */ /* 0x0012e80000300800 */
[----:B------:R0:W-:Y:S04]  /*246c0*/  STL [R1+0x2048], R21 ;  /* 0x0020481501007387 */ /* 0x0001e80000100800 */
[----:B0-----:R-:W3:Y:S04]  /*246d0*/  LDL.LU R21, [R1+0x3f1c] ;  /* 0x003f1c0001157983 */ /* 0x001ee80000300800 */
[----:B------:R0:W-:Y:S04]  /*246e0*/  STL [R1+0x3e48], R38 ;  /* 0x003e482601007387 */ /* 0x0001e80000100800 */
[----:B0-----:R1:W3:Y:S04]  /*246f0*/  LDL.LU R38, [R1+0x1fac] ;  /* 0x001fac0001267983 */ /* 0x0012e80000300800 */
        /* <DEDUP_REMOVED lines=11> */
[----:B0-----:R1:W4:Y:S04]  /*247b0*/  LDL.LU R46, [R1+0x2034] ;  /* 0x00203400012e7983 */ /* 0x0013280000300800 */
[----:B------:R0:W-:Y:S04]  /*247c0*/  STL [R1+0x3e54], R47 ;  /* 0x003e542f01007387 */ /* 0x0001e80000100800 */
[----:B0-----:R1:W4:Y:S04]  /*247d0*/  LDL.LU R47, [R1+0x2008] ;  /* 0x00200800012f7983 */ /* 0x0013280000300800 */
[----:B------:R0:W-:Y:S04]  /*247e0*/  STL [R1+0x1ff0], R22 ;  /* 0x001ff01601007387 */ /* 0x0001e80000100800 */
[----:B0-----:R-:W4:Y:S04]  /*247f0*/  LDL.LU R22, [R1+0x3f10] ;  /* 0x003f100001167983 */ /* 0x001f280000300800 */
        /* <DEDUP_REMOVED lines=16> */
[----:B--2---:R0:W-:Y:S04]  /*24900*/  STL [R1+0x1fc0], R26 ;  /* 0x001fc01a01007387 */ /* 0x0041e80000100800 */
[----:B0-----:R-:W2:Y:S04]  /*24910*/  LDL.LU R26, [R1+0x3f04] ;  /* 0x003f0400011a7983 */ /* 0x001ea80000300800 */
[----:B------:R0:W-:Y:S04]  /*24920*/  STL [R1+0x3e78], R62 ;  /* 0x003e783e01007387 */ /* 0x0001e80000100800 */
[----:B0-----:R1:W2:Y:S04]  /*24930*/  LDL.LU R62, [R1+0x2010] ;  /* 0x00201000013e7983 */ /* 0x0012a80000300800 */
[----:B------:R0:W-:Y:S04]  /*24940*/  STL [R1+0x3e74], R63 ;  /* 0x003e743f01007387 */ /* 0x0001e80000100800 */
[----:B0-----:R1:W2:Y:S04]  /*24950*/  LDL.LU R63, [R1+0x200c] ;  /* 0x00200c00013f7983 */ /* 0x0012a80000300800 */
[----:B------:R-:W-:Y:S04]  /*24960*/  STL [R1+0x2044], R165 ;  /* 0x002044a501007387 */ /* 0x000fe80000100800 */
[----:B------:R0:W-:Y:S04]  /*24970*/  STL [R1+0x3e80], R40 ;  /* 0x003e802801007387 */ /* 0x0001e80000100800 */
[----:B0-----:R1:W2:Y:S04]  /*24980*/  LDL.LU R40, [R1+0x2040] ;  /* 0x0020400001287983 */ /* 0x0012a80000300800 */
[----:B------:R0:W-:Y:S04]  /*24990*/  STL [R1+0x3e7c], R41 ;  /* 0x003e7c2901007387 */ /* 0x0001e80000100800 */
[----:B0-----:R1:W2:Y:S04]  /*249a0*/  LDL.LU R41, [R1+0x203c] ;  /* 0x00203c0001297983 */ /* 0x0012a80000300800 */
[----:B------:R0:W-:Y:S04]  /*249b0*/  STL [R1+0x3e88], R48 ;  /* 0x003e883001007387 */ /* 0x0001e80000100800 */
[----:B0-----:R1:W2:Y:S04]  /*249c0*/  LDL.LU R48, [R1+0x1fbc] ;  /* 0x001fbc0001307983 */ /* 0x0012a80000300800 */
[----:B------:R0:W-:Y:S04]  /*249d0*/  STL [R1+0x3e84], R49 ;  /* 0x003e843101007387 */ /* 0x0001e80000100800 */
[----:B0-----:R1:W2:Y:S04]  /*249e0*/  LDL.LU R49, [R1+0x1fb8] ;  /* 0x001fb80001317983 */ /* 0x0012a80000300800 */
[----:B------:R0:W-:Y:S04]  /*249f0*/  STL [R1+0x2018], R35 ;  /* 0x0020182301007387 */ /* 0x0001e80000100800 */
[----:B0-----:R-:W2:Y:S04]  /*24a00*/  LDL R35, [R1+0x1a84] ;  /* 0x001a840001237983 */ /* 0x001ea80000100800 */
[----:B------:R-:W-:Y:S04]  /*24a10*/  STL [R1+0x3e90], R50 ;  /* 0x003e903201007387 */ /* 0x000fe80000100800 */
[----:B------:R0:W-:Y:S01]  /*24a20*/  STL [R1+0x3e8c], R51 ;  /* 0x003e8c3301007387 */ /* 0x0001e20000100800 */
        /* <DEDUP_REMOVED lines=9> */
[----:B0-----:R1:W2:Y:S01]  /*24ac0*/  LDL.LU R51, [R1+0x1fe4] ;  /* 0x001fe40001337983 */ /* 0x0012a20000300800 */
[----:B------:R-:W-:Y:S02]  /*24ad0*/  PRMT R29, RZ, 0x7610, R29 ;  /* 0x00007610ff1d7816 */ /* 0x000fe4000000001d */
[----:B------:R-:W-:Y:S02]  /*24ae0*/  PRMT R31, RZ, 0x7610, R31 ;  /* 0x00007610ff1f7816 */ /* 0x000fe4000000001f */
[----:B------:R-:W-:Y:S02]  /*24af0*/  PRMT R33, RZ, 0x7610, R33 ;  /* 0x00007610ff217816 */ /* 0x000fe40000000021 */
[----:B------:R-:W-:Y:S01]  /*24b00*/  PRMT R19, RZ, 0x7610, R19 ;  /* 0x00007610ff137816 */ /* 0x000fe20000000013 */
[----:B---3--:R-:W3:Y:S01]  /*24b10*/  @P0 LDG.E.U16 R37, desc[UR6][R116.64] ;  /* 0x0000000674250981 */ /* 0x008ee2000c1e1500 */
        /* <DEDUP_REMOVED lines=12> */
[----:B------:R-:W-:Y:S01]  /*24be0*/  PRMT R18, RZ, 0x7610, R18 ;  /* 0x00007610ff127816 */ /* 0x000fe20000000012 */
[----:B------:R-:W3:Y:S04]  /*24bf0*/  @P1 LDG.E.U16 R36, desc[UR6][R106.64] ;  /* 0x000000066a241981 */ /* 0x000ee8000c1e1500 */
[----:B------:R-:W3:Y:S04]  /*24c00*/  @P0 LDG.E.U16 R38, desc[UR6][R72.64] ;  /* 0x0000000648260981 */ /* 0x000ee8000c1e1500 */
[----:B------:R-:W3:Y:S01]  /*24c10*/  @P1 LDG.E.U16 R39, desc[UR6][R74.64] ;  /* 0x000000064a271981 */ /* 0x000ee2000c1e1500 */
[----:B------:R-:W-:-:S03]  /*24c20*/  PRMT R20, RZ, 0x7610, R20 ;  /* 0x00007610ff147816 */ /* 0x000fc60000000014 */
[----:B------:R-:W3:Y:S04]  /*24c30*/  @P1 LDG.E.U16 R44, desc[UR6][R110.64] ;  /* 0x000000066e2c1981 */ /* 0x000ee8000c1e1500 */
[----:B------:R-:W3:Y:S04]  /*24c40*/  @P1 LDG.E.U16 R45, desc[UR6][R114.64] ;  /* 0x00000006722d1981 */ /* 0x000ee8000c1e1500 */
[----:B----4-:R-:W4:Y:S04]  /*24c50*/  @P0 LDG.E.U16 R46, desc[UR6][R104.64] ;  /* 0x00000006682e0981 */ /* 0x010f28000c1e1500 */
[----:B------:R-:W3:Y:S04]  /*24c60*/  @P0 LDG.E.U16 R47, desc[UR6][R108.64] ;  /* 0x000000066c2f0981 */ /* 0x000ee8000c1e1500 */
[----:B------:R-:W3:Y:S01]  /*24c70*/  @P0 LDG.E.U16 R52, desc[UR6][R56.64] ;  /* 0x0000000638340981 */ /* 0x000ee2000c1e1500 */
[----:B------:R-:W-:-:S02]  /*24c80*/  PRMT R22, RZ, 0x7610, R22 ;  /* 0x00007610ff167816 */ /* 0x000fc40000000016 */
[----:B------:R-:W-:Y:S01]  /*24c90*/  PRMT R23, RZ, 0x7610, R23 ;  /* 0x00007610ff177816 */ /* 0x000fe20000000017 */
[----:B------:R-:W4:Y:S04]  /*24ca0*/  @P1 LDG.E.U16 R53, desc[UR6][R94.64] ;  /* 0x000000065e351981 */ /* 0x000f28000c1e1500 */
[----:B------:R-:W4:Y:S01]  /*24cb0*/  @P0 LDG.E.U16 R54, desc[UR6][R68.64] ;  /* 0x0000000644360981 */ /* 0x000f22000c1e1500 */
[----:B------:R-:W-:-:S03]  /*24cc0*/  PRMT R25, RZ, 0x7610, R25 ;  /* 0x00007610ff197816 */ /* 0x000fc60000000019 */
[----:B------:R-:W4:Y:S04]  /*24cd0*/  @P1 LDG.E.U16 R55, desc[UR6][R70.64] ;  /* 0x0000000646371981 */ /* 0x000f28000c1e1500 */
[----:B------:R-:W4:Y:S01]  /*24ce0*/  @P0 LDG.E.U16 R60, desc[UR6][R100.64] ;  /* 0x00000006643c0981 */ /* 0x000f22000c1e1500 */
[----:B------:R-:W-:-:S03]  /*24cf0*/  PRMT R24, RZ, 0x7610, R24 ;  /* 0x00007610ff187816 */ /* 0x000fc60000000018 */
[----:B------:R-:W4:Y:S04]  /*24d00*/  @P1 LDG.E.U16 R61, desc[UR6][R102.64] ;  /* 0x00000006663d1981 */ /* 0x000f28000c1e1500 */
[----:B--2---:R-:W2:Y:S04]  /*24d10*/  @P0 LDG.E.U16 R62, desc[UR6][R96.64] ;  /* 0x00000006603e0981 */ /* 0x004ea8000c1e1500 */
[----:B------:R-:W2:Y:S01]  /*24d20*/  @P1 LDG.E.U16 R63, desc[UR6][R98.64] ;  /* 0x00000006623f1981 */ /* 0x000ea2000c1e1500 */
[----:B------:R-:W0:Y:S03]  /*24d30*/  S2R R165, SR_TID.X ;  /* 0x0000000000a57919 */ /* 0x000e260000002100 */
[----:B------:R-:W2:Y:S04]  /*24d40*/  @P0 LDG.E.U16 R3, desc[UR6][R112.64] ;  /* 0x0000000670030981 */ /* 0x000ea8000c1e1500 */
        /* <DEDUP_REMOVED lines=15> */
[----:B------:R-:W2:Y:S01]  /*24e40*/  @P0 LDG.E.U16 R22, desc[UR6][R88.64] ;  /* 0x0000000658160981 */ /* 0x000ea2000c1e1500 */
[----:B------:R-:W-:-:S03]  /*24e50*/  PRMT R26, RZ, 0x7610, R26 ;  /* 0x00007610ff1a7816 */ /* 0x000fc6000000001a */
        /* <DEDUP_REMOVED lines=20> */
[----:B------:R-:W-:-:S02]  /*24fa0*/  VIADD R50, R35, 0x40000 ;  /* 0x0004000023327836 */ /* 0x000fc40000000000 */
[----:B------:R-:W-:-:S05]  /*24fb0*/  VIADD R35, R35, 0x84000 ;  /* 0x0008400023237836 */ /* 0x000fca0000000000 */
[----:B------:R-:W-:-:S04]  /*24fc0*/  SHF.R.U32.HI R35, RZ, 0x4, R35 ;  /* 0x00000004ff237819 */ /* 0x000fc80000011623 */
[----:B------:R-:W-:Y:S01]  /*24fd0*/  SGXT.U32 R35, R35, 0xe ;  /* 0x0000000e2323781a */ /* 0x000fe20000000000 */
[----:B0-----:R-:W-:-:S05]  /*24fe0*/  IMAD.SHL.U32 R165, R165, 0x2, RZ ;  /* 0x00000002a5a57824 */ /* 0x001fca00078e00ff */
[----:B------:R-:W-:Y:S01]  /*24ff0*/  LOP3.LUT R165, R165, 0x7e, RZ, 0xc0, !PT ;  /* 0x0000007ea5a57812 */ /* 0x000fe200078ec0ff */
[----:B---3--:R-:W-:Y:S04]  /*25000*/  STL [R1+0x3e9c], R52 ;  /* 0x003e9c3401007387 */ /* 0x008fe80000100800 */
[----:B------:R-:W-:Y:S04]  /*25010*/  STL [R1+0x3e98], R56 ;  /* 0x003e983801007387 */ /* 0x000fe80000100800 */
[----:B------:R-:W-:Y:S04]  /*25020*/  STL [R1+0x3e94], R57 ;  /* 0x003e943901007387 */ /* 0x000fe80000100800 */
[----:B--2---:R-:W-:Y:S04]  /*25030*/  STL [R1+0x3ea8], R51 ;  /* 0x003ea83301007387 */ /* 0x004fe80000100800 */
        /* <DEDUP_REMOVED lines=15> */
[----:B------:R0:W-:Y:S02]  /*25130*/  STL [R1+0x2014], R28 ;  /* 0x0020141c01007387 */ /* 0x0001e40000100800 */
[----:B0-----:R-:W0:Y:S01]  /*25140*/  S2R R28, SR_TID.X ;  /* 0x00000000001c7919 */ /* 0x001e220000002100 */
[----:B------:R-:W-:Y:S01]  /*25150*/  SHF.R.U32.HI R40, RZ, 0x4, R50 ;  /* 0x00000004ff287819 */ /* 0x000fe20000011632 */
[----:B------:R-:W-:Y:S04]  /*25160*/  STL [R1+0x3ee0], R96 ;  /* 0x003ee06001007387 */ /* 0x000fe80000100800 */
[----:B------:R-:W-:Y:S04]  /*25170*/  STL [R1+0x3edc], R97 ;  /* 0x003edc6101007387 */ /* 0x000fe80000100800 */
[----:B------:R-:W-:Y:S01]  /*25180*/  STL [R1+0x3ef0], R63 ;  /* 0x003ef03f01007387 */ /* 0x000fe20000100800 */
[----:B------:R-:W-:-:S03]  /*25190*/  SGXT.U32 R41, R40, 0xe ;  /* 0x0000000e2829781a */ /* 0x000fc60000000000 */
[----:B------:R-:W-:Y:S04]  /*251a0*/  STL [R1+0x3eec], R98 ;  /* 0x003eec6201007387 */ /* 0x000fe80000100800 */
[----:B------:R-:W-:Y:S04]  /*251b0*/  STL [R1+0x3ee8], R99 ;  /* 0x003ee86301007387 */ /* 0x000fe80000100800 */
[----:B----4-:R-:W-:Y:S01]  /*251c0*/  STL [R1+0x3efc], R60 ;  /* 0x003efc3c01007387 */ /* 0x010fe20000100800 */
[----:B0-----:R-:W-:-:S04]  /*251d0*/  SHF.R.U32.HI R28, RZ, 0x5, R28 ;  /* 0x00000005ff1c7819 */ /* 0x001fc8000001161c */
[----:B------:R-:W-:Y:S02]  /*251e0*/  ISETP.NE.U32.AND P0, PT, R28, RZ, PT ;  /* 0x000000ff1c00720c */ /* 0x000fe40003f05070 */
[----:B------:R-:W0:Y:S01]  /*251f0*/  S2R R28, SR_TID.X ;  /* 0x00000000001c7919 */ /* 0x000e220000002100 */
[----:B------:R-:W-:Y:S01]  /*25200*/  IMAD.MOV.U32 R40, RZ, RZ, RZ ;  /* 0x000000ffff287224 */ /* 0x000fe200078e00ff */
[----:B------:R-:W-:Y:S01]  /*25210*/  STL [R1+0x3ef8], R100 ;  /* 0x003ef86401007387 */ /* 0x000fe20000100800 */
[----:B------:R-:W-:-:S03]  /*25220*/  IADD3 R43, P1, PT, R41, 0x8000080, RZ ;  /* 0x08000080292b7810 */ /* 0x000fc60007f3e0ff */
[----:B------:R-:W-:Y:S04]  /*25230*/  STL [R1+0x3ef4], R101 ;  /* 0x003ef46501007387 */ /* 0x000fe80000100800 */
[----:B------:R2:W-:Y:S04]  /*25240*/  STL [R1+0x3f00], R103 ;  /* 0x003f006701007387 */ /* 0x0005e80000100800 */
[----:B------:R3:W-:Y:S04]  /*25250*/  STL [R1+0x20a4], R41 ;  /* 0x0020a42901007387 */ /* 0x0007e80000100800 */
[----:B------:R4:W-:Y:S01]  /*25260*/  STL [R1+0x20a0], R35 ;  /* 0x0020a02301007387 */ /* 0x0009e20000100800 */
[----:B------:R-:W-:-:S03]  /*25270*/  IADD3.X R40, PT, PT, R40, 0x40004040, RZ, P1, !PT ;  /* 0x4000404028287810 */ /* 0x000fc60000ffe4ff */
[----:B------:R-:W4:Y:S01]  /*25280*/  LDL.LU R50, [R1+0x21d8] ;  /* 0x0021d80001327983 */ /* 0x000f220000300800 */
[----:B------:R-:W-:-:S03]  /*25290*/  R2UR UR9, R40 ;  /* 0x00000000280972ca */ /* 0x000fc600000e0000 */
[----:B--2---:R-:W2:Y:S04]  /*252a0*/  LDL.LU R103, [R1+0x21d4] ;  /* 0x0021d40001677983 */ /* 0x004ea80000300800 */
[----:B------:R-:W2:Y:S04]  /*252b0*/  LDL.LU R60, [R1+0x21d0] ;  /* 0x0021d000013c7983 */ /* 0x000ea80000300800 */
[----:B------:R-:W2:Y:S01]  /*252c0*/  LDL.LU R100, [R1+0x21cc] ;  /* 0x0021cc0001647983 */ /* 0x000ea20000300800 */
[----:B------:R-:W-:-:S03]  /*252d0*/  SHF.R.S32.HI R40, RZ, 0x1f, R27 ;  /* 0x0000001fff287819 */ /* 0x000fc6000001141b */
[----:B------:R-:W2:Y:S01]  /*252e0*/  LDL.LU R101, [R1+0x21c8] ;  /* 0x0021c80001657983 */ /* 0x000ea20000300800 */
[----:B---3--:R-:W-:-:S03]  /*252f0*/  IADD3 R41, P2, PT, R35, 0x2, RZ ;  /* 0x0000000223297810 */ /* 0x008fc60007f5e0ff */
[----:B------:R-:W3:Y:S04]  /*25300*/  LDL.LU R63, [R1+0x21c4] ;  /* 0x0021c400013f7983 */ /* 0x000ee80000300800 */
[----:B------:R-:W3:Y:S04]  /*25310*/  LDL.LU R98, [R1+0x21c0] ;  /* 0x0021c00001627983 */ /* 0x000ee80000300800 */
[----:B------:R-:W3:Y:S01]  /*25320*/  LDL.LU R99, [R1+0x21bc] ;  /* 0x0021bc0001637983 */ /* 0x000ee20000300800 */
[----:B------:R-:W-:-:S03]  /*25330*/  LEA.HI R40, R40, R27, RZ, 0x8 ;  /* 0x0000001b28287211 */ /* 0x000fc600078f40ff */
[----:B------:R-:W3:Y:S01]  /*25340*/  LDL.LU R62, [R1+0x20d4] ;  /* 0x0020d400013e7983 */ /* 0x000ee20000300800 */
[----:B------:R-:W-:-:S03]  /*25350*/  IMAD.MOV.U32 R42, RZ, RZ, RZ ;  /* 0x000000ffff2a7224 */ /* 0x000fc600078e00ff */
[----:B------:R-:W3:Y:S01]  /*25360*/  LDL.LU R96, [R1+0x20d0] ;  /* 0x0020d00001607983 */ /* 0x000ee20000300800 */
[----:B------:R-:W-:-:S03]  /*25370*/  R2UR UR10, R41 ;  /* 0x00000000290a72ca */ /* 0x000fc600000e0000 */
[----:B------:R-:W3:Y:S04]  /*25380*/  LDL.LU R97, [R1+0x20cc] ;  /* 0x0020cc0001617983 */ /* 0x000ee80000300800 */
[----:B------:R-:W3:Y:S04]  /*25390*/  LDL.LU R41, [R1+0x20c8] ;  /* 0x0020c80001297983 */ /* 0x000ee80000300800 */
[----:B------:R-:W3:Y:S01]  /*253a0*/  LDL.LU R92, [R1+0x20c4] ;  /* 0x0020c400015c7983 */ /* 0x000ee20000300800 */
[----:B0-----:R-:W-:-:S03]  /*253b0*/  LOP3.LUT R28, R28, 0x40, RZ, 0xc0, !PT ;  /* 0x000000401c1c7812 */ /* 0x001fc600078ec0ff */
[----:B------:R-:W3:Y:S04]  /*253c0*/  LDL.LU R93, [R1+0x20c0] ;  /* 0x0020c000015d7983 */ /* 0x000ee80000300800 */
[----:B------:R-:W3:Y:S01]  /*253d0*/  LDL.LU R40, [R1+0x20bc] ;  /* 0x0020bc0001287983 */ /* 0x000ee20000300800 */
[----:B----4-:R-:W-:Y:S01]  /*253e0*/  IMAD R35, R28, 0x40, R165 ;  /* 0x000000401c237824 */ /* 0x010fe200078e02a5 */
[----:B------:R-:W-:Y:S02]  /*253f0*/  IADD3.X R165, PT, PT, R42, 0x40004040, RZ, P2, !PT ;  /* 0x400040402aa57810 */ /* 0x000fe400017fe4ff */
[----:B------:R-:W-:Y:S01]  /*25400*/  R2UR UR8, R43 ;  /* 0x000000002b0872ca */ /* 0x000fe200000e0000 */
[----:B------:R-:W4:Y:S04]  /*25410*/  LDL.LU R42, [R1+0x20b8] ;  /* 0x0020b800012a7983 */ /* 0x000f280000300800 */
[----:B------:R-:W4:Y:S04]  /*25420*/  LDL.LU R43, [R1+0x20b4] ;  /* 0x0020b400012b7983 */ /* 0x000f280000300800 */
[----:B------:R-:W4:Y:S04]  /*25430*/  LDL.LU R49, [R1+0x20b0] ;  /* 0x0020b00001317983 */ /* 0x000f280000300800 */
[----:B------:R-:W4:Y:S04]  /*25440*/  LDL.LU R66, [R1+0x20ac] ;  /* 0x0020ac0001427983 */ /* 0x000f280000300800 */
[----:B------:R-:W4:Y:S04]  /*25450*/  LDL.LU R67, [R1+0x20a8] ;  /* 0x0020a80001437983 */ /* 0x000f280000300800 */
[----:B------:R-:W4:Y:S04]  /*25460*/  LDL.LU R48, [R1+0x204c] ;  /* 0x00204c0001307983 */ /* 0x000f280000300800 */
[----:B------:R-:W4:Y:S01]  /*25470*/  LDL.LU R64, [R1+0x2048] ;  /* 0x0020480001407983 */ /* 0x000f220000300800 */
[----:B------:R-:W-:-:S03]  /*25480*/  R2UR UR11, R165 ;  /* 0x00000000a50b72ca */ /* 0x000fc600000e0000 */
        /* <DEDUP_REMOVED lines=9> */
[----:B--2---:R2:W-:Y:S04]  /*25520*/  STS.U16 [R164+UR76+0x16f80], R103 ;  /* 0x016f8067a4007988 */ /* 0x0045e8000800044c */
[----:B------:R1:W-:Y:S04]  /*25530*/  STS.U16 [R164+UR76+0x26f80], R60 ;  /* 0x026f803ca4007988 */ /* 0x0003e8000800044c */
[----:B0-----:R-:W4:Y:S04]  /*25540*/  LDL.LU R50, [R1+0x2014] ;  /* 0x0020140001327983 */ /* 0x001f280000300800 */
[----:B------:R0:W-:Y:S04]  /*25550*/  STS.U16 [R164+UR76+0x36f80], R100 ;  /* 0x036f8064a4007988 */ /* 0x0001e8000800044c */
[----:B------:R0:W-:Y:S04]  /*25560*/  STS.U16 [R164+UR76+0x7380], R101 ;  /* 0x00738065a4007988 */ /* 0x0001e8000800044c */
[----:B---3--:R3:W-:Y:S04]  /*25570*/  STS.U16 [R164+UR76+0x17380], R63 ;  /* 0x0173803fa4007988 */ /* 0x0087e8000800044c */
[----:B------:R0:W-:Y:S04]  /*25580*/  STS.U16 [R164+UR76+0x27380], R98 ;  /* 0x02738062a4007988 */ /* 0x0001e8000800044c */
[----:B--2---:R2:W5:Y:S04]  /*25590*/  LDL.LU R103, [R1+0x3f00] ;  /* 0x003f000001677983 */ /* 0x0045680000300800 */
[----:B-1----:R-:W2:Y:S04]  /*255a0*/  LDL.LU R60, [R1+0x3efc] ;  /* 0x003efc00013c7983 */ /* 0x002ea80000300800 */
[----:B0-----:R0:W5:Y:S04]  /*255b0*/  LDL.LU R100, [R1+0x3ef8] ;  /* 0x003ef80001647983 */ /* 0x0011680000300800 */
[----:B------:R0:W5:Y:S04]  /*255c0*/  LDL.LU R101, [R1+0x3ef4] ;  /* 0x003ef40001657983 */ /* 0x0001680000300800 */
[----:B---3--:R-:W3:Y:S04]  /*255d0*/  LDL.LU R63, [R1+0x3ef0] ;  /* 0x003ef000013f7983 */ /* 0x008ee80000300800 */
[----:B------:R0:W5:Y:S04]  /*255e0*/  LDL.LU R98, [R1+0x3eec] ;  /* 0x003eec0001627983 */ /* 0x0001680000300800 */
[----:B------:R1:W-:Y:S04]  /*255f0*/  STS.U16 [R164+UR76+0x37380], R99 ;  /* 0x03738063a4007988 */ /* 0x0003e8000800044c */
[----:B------:R0:W-:Y:S04]  /*25600*/  STS.U16 [R164+UR76+0x7780], R62 ;  /* 0x0077803ea4007988 */ /* 0x0001e8000800044c */
[----:B------:R0:W-:Y:S04]  /*25610*/  STS.U16 [R164+UR76+0x17780], R96 ;  /* 0x01778060a4007988 */ /* 0x0001e8000800044c */
[----:B------:R0:W-:Y:S04]  /*25620*/  STS.U16 [R164+UR76+0x27780], R97 ;  /* 0x02778061a4007988 */ /* 0x0001e8000800044c */
[----:B------:R0:W-:Y:S04]  /*25630*/  STS.U16 [R164+UR76+0x37780], R41 ;  /* 0x03778029a4007988 */ /* 0x0001e8000800044c */
[----:B------:R0:W-:Y:S04]  /*25640*/  STS.U16 [R164+UR76+0x7b80], R92 ;  /* 0x007b805ca4007988 */ /* 0x0001e8000800044c */
[----:B-1----:R1:W5:Y:S04]  /*25650*/  LDL.LU R99, [R1+0x3ee8] ;  /* 0x003ee80001637983 */ /* 0x0023680000300800 */
[----:B0-----:R-:W2:Y:S04]  /*25660*/  LDL.LU R62, [R1+0x3ee4] ;  /* 0x003ee400013e7983 */ /* 0x001ea80000300800 */
[----:B------:R1:W5:Y:S04]  /*25670*/  LDL.LU R96, [R1+0x3ee0] ;  /* 0x003ee00001607983 */ /* 0x0003680000300800 */
[----:B------:R1:W5:Y:S04]  /*25680*/  LDL.LU R97, [R1+0x3edc] ;  /* 0x003edc0001617983 */ /* 0x0003680000300800 */
[----:B------:R-:W2:Y:S04]  /*25690*/  LDL.LU R41, [R1+0x3ed8] ;  /* 0x003ed80001297983 */ /* 0x000ea80000300800 */
[----:B------:R1:W5:Y:S04]  /*256a0*/  LDL.LU R92, [R1+0x3ed4] ;  /* 0x003ed400015c7983 */ /* 0x0003680000300800 */
[----:B------:R0:W-:Y:S04]  /*256b0*/  STS.U16 [R164+UR76+0x17b80], R93 ;  /* 0x017b805da4007988 */ /* 0x0001e8000800044c */
[----:B------:R0:W-:Y:S04]  /*256c0*/  STS.U16 [R164+UR76+0x27b80], R40 ;  /* 0x027b8028a4007988 */ /* 0x0001e8000800044c */
[----:B----4-:R4:W-:Y:S04]  /*256d0*/  STS.U16 [R164+UR76+0x37b80], R42 ;  /* 0x037b802aa4007988 */ /* 0x0109e8000800044c */
[----:B------:R0:W-:Y:S04]  /*256e0*/  STS.U16 [R164+UR76+0x7f80], R43 ;  /* 0x007f802ba4007988 */ /* 0x0001e8000800044c */
[----:B------:R0:W-:Y:S04]  /*256f0*/  STS.U16 [R164+UR76+0x17f80], R49 ;  /* 0x017f8031a4007988 */ /* 0x0001e8000800044c */
[----:B------:R1:W-:Y:S04]  /*25700*/  STS.U16 [R164+UR76+0x27f80], R66 ;  /* 0x027f8042a4007988 */ /* 0x0003e8000800044c */
[----:B------:R1:W-:Y:S04]  /*25710*/  STS.U16 [R164+UR76+0x37f80], R67 ;  /* 0x037f8043a4007988 */ /* 0x0003e8000800044c */
[----:B0-----:R0:W5:Y:S04]  /*25720*/  LDL.LU R93, [R1+0x3ed0] ;  /* 0x003ed000015d7983 */ /* 0x0011680000300800 */
[----:B------:R-:W2:Y:S04]  /*25730*/  LDL.LU R40, [R1+0x3ecc] ;  /* 0x003ecc0001287983 */ /* 0x000ea80000300800 */
[----:B----4-:R0:W5:Y:S04]  /*25740*/  LDL.LU R42, [R1+0x3ec8] ;  /* 0x003ec800012a7983 */ /* 0x0101680000300800 */
[----:B------:R0:W5:Y:S04]  /*25750*/  LDL.LU R43, [R1+0x3ec4] ;  /* 0x003ec400012b7983 */ /* 0x0001680000300800 */
[----:B------:R-:W4:Y:S04]  /*25760*/  LDL.LU R49, [R1+0x3ec0] ;  /* 0x003ec00001317983 */ /* 0x000f280000300800 */
[----:B-1----:R0:W5:Y:S04]  /*25770*/  LDL.LU R66, [R1+0x3ebc] ;  /* 0x003ebc0001427983 */ /* 0x0021680000300800 */
[----:B------:R1:W-:Y:S04]  /*25780*/  STS.U16 [R35+UR76+0x80000], R48 ;  /* 0x0800003023007988 */ /* 0x0003e8000800044c */
[----:B------:R0:W5:Y:S04]  /*25790*/  LDL.LU R67, [R1+0x3eb8] ;  /* 0x003eb80001437983 */ /* 0x0001680000300800 */
[----:B------:R0:W-:Y:S04]  /*257a0*/  STS.U16 [R35+UR76+0x82000], R64 ;  /* 0x0820004023007988 */ /* 0x0001e8000800044c */
[----:B------:R0:W-:Y:S04]  /*257b0*/  STS.U16 [R35+UR76+0x80400], R65 ;  /* 0x0804004123007988 */ /* 0x0001e8000800044c */
[----:B------:R-:W-:Y:S04]  /*257c0*/  STS.U16 [R35+UR76+0x82400], R165 ;  /* 0x082400a523007988 */ /* 0x000fe8000800044c */
[----:B------:R0:W-:Y:S04]  /*257d0*/  STS.U16 [R35+UR76+0x80800], R51 ;  /* 0x0808003323007988 */ /* 0x0001e8000800044c */
[----:B------:R0:W-:Y:S04]  /*257e0*/  STS.U16 [R35+UR76+0x82800], R58 ;  /* 0x0828003a23007988 */ /* 0x0001e8000800044c */
[----:B-1----:R-:W3:Y:S04]  /*257f0*/  LDL.LU R48, [R1+0x3eb4] ;  /* 0x003eb40001307983 */ /* 0x002ee80000300800 */
[----:B0-----:R0:W5:Y:S04]  /*25800*/  LDL.LU R64, [R1+0x3eb0] ;  /* 0x003eb00001407983 */ /* 0x0011680000300800 */
[----:B------:R0:W5:Y:S04]  /*25810*/  LDL.LU R65, [R1+0x3eac] ;  /* 0x003eac0001417983 */ /* 0x0001680000300800 */
[----:B------:R1:W-:Y:S04]  /*25820*/  STS.U16 [R35+UR76+0x80c00], R59 ;  /* 0x080c003b23007988 */ /* 0x0003e8000800044c */
[----:B------:R-:W3:Y:S04]  /*25830*/  LDL.LU R51, [R1+0x3ea8] ;  /* 0x003ea80001337983 */ /* 0x000ee80000300800 */
[----:B------:R0:W5:Y:S04]  /*25840*/  LDL.LU R58, [R1+0x3ea4] ;  /* 0x003ea400013a7983 */ /* 0x0001680000300800 */
[----:B------:R0:W-:Y:S04]  /*25850*/  STS.U16 [R35+UR76+0x82c00], R52 ;  /* 0x082c003423007988 */ /* 0x0001e8000800044c */
[----:B-1----:R1:W5:Y:S04]  /*25860*/  LDL.LU R59, [R1+0x3ea0] ;  /* 0x003ea000013b7983 */ /* 0x0023680000300800 */
[----:B0-----:R-:W3:Y:S01]  /*25870*/  LDL.LU R52, [R1+0x3e9c] ;  /* 0x003e9c0001347983 */ /* 0x001ee20000300800 */
[----:B------:R-:W-:-:S05]  /*25880*/  LOP3.LUT R165, R35, 0x10, RZ, 0x3c, !PT ;  /* 0x0000001023a57812 */ /* 0x000fca00078e3cff */
[----:B------:R0:W-:Y:S04]  /*25890*/  STS.U16 [R165+UR76+0x80080], R56 ;  /* 0x08008038a5007988 */ /* 0x0001e8000800044c */
[----:B------:R1:W-:Y:S04]  /*258a0*/  STS.U16 [R165+UR76+0x80480], R57 ;  /* 0x08048039a5007988 */ /* 0x0003e8000800044c */
[----:B0-----:R0:W5:Y:S04]  /*258b0*/  LDL.LU R56, [R1+0x3e98] ;  /* 0x003e980001387983 */ /* 0x0011680000300800 */
[----:B-1----:R0:W5:Y:S01]  /*258c0*/  LDL.LU R57, [R1+0x3e94] ;  /* 0x003e940001397983 */ /* 0x0021620000300800 */
[----:B------:R-:W-:-:S02]  /*258d0*/  ISETP.GE.AND P1, PT, R27, 0x100, PT ;  /* 0x000001001b00780c */ /* 0x000fc40003f26270 */
[----:B------:R-:W-:Y:S01]  /*258e0*/  ISETP.LT.OR P2, PT, R27, 0x100, P0 ;  /* 0x000001001b00780c */ /* 0x000fe20000741670 */
[----:B------:R1:W-:Y:S04]  /*258f0*/  STS.U16 [R165+UR76+0x82480], R50 ;  /* 0x08248032a5007988 */ /* 0x0003e8000800044c */
[----:B-1----:R0:W5:Y:S04]  /*25900*/  LDL.LU R50, [R1+0x3e90] ;  /* 0x003e900001327983 */ /* 0x0021680000300800 */
[----:B--2---:R-:W-:Y:S04]  /*25910*/  STS.U16 [R165+UR76+0x82080], R40 ;  /* 0x08208028a5007988 */ /* 0x004fe8000800044c */
[----:B----4-:R-:W-:Y:S04]  /*25920*/  STS.U16 [R165+UR76+0x82c80], R49 ;  /* 0x082c8031a5007988 */ /* 0x010fe8000800044c */
[----:B---3--:R-:W-:Y:S04]  /*25930*/  STS.U16 [R165+UR76+0x80c80], R48 ;  /* 0x080c8030a5007988 */ /* 0x008fe8000800044c */
[----:B------:R1:W-:Y:S04]  /*25940*/  STS.U16 [R165+UR76+0x82880], R51 ;  /* 0x08288033a5007988 */ /* 0x0003e8000800044c */
[----:B-1----:R0:W5:Y:S04]  /*25950*/  LDL.LU R51, [R1+0x3e8c] ;  /* 0x003e8c0001337983 */ /* 0x0021680000300800 */
[----:B------:R1:W-:Y:S04]  /*25960*/  STS.U16 [R165+UR76+0x80880], R52 ;  /* 0x08088034a5007988 */ /* 0x0003e8000800044c */
[----:B------:R0:W5:Y:S04]  /*25970*/  LDL.LU R48, [R1+0x3e88] ;  /* 0x003e880001307983 */ /* 0x0001680000300800 */
[----:B------:R0:W5:Y:S04]  /*25980*/  LDL.LU R49, [R1+0x3e84] ;  /* 0x003e840001317983 */ /* 0x0001680000300800 */
[----:B------:R0:W5:Y:S01]  /*25990*/  LDL.LU R40, [R1+0x3e80] ;  /* 0x003e800001287983 */ /* 0x0001620000300800 */
[----:B-1----:R-:W-:-:S02]  /*259a0*/  LOP3.LUT R52, R35, 0x20, RZ, 0x3c, !PT ;  /* 0x0000002023347812 */ /* 0x002fc400078e3cff */
[----:B------:R-:W-:-:S03]  /*259b0*/  LOP3.LUT R165, R35, 0x30, RZ, 0x3c, !PT ;  /* 0x0000003023a57812 */ /* 0x000fc600078e3cff */
[----:B------:R1:W-:Y:S04]  /*259c0*/  STS.U16 [R52+UR76+0x80100], R41 ;  /* 0x0801002934007988 */ /* 0x0003e8000800044c */
[----:B------:R2:W-:Y:S04]  /*259d0*/  STS.U16 [R52+UR76+0x80500], R62 ;  /* 0x0805003e34007988 */ /* 0x0005e8000800044c */
        /* <DEDUP_REMOVED lines=13> */
[----:B-1----:R0:W5:Y:S04]  /*25ab0*/  LDL.LU R41, [R1+0x3e7c] ;  /* 0x003e7c0001297983 */ /* 0x0021680000300800 */
[----:B------:R1:W-:Y:S04]  /*25ac0*/  STS.U16 [R165+UR76+0x82180], R36 ;  /* 0x08218024a5007988 */ /* 0x0003e8000800044c */
[----:B--2---:R0:W5:Y:S01]  /*25ad0*/  LDL.LU R62, [R1+0x3e78] ;  /* 0x003e7800013e7983 */ /* 0x0041620000300800 */
[----:B---3--:R-:W-:-:S03]  /*25ae0*/  LOP3.LUT R3, R35, 0x40, RZ, 0x3c, !PT ;  /* 0x0000004023037812 */ /* 0x008fc600078e3cff */
[----:B------:R0:W5:Y:S04]  /*25af0*/  LDL.LU R63, [R1+0x3e74] ;  /* 0x003e7400013f7983 */ /* 0x0001680000300800 */
[----:B------:R0:W5:Y:S04]  /*25b00*/  LDL.LU R60, [R1+0x3e70] ;  /* 0x003e7000013c7983 */ /* 0x0001680000300800 */
[----:B------:R-:W-:Y:S04]  /*25b10*/  STS.U16 [R3+UR76+0x80200], R37 ;  /* 0x0802002503007988 */ /* 0x000fe8000800044c */
[----:B------:R-:W-:Y:S04]  /*25b20*/  STS.U16 [R3+UR76+0x80600], R0 ;  /* 0x0806000003007988 */ /* 0x000fe8000800044c */
[----:B------:R-:W-:Y:S04]  /*25b30*/  STS.U16 [R3+UR76+0x82600], R6 ;  /* 0x0826000603007988 */ /* 0x000fe8000800044c */
[----:B------:R-:W-:Y:S04]  /*25b40*/  STS.U16 [R3+UR76+0x80a00], R7 ;  /* 0x080a000703007988 */ /* 0x000fe8000800044c */
[----:B------:R-:W-:Y:S01]  /*25b50*/  STS.U16 [R3+UR76+0x82a00], R8 ;  /* 0x082a000803007988 */ /* 0x000fe2000800044c */
[----:B-1----:R-:W-:-:S03]  /*25b60*/  LOP3.LUT R165, R35, 0x50, RZ, 0x3c, !PT ;  /* 0x0000005023a57812 */ /* 0x002fc600078e3cff */
        /* <DEDUP_REMOVED lines=11> */
[----:B------:R0:W5:Y:S04]  /*25c20*/  LDL.LU R61, [R1+0x3e6c] ;  /* 0x003e6c00013d7983 */ /* 0x0001680000300800 */
[----:B------:R0:W5:Y:S04]  /*25c30*/  LDL.LU R54, [R1+0x3e68] ;  /* 0x003e680001367983 */ /* 0x0001680000300800 */
[----:B------:R0:W5:Y:S04]  /*25c40*/  LDL.LU R55, [R1+0x3e64] ;  /* 0x003e640001377983 */ /* 0x0001680000300800 */
[----:B------:R0:W5:Y:S04]  /*25c50*/  LDL.LU R52, [R1+0x3e60] ;  /* 0x003e600001347983 */ /* 0x0001680000300800 */
[----:B------:R0:W5:Y:S04]  /*25c60*/  LDL.LU R53, [R1+0x3e5c] ;  /* 0x003e5c0001357983 */ /* 0x0001680000300800 */
[----:B------:R0:W5:Y:S04]  /*25c70*/  LDL.LU R46, [R1+0x3e58] ;  /* 0x003e5800012e7983 */ /* 0x0001680000300800 */
[----:B------:R0:W5:Y:S04]  /*25c80*/  LDL.LU R47, [R1+0x3e54] ;  /* 0x003e5400012f7983 */ /* 0x0001680000300800 */
[----:B------:R0:W5:Y:S04]  /*25c90*/  LDL.LU R44, [R1+0x3e50] ;  /* 0x003e5000012c7983 */ /* 0x0001680000300800 */
[----:B------:R0:W5:Y:S01]  /*25ca0*/  LDL.LU R45, [R1+0x3e4c] ;  /* 0x003e4c00012d7983 */ /* 0x0001620000300800 */
[----:B-1----:R-:W1:Y:S03]  /*25cb0*/  S2R R165, SR_TID.X ;  /* 0x0000000000a57919 */ /* 0x002e660000002100 */
        /* <DEDUP_REMOVED lines=15> */
[----:B------:R-:W-:-:S03]  /*25db0*/  LOP3.LUT R35, R35, 0x60, RZ, 0x3c, !PT ;  /* 0x0000006023237812 */ /* 0x000fc600078e3cff */
[----:B------:R0:W5:Y:S04]  /*25dc0*/  LDL.LU R12, [R1+0x3e0c] ;  /* 0x003e0c00010c7983 */ /* 0x0001680000300800 */
[----:B------:R0:W5:Y:S04]  /*25dd0*/  LDL.LU R13, [R1+0x3e08] ;  /* 0x003e0800010d7983 */ /* 0x0001680000300800 */
[----:B------:R0:W5:Y:S04]  /*25de0*/  LDL.LU R14, [R1+0x3e04] ;  /* 0x003e0400010e7983 */ /* 0x0001680000300800 */
[----:B------:R0:W5:Y:S04]  /*25df0*/  LDL.LU R15, [R1+0x3e00] ;  /* 0x003e0000010f7983 */ /* 0x0001680000300800 */
[----:B------:R0:W5:Y:S04]  /*25e00*/  LDL.LU R16, [R1+0x3dfc] ;  /* 0x003dfc0001107983 */ /* 0x0001680000300800 */
[----:B------:R2:W-:Y:S01]  /*25e10*/  STS.U16 [R35+UR76+0x80300], R17 ;  /* 0x0803001123007988 */ /* 0x0005e2000800044c */
[----:B-1----:R-:W-:-:S03]  /*25e20*/  IMAD.SHL.U32 R165, R165, 0x2, RZ ;  /* 0x00000002a5a57824 */ /* 0x002fc600078e00ff */
[----:B--2---:R0:W5:Y:S02]  /*25e30*/  LDL.LU R17, [R1+0x3df8] ;  /* 0x003df80001117983 */ /* 0x0041640000300800 */
[----:B------:R-:W-:Y:S02]  /*25e40*/  LOP3.LUT R165, R165, 0x7e, RZ, 0xc0, !PT ;  /* 0x0000007ea5a57812 */ /* 0x000fe400078ec0ff */
[----:B------:R1:W-:Y:S04]  /*25e50*/  STS.U16 [R35+UR76+0x80700], R29 ;  /* 0x0807001d23007988 */ /* 0x0003e8000800044c */
[----:B------:R2:W-:Y:S01]  /*25e60*/  STS.U16 [R35+UR76+0x82700], R30 ;  /* 0x0827001e23007988 */ /* 0x0005e2000800044c */
[----:B------:R-:W-:-:S03]  /*25e70*/  IMAD R165, R28, 0x40, R165 ;  /* 0x000000401ca57824 */ /* 0x000fc600078e02a5 */
[----:B------:R0:W5:Y:S04]  /*25e80*/  LDL.LU R28, [R1+0x3df4] ;  /* 0x003df400011c7983 */ /* 0x0001680000300800 */
[----:B------:R3:W-:Y:S04]  /*25e90*/  STS.U16 [R35+UR76+0x80b00], R31 ;  /* 0x080b001f23007988 */ /* 0x0007e8000800044c */
[----:B------:R4:W-:Y:S01]  /*25ea0*/  STS.U16 [R35+UR76+0x82b00], R32 ;  /* 0x082b002023007988 */ /* 0x0009e2000800044c */
[----:B------:R-:W-:-:S03]  /*25eb0*/  LOP3.LUT R165, R165, 0x70, RZ, 0x3c, !PT ;  /* 0x00000070a5a57812 */ /* 0x000fc600078e3cff */
[----:B-1----:R0:W5:Y:S04]  /*25ec0*/  LDL.LU R29, [R1+0x3df0] ;  /* 0x003df000011d7983 */ /* 0x0021680000300800 */
[----:B--2---:R0:W5:Y:S04]  /*25ed0*/  LDL.LU R30, [R1+0x3dec] ;  /* 0x003dec00011e7983 */ /* 0x0041680000300800 */
[----:B------:R1:W-:Y:S04]  /*25ee0*/  STS.U16 [R35+UR76+0x80f00], R33 ;  /* 0x080f002123007988 */ /* 0x0003e8000800044c */
[----:B---3--:R0:W5:Y:S04]  /*25ef0*/  LDL.LU R31, [R1+0x3de8] ;  /* 0x003de800011f7983 */ /* 0x0081680000300800 */
[----:B----4-:R0:W5:Y:S04]  /*25f00*/  LDL.LU R32, [R1+0x3de4] ;  /* 0x003de40001207983 */ /* 0x0101680000300800 */
[----:B------:R2:W-:Y:S04]  /*25f10*/  STS.U16 [R35+UR76+0x82f00], R34 ;  /* 0x082f002223007988 */ /* 0x0005e8000800044c */
[----:B------:R3:W-:Y:S04]  /*25f20*/  STS.U16 [R35+UR76+0x82300], R18 ;  /* 0x0823001223007988 */ /* 0x0007e8000800044c */
[----:B------:R4:W-:Y:S04]  /*25f30*/  STS.U16 [R165+UR76+0x80380], R19 ;  /* 0x08038013a5007988 */ /* 0x0009e8000800044c */
[----:B------:R0:W-:Y:S04]  /*25f40*/  STS.U16 [R165+UR76+0x80780], R20 ;  /* 0x08078014a5007988 */ /* 0x0001e8000800044c */
[----:B-1----:R1:W5:Y:S04]  /*25f50*/  LDL.LU R33, [R1+0x3de0] ;  /* 0x003de00001217983 */ /* 0x0023680000300800 */
[----:B--2---:R1:W5:Y:S04]  /*25f60*/  LDL.LU R34, [R1+0x3ddc] ;  /* 0x003ddc0001227983 */ /* 0x0043680000300800 */
[----:B---3--:R1:W5:Y:S04]  /*25f70*/  LDL.LU R35, [R1+0x3dd8] ;  /* 0x003dd80001237983 */ /* 0x0083680000300800 */
[----:B------:R1:W5:Y:S04]  /*25f80*/  LDL.LU R18, [R1+0x3dd4] ;  /* 0x003dd40001127983 */ /* 0x0003680000300800 */
[----:B----4-:R1:W5:Y:S04]  /*25f90*/  LDL.LU R19, [R1+0x3dd0] ;  /* 0x003dd00001137983 */ /* 0x0103680000300800 */
[----:B0-----:R1:W5:Y:S04]  /*25fa0*/  LDL.LU R20, [R1+0x3dcc] ;  /* 0x003dcc0001147983 */ /* 0x0013680000300800 */
[----:B------:R0:W-:Y:S04]  /*25fb0*/  STS.U16 [R165+UR76+0x80b80], R21 ;  /* 0x080b8015a5007988 */ /* 0x0001e8000800044c */
[----:B------:R2:W-:Y:S04]  /*25fc0*/  STS.U16 [R165+UR76+0x80f80], R22 ;  /* 0x080f8016a5007988 */ /* 0x0005e8000800044c */
[----:B------:R3:W-:Y:S04]  /*25fd0*/  STS.U16 [R165+UR76+0x82780], R23 ;  /* 0x08278017a5007988 */ /* 0x0007e8000800044c */
[----:B------:R4:W-:Y:S04]  /*25fe0*/  STS.U16 [R165+UR76+0x82b80], R24 ;  /* 0x082b8018a5007988 */ /* 0x0009e8000800044c */
[----:B------:R0:W-:Y:S04]  /*25ff0*/  STS.U16 [R165+UR76+0x82380], R25 ;  /* 0x08238019a5007988 */ /* 0x0001e8000800044c */
[----:B------:R1:W-:Y:S01]  /*26000*/  STS.U16 [R165+UR76+0x82f80], R26 ;  /* 0x082f801aa5007988 */ /* 0x0003e2000800044c */
[----:B------:R2:W-:Y:S06]  /*26010*/  MEMBAR.ALL.CTA ;  /* 0x0000000000007992 */ /* 0x0005ec0000008000 */
[----:B--2---:R-:W2:Y:S04]  /*26020*/  FENCE.VIEW.ASYNC.S ;  /* 0x00000000000073c6 */ /* 0x004ea80000000000 */
[----:B0-----:R0:W5:Y:S04]  /*26030*/  LDL.LU R21, [R1+0x3dc8] ;  /* 0x003dc80001157983 */ /* 0x0011680000300800 */
[----:B------:R0:W5:Y:S04]  /*26040*/  LDL.LU R22, [R1+0x3dc4] ;  /* 0x003dc40001167983 */ /* 0x0001680000300800 */
[----:B---3--:R0:W5:Y:S04]  /*26050*/  LDL.LU R23, [R1+0x3dc0] ;  /* 0x003dc00001177983 */ /* 0x0081680000300800 */
[----:B----4-:R0:W5:Y:S04]  /*26060*/  LDL.LU R24, [R1+0x3dbc] ;  /* 0x003dbc0001187983 */ /* 0x0101680000300800 */
[----:B------:R0:W5:Y:S01]  /*26070*/  LDL.LU R25, [R1+0x3db8] ;  /* 0x003db80001197983 */ /* 0x0001620000300800 */
[----:B-1----:R-:W-:-:S03]  /*26080*/  SHF.R.S32.HI R165, RZ, 0x1f, R27 ;  /* 0x0000001fffa57819 */ /* 0x002fc6000001141b */
[----:B------:R0:W5:Y:S01]  /*26090*/  LDL.LU R26, [R1+0x3db4] ;  /* 0x003db400011a7983 */ /* 0x0001620000300800 */
[----:B------:R-:W-:-:S03]  /*260a0*/  LEA.HI R165, R165, R27, RZ, 0x8 ;  /* 0x0000001ba5a57211 */ /* 0x000fc600078f40ff */
[----:B------:R0:W5:Y:S01]  /*260b0*/  LDL.LU R27, [R1+0x3db0] ;  /* 0x003db000011b7983 */ /* 0x0001620000300800 */
[----:B------:R-:W-:-:S04]  /*260c0*/  SHF.R.S32.HI R165, RZ, 0x8, R165 ;  /* 0x00000008ffa57819 */ /* 0x000fc800000114a5 */
[----:B------:R-:W-:-:S05]  /*260d0*/  VIMNMX R165, PT, PT, R165, 0x1, !PT ;  /* 0x00000001a5a57848 */ /* 0x000fca0007fe0100 */
[----:B------:R-:W-:Y:S01]  /*260e0*/  VIADD R165, R165, 0xffffffff ;  /* 0xffffffffa5a57836 */ /* 0x000fe20000000000 */
[----:B--2---:R-:W-:Y:S06]  /*260f0*/  BAR.SYNC.DEFER_BLOCKING 0x0 ;  /* 0x0000000000007b1d */ /* 0x004fec0000010000 */
[----:B0-----:R-:W-:Y:S05]  /*26100*/  @P2 BRA `(.L_x_6) ;  /* 0x0000001000c02947 */ /* 0x001fea0003800000 */
[----:B-----5:R-:W-:Y:S04]  /*26110*/  STL.64 [R1+0x3dc0], R6 ;  /* 0x003dc00601007387 */ /* 0x020fe80000100a00 */
[----:B------:R0:W-:Y:S04]  /*26120*/  STL.64 [R1+0x3db8], R4 ;  /* 0x003db80401007387 */ /* 0x0001e80000100a00 */
[----:B0-----:R-:W2:Y:S04]  /*26130*/  LDL.64 R4, [R1+0x1a80] ;  /* 0x001a800001047983 */ /* 0x001ea80000100a00 */
[----:B------:R0:W-:Y:S04]  /*26140*/  STL [R1+0x3db4], R2 ;  /* 0x003db40201007387 */ /* 0x0001e80000100800 */
[----:B0-----:R-:W3:Y:S01]  /*26150*/  LDL.LU R2, [R1+0x1a84] ;  /* 0x001a840001027983 */ /* 0x001ee20000300800 */
[----:B------:R-:W-:Y:S01]  /*26160*/  IMAD.U32 R165, RZ, RZ, UR76 ;  /* 0x0000004cffa57e24 */ /* 0x000fe2000f8e00ff */
[----:B------:R-:W-:-:S02]  /*26170*/  ELECT P2, URZ, PT ;  /* 0x0000000000ff782f */ /* 0x000fc40003840000 */
[----:B------:R3:W-:Y:S02]  /*26180*/  STL [R1+0x3db0], R0 ;  /* 0x003db00001007387 */ /* 0x0007e40000100800 */
[----:B------:R-:W-:-:S04]  /*26190*/  SHF.R.U32.HI R165, RZ, 0x4, R165 ;  /* 0x00000004ffa57819 */ /* 0x000fc800000116a5 */
[----:B------:R-:W-:-:S04]  /*261a0*/  SGXT.U32 R165, R165, 0xe ;  /* 0x0000000ea5a5781a */ /* 0x000fc80000000000 */
[----:B------:R-:W-:Y:S01]  /*261b0*/  LOP3.LUT R6, R165, 0x8000000, RZ, 0xfc, !PT ;  /* 0x08000000a5067812 */ /* 0x000fe200078efcff */
[----:B------:R-:W-:-:S03]  /*261c0*/  @P2 IMAD.MOV.U32 R7, RZ, RZ, 0x40004040 ;  /* 0x40004040ff072424 */ /* 0x000fc600078e00ff */
[----:B------:R-:W-:Y:S02]  /*261d0*/  R2UR UR12, R6 ;  /* 0x00000000060c72ca */ /* 0x000fe400000e0000 */
[----:B------:R-:W-:-:S11]  /*261e0*/  @P2 R2UR UR25, R7 ;  /* 0x00000000071922ca */ /* 0x000fd600000e0000 */
[----:B------:R-:W-:-:S05]  /*261f0*/  IMAD.U32 R6, RZ, RZ, UR12 ;  /* 0x0000000cff067e24 */ /* 0x000fca000f8e00ff */
[----:B------:R-:W-:Y:S02]  /*26200*/  @P2 R2UR UR24, R6 ;  /* 0x00000000061822ca */ /* 0x000fe400000e0000 */
[----:B------:R0:W5:Y:S01]  /*26210*/  LDL.LU.64 R6, [R1+0x3dc0] ;  /* 0x003dc00001067983 */ /* 0x0001620000300a00 */
[----:B------:R-:W-:Y:S01]  /*26220*/  UMOV UR54, 0x0 ;  /* 0x0000000000367882 */ /* 0x000fe20000000000 */
        /* <DEDUP_REMOVED lines=28> */
[----:B------:R-:W-:-:S02]  /*263f0*/  UIADD3 UR23, UPT, UPT, UR5, 0x20, URZ ;  /* 0x0000002005177890 */ /* 0x000fc4000fffe0ff */
[----:B------:R-:W-:Y:S02]  /*26400*/  UIADD3 UR16, UPT, UPT, UR5, 0x20, URZ ;  /* 0x0000002005107890 */ /* 0x000fe4000fffe0ff */
[----:B------:R-:W-:Y:S02]  /*26410*/  UIADD3 UR67, UPT, UPT, UR5, 0x20, URZ ;  /* 0x0000002005437890 */ /* 0x000fe4000fffe0ff */
[----:B------:R-:W-:Y:S02]  /*26420*/  UIADD3 UR66, UPT, UPT, UR5, 0x20, URZ ;  /* 0x0000002005427890 */ /* 0x000fe4000fffe0ff */
[----:B------:R-:W-:Y:S02]  /*26430*/  UIADD3 UR22, UPT, UPT, UR5, 0x20, URZ ;  /* 0x0000002005167890 */ /* 0x000fe4000fffe0ff */
[----:B------:R-:W-:Y:S02]  /*26440*/  UIADD3 UR77, UPT, UPT, UR5, 0x20, URZ ;  /* 0x00000020054d7890 */ /* 0x000fe4000fffe0ff */
[----:B------:R-:W-:-:S02]  /*26450*/  UIADD3 UR13, UPT, UPT, UR5, 0x20, URZ ;  /* 0x00000020050d7890 */ /* 0x000fc4000fffe0ff */
[----:B------:R-:W-:Y:S01]  /*26460*/  UIADD3 UR17, UPT, UPT, UR5, 0x20, URZ ;  /* 0x0000002005117890 */ /* 0x000fe2000fffe0ff */
[----:B--2---:R-:W-:Y:S02]  /*26470*/  IMAD.MOV.U32 R5, RZ, RZ, RZ ;  /* 0x000000ffff057224 */ /* 0x004fe400078e00ff */
[----:B---3--:R-:W-:-:S03]  /*26480*/  VIADD R0, R2, 0x80000 ;  /* 0x0008000002007836 */ /* 0x008fc60000000000 */
[----:B------:R-:W-:Y:S02]  /*26490*/  @P2 MOV R2, R4 ;  /* 0x0000000400022202 */ /* 0x000fe40000000f00 */
[----:B------:R0:W5:Y:S01]  /*264a0*/  LDL.LU.64 R4, [R1+0x3db8] ;  /* 0x003db80001047983 */ /* 0x0001620000300a00 */
[----:B------:R-:W-:Y:S02]  /*264b0*/  SHF.R.U32.HI R0, RZ, 0x4, R0 ;  /* 0x00000004ff007819 */ /* 0x000fe40000011600 */
[----:B------:R-:W-:Y:S02]  /*264c0*/  @P2 R2UR UR12, R2 ;  /* 0x00000000020c22ca */ /* 0x000fe400000e0000 */
[----:B------:R-:W-:Y:S01]  /*264d0*/  SGXT.U32 R0, R0, 0xe ;  /* 0x0000000e0000781a */ /* 0x000fe20000000000 */
[----:B------:R0:W5:Y:S01]  /*264e0*/  LDL.LU R2, [R1+0x3db4] ;  /* 0x003db40001027983 */ /* 0x0001620000300800 */
[----:B------:R-:W-:Y:S02]  /*264f0*/  IADD3 R165, P2, PT, R165, 0x8000080, RZ ;  /* 0x08000080a5a57810 */ /* 0x000fe40007f5e0ff */
[----:B------:R-:W-:-:S02]  /*26500*/  R2UR UR18, R0 ;  /* 0x00000000001272ca */ /* 0x000fc400000e0000 */
[----:B------:R-:W-:Y:S01]  /*26510*/  R2UR UR60, R165 ;  /* 0x00000000a53c72ca */ /* 0x000fe200000e0000 */
[----:B------:R-:W-:Y:S01]  /*26520*/  IMAD.MOV.U32 R165, RZ, RZ, RZ ;  /* 0x000000ffffa57224 */ /* 0x000fe200078e00ff */
[----:B------:R-:W-:-:S04]  /*26530*/  IADD3 R0, P4, PT, R0, 0x2, RZ ;  /* 0x0000000200007810 */ /* 0x000fc80007f9e0ff */
[----:B------:R-:W-:Y:S02]  /*26540*/  R2UR UR28, R0 ;  /* 0x00000000001c72ca */ /* 0x000fe400000e0000 */
[----:B------:R-:W-:-:S03]  /*26550*/  IADD3.X R0, PT, PT, R165, 0x40004040, RZ, P2, !PT ;  /* 0x40004040a5007810 */ /* 0x000fc600017fe4ff */
[----:B------:R1:W-:Y:S01]  /*26560*/  UTCHMMA gdesc[UR24], gdesc[UR18], tmem[UR5], tmem[UR54], idesc[UR55], !UPT ;  /* 0x00ff3612180075ea */ /* 0x0003e2000f800005 */
[----:B------:R-:W-:Y:S02]  /*26570*/  R2UR UR61, R0 ;  /* 0x00000000003d72ca */ /* 0x000fe400000e0000 */
[----:B------:R0:W5:Y:S01]  /*26580*/  LDL.LU R0, [R1+0x3db0] ;  /* 0x003db00001007983 */ /* 0x0001620000300800 */
[----:B------:R-:W-:-:S04]  /*26590*/  IADD3.X R165, PT, PT, R165, 0x40004040, RZ, P4, !PT ;  /* 0x40004040a5a57810 */ /* 0x000fc800027fe4ff */
[----:B------:R-:W-:-:S06]  /*265a0*/  R2UR UR29, R165 ;  /* 0x00000000a51d72ca */ /* 0x000fcc00000e0000 */
[----:B------:R-:W-:Y:S02]  /*265b0*/  UIADD3.64 UR56, UPT, UPT, UR60, 0x80, URZ ;  /* 0x000000803c387897 */ /* 0x000fe4000fffe0ff */
[----:B------:R-:W-:Y:S02]  /*265c0*/  UIADD3.64 UR74, UPT, UPT, UR60, 0x100, URZ ;  /* 0x000001003c4a7897 */ /* 0x000fe4000fffe0ff */
[----:B------:R-:W-:-:S03]  /*265d0*/  UIADD3.64 UR32, UPT, UPT, UR60, 0x180, URZ ;  /* 0x000001803c207897 */ /* 0x000fc6000fffe0ff */
[----:B------:R-:W-:Y:S02]  /*265e0*/  UIADD3.64 UR48, UPT, UPT, UR28, 0x2, URZ ;  /* 0x000000021c307897 */ /* 0x000fe4000fffe0ff */
[----:B------:R2:W-:Y:S01]  /*265f0*/  UTCHMMA gdesc[UR60], gdesc[UR28], tmem[UR5], tmem[UR62], idesc[UR63], UPT ;  /* 0x00ff3e1c3c0075ea */ /* 0x0005e2000b800005 */
[----:B------:R-:W-:Y:S02]  /*26600*/  UIADD3.64 UR40, UPT, UPT, UR28, 0x4, URZ ;  /* 0x000000041c287897 */ /* 0x000fe4000fffe0ff */
[----:B-1----:R-:W-:Y:S02]  /*26610*/  UIADD3.64 UR24, UPT, UPT, UR28, 0xfe, URZ ;  /* 0x000000fe1c187897 */ /* 0x002fe4000fffe0ff */
[----:B------:R-:W-:Y:S02]  /*26620*/  UIADD3.64 UR68, UPT, UPT, UR28, 0x100, URZ ;  /* 0x000001001c447897 */ /* 0x000fe4000fffe0ff */
[----:B------:R-:W-:Y:S01]  /*26630*/  UIADD3.64 UR42, UPT, UPT, UR60, 0x200, URZ ;  /* 0x000002003c2a7897 */ /* 0x000fe2000fffe0ff */
[----:B------:R1:W-:Y:S01]  /*26640*/  UTCHMMA gdesc[UR56], gdesc[UR48], tmem[UR5], tmem[UR50], idesc[UR51], UPT ;  /* 0x00ff3230380075ea */ /* 0x0003e2000b800005 */
[----:B------:R-:W-:Y:S01]  /*26650*/  UIADD3.64 UR64, UPT, UPT, UR28, 0x102, URZ ;  /* 0x000001021c407897 */ /* 0x000fe2000fffe0ff */
[----:B------:R-:W-:Y:S01]  /*26660*/  UTCHMMA gdesc[UR74], gdesc[UR40], tmem[UR5], tmem[UR46], idesc[UR47], UPT ;  /* 0x00ff2e284a0075ea */ /* 0x000fe2000b800005 */
[----:B------:R-:W-:Y:S01]  /*26670*/  UIADD3.64 UR38, UPT, UPT, UR60, 0x280, URZ ;  /* 0x000002803c267897 */ /* 0x000fe2000fffe0ff */
[----:B------:R3:W-:Y:S01]  /*26680*/  UTCHMMA gdesc[UR32], gdesc[UR24], tmem[UR5], tmem[UR44], idesc[UR45], UPT ;  /* 0x00ff2c18200075ea */ /* 0x0007e2000b800005 */
[----:B------:R-:W-:-:S02]  /*26690*/  UIADD3.64 UR58, UPT, UPT, UR28, 0x104, URZ ;  /* 0x000001041c3a7897 */ /* 0x000fc4000fffe0ff */
[----:B------:R-:W-:Y:S01]  /*266a0*/  UIADD3.64 UR54, UPT, UPT, UR28, 0x1fe, URZ ;  /* 0x000001fe1c367897 */ /* 0x000fe2000fffe0ff */
[----:B------:R4:W-:Y:S01]  /*266b0*/  UTCHMMA gdesc[UR42], gdesc[UR68], tmem[UR5], tmem[UR72], idesc[UR73], UPT ;  /* 0x00ff48442a0075ea */ /* 0x0009e2000b800005 */
[----:B--2---:R-:W-:Y:S02]  /*266c0*/  UIADD3.64 UR62, UPT, UPT, UR60, 0x380, URZ ;  /* 0x000003803c3e7897 */ /* 0x004fe4000fffe0ff */
[----:B-1----:R-:W-:Y:S01]  /*266d0*/  UIADD3.64 UR50, UPT, UPT, UR28, 0x200, URZ ;  /* 0x000002001c327897 */ /* 0x002fe2000fffe0ff */
[----:B------:R1:W-:Y:S01]  /*266e0*/  UTCHMMA gdesc[UR38], gdesc[UR64], tmem[UR5], tmem[UR34], idesc[UR35], UPT ;  /* 0x00ff2240260075ea */ /* 0x0003e2000b800005 */
[----:B---3--:R-:W-:Y:S02]  /*266f0*/  UIADD3.64 UR32, UPT, UPT, UR60, 0x300, URZ ;  /* 0x000003003c207897 */ /* 0x008fe4000fffe0ff */
[----:B------:R-:W-:Y:S02]  /*26700*/  UIADD3.64 UR56, UPT, UPT, UR60, 0x400, URZ ;  /* 0x000004003c387897 */ /* 0x000fe4000fffe0ff */
[----:B------:R-:W-:-:S02]  /*26710*/  UIADD3.64 UR46, UPT, UPT, UR28, 0x202, URZ ;  /* 0x000002021c2e7897 */ /* 0x000fc4000fffe0ff */
[----:B------:R-:W-:Y:S02]  /*26720*/  UIADD3.64 UR74, UPT, UPT, UR60, 0x480, URZ ;  /* 0x000004803c4a7897 */ /* 0x000fe4000fffe0ff */
[----:B----4-:R-:W-:Y:S01]  /*26730*/  UIADD3.64 UR42, UPT, UPT, UR28, 0x204, URZ ;  /* 0x000002041c2a7897 */ /* 0x010fe2000fffe0ff */
[----:B------:R2:W-:Y:S01]  /*26740*/  UTCHMMA gdesc[UR32], gdesc[UR58], tmem[UR5], tmem[UR26], idesc[UR27], UPT ;  /* 0x00ff1a3a200075ea */ /* 0x0005e2000b800005 */
[----:B------:R-:W-:Y:S01]  /*26750*/  UIADD3.64 UR44, UPT, UPT, UR60, 0x500, URZ ;  /* 0x000005003c2c7897 */ /* 0x000fe2000fffe0ff */
[----:B------:R3:W-:Y:S01]  /*26760*/  UTCHMMA gdesc[UR62], gdesc[UR54], tmem[UR5], tmem[UR20], idesc[UR21], UPT ;  /* 0x00ff14363e0075ea */ /* 0x0007e2000b800005 */
[----:B-1----:R-:W-:Y:S01]  /*26770*/  UIADD3.64 UR38, UPT, UPT, UR28, 0x2fe, URZ ;  /* 0x000002fe1c267897 */ /* 0x002fe2000fffe0ff */
[----:B------:R1:W-:Y:S01]  /*26780*/  UTCHMMA gdesc[UR56], gdesc[UR50], tmem[UR5], tmem[UR52], idesc[UR53], UPT ;  /* 0x00ff3432380075ea */ /* 0x0003e2000b800005 */
[----:B------:R-:W-:Y:S01]  /*26790*/  UIADD3.64 UR72, UPT, UPT, UR60, 0x580, URZ ;  /* 0x000005803c487897 */ /* 0x000fe2000fffe0ff */
[----:B------:R4:W-:Y:S01]  /*267a0*/  UTCHMMA gdesc[UR74], gdesc[UR46], tmem[UR5], tmem[UR70], idesc[UR71], UPT ;  /* 0x00ff462e4a0075ea */ /* 0x0009e2000b800005 */
[----:B------:R-:W-:-:S02]  /*267b0*/  UIADD3.64 UR34, UPT, UPT, UR60, 0x600, URZ ;  /* 0x000006003c227897 */ /* 0x000fc4000fffe0ff */
[----:B--2---:R-:W-:Y:S01]  /*267c0*/  UIADD3.64 UR32, UPT, UPT, UR28, 0x300, URZ ;  /* 0x000003001c207897 */ /* 0x004fe2000fffe0ff */
[----:B------:R2:W-:Y:S01]  /*267d0*/  UTCHMMA gdesc[UR44], gdesc[UR42], tmem[UR5], tmem[UR36], idesc[UR37], UPT ;  /* 0x00ff242a2c0075ea */ /* 0x0005e2000b800005 */
[----:B------:R-:W-:Y:S02]  /*267e0*/  UIADD3.64 UR26, UPT, UPT, UR28, 0x302, URZ ;  /* 0x000003021c1a7897 */ /* 0x000fe4000fffe0ff */
[----:B---3--:R-:W-:Y:S01]  /*267f0*/  UIADD3.64 UR62, UPT, UPT, UR60, 0x680, URZ ;  /* 0x000006803c3e7897 */ /* 0x008fe2000fffe0ff */
[----:B------:R-:W-:Y:S01]  /*26800*/  UTCHMMA gdesc[UR72], gdesc[UR38], tmem[UR5], tmem[UR14], idesc[UR15], UPT ;  /* 0x00ff0e26480075ea */ /* 0x000fe2000b800005 */
[----:B------:R-:W-:Y:S02]  /*26810*/  UIADD3.64 UR20, UPT, UPT, UR28, 0x304, URZ ;  /* 0x000003041c147897 */ /* 0x000fe4000fffe0ff */
[----:B-1----:R-:W-:Y:S01]  /*26820*/  UIADD3.64 UR56, UPT, UPT, UR60, 0x700, URZ ;  /* 0x000007003c387897 */ /* 0x002fe2000fffe0ff */
[----:B------:R1:W-:Y:S01]  /*26830*/  UTCHMMA gdesc[UR34], gdesc[UR32], tmem[UR5], tmem[UR30], idesc[UR31], UPT ;  /* 0x00ff1e20220075ea */ /* 0x0003e2000b800005 */
[----:B----4-:R-:W-:Y:S01]  /*26840*/  UMOV UR74, 0x0 ;  /* 0x00000000004a7882 */ /* 0x010fe20000000000 */
[----:B------:R-:W-:Y:S01]  /*26850*/  UMOV UR75, 0x8088010 ;  /* 0x08088010004b7882 */ /* 0x000fe20000000000 */
[----:B------:R-:W-:Y:S01]  /*26860*/  UIADD3.64 UR70, UPT, UPT, UR60, 0xf80, URZ ;  /* 0x00000f803c467897 */ /* 0x000fe2000fffe0ff */
[----:B------:R3:W-:Y:S01]  /*26870*/  UTCHMMA gdesc[UR62], gdesc[UR26], tmem[UR5], tmem[UR74], idesc[UR75], UPT ;  /* 0x00ff4a1a3e0075ea */ /* 0x0007e2000b800005 */
[----:B--2---:R-:W-:-:S03]  /*26880*/  UIADD3.64 UR36, UPT, UPT, UR60, 0x1000, URZ ;  /* 0x000010003c247897 */ /* 0x004fc6000fffe0ff */
[----:B------:R2:W-:Y:S01]  /*26890*/  UTCHMMA gdesc[UR56], gdesc[UR20], tmem[UR5], tmem[UR74], idesc[UR75], UPT ;  /* 0x00ff4a14380075ea */ /* 0x0005e2000b800005 */
[----:B-1----:R-:W-:Y:S02]  /*268a0*/  UIADD3.64 UR30, UPT, UPT, UR60, 0x1080, URZ ;  /* 0x000010803c1e7897 */ /* 0x002fe4000fffe0ff */
[----:B---3--:R-:W-:Y:S02]  /*268b0*/  UIADD3.64 UR62, UPT, UPT, UR60, 0x1100, URZ ;  /* 0x000011003c3e7897 */ /* 0x008fe4000fffe0ff */
[----:B--2---:R-:W-:Y:S01]  /*268c0*/  UIADD3.64 UR56, UPT, UPT, UR60, 0x1180, URZ ;  /* 0x000011803c387897 */ /* 0x004fe2000fffe0ff */
[----:B------:R-:W-:Y:S01]  /*268d0*/  UMOV UR72, 0x0 ;  /* 0x0000000000487882 */ /* 0x000fe20000000000 */
[----:B------:R-:W-:Y:S02]  /*268e0*/  UMOV UR73, 0x8088010 ;  /* 0x0808801000497882 */ /* 0x000fe40000000000 */
[----:B------:R1:W-:Y:S01]  /*268f0*/  UTCHMMA gdesc[UR70], gdesc[UR18], tmem[UR23], tmem[UR72], idesc[UR73], !UPT ;  /* 0x00ff4812460075ea */ /* 0x0003e2000f800017 */
[----:B------:R-:W-:Y:S01]  /*26900*/  UTCHMMA gdesc[UR36], gdesc[UR28], tmem[UR16], tmem[UR72], idesc[UR73], UPT ;  /* 0x00ff481c240075ea */ /* 0x000fe2000b800010 */
[----:B------:R-:W-:Y:S01]  /*26910*/  UTCHMMA gdesc[UR30], gdesc[UR48], tmem[UR67], tmem[UR72], idesc[UR73], UPT ;  /* 0x00ff48301e0075ea */ /* 0x000fe2000b800043 */
[----:B------:R2:W-:Y:S01]  /*26920*/  UTCHMMA gdesc[UR62], gdesc[UR40], tmem[UR66], tmem[UR72], idesc[UR73], UPT ;  /* 0x00ff48283e0075ea */ /* 0x0005e2000b800042 */
[----:B-1----:R-:W-:Y:S01]  /*26930*/  UMOV UR70, 0x0 ;  /* 0x0000000000467882 */ /* 0x002fe20000000000 */
[----:B------:R-:W-:Y:S01]  /*26940*/  UMOV UR71, 0x8088010 ;  /* 0x0808801000477882 */ /* 0x000fe20000000000 */
[----:B--2---:R-:W-:Y:S01]  /*26950*/  UIADD3.64 UR72, UPT, UPT, UR60, 0x1200, URZ ;  /* 0x000012003c487897 */ /* 0x004fe2000fffe0ff */
[----:B------:R1:W-:Y:S01]  /*26960*/  UTCHMMA gdesc[UR56], gdesc[UR24], tmem[UR22], tmem[UR70], idesc[UR71], UPT ;  /* 0x00ff4618380075ea */ /* 0x0003e2000b800016 */
[----:B------:R-:W-:-:S02]  /*26970*/  UIADD3 UR75, UPT, UPT, UR5, 0x20, URZ ;  /* 0x00000020054b7890 */ /* 0x000fc4000fffe0ff */
[----:B------:R-:W-:Y:S01]  /*26980*/  UIADD3.64 UR30, UPT, UPT, UR60, 0x1300, URZ ;  /* 0x000013003c1e7897 */ /* 0x000fe2000fffe0ff */
[----:B------:R-:W-:Y:S01]  /*26990*/  UMOV UR44, 0x0 ;  /* 0x00000000002c7882 */ /* 0x000fe20000000000 */
[----:B------:R-:W-:Y:S01]  /*269a0*/  UMOV UR45, 0x8088010 ;  /* 0x08088010002d7882 */ /* 0x000fe20000000000 */
[----:B------:R-:W-:Y:S02]  /*269b0*/  UIADD3 UR74, UPT, UPT, UR5, 0x20, URZ ;  /* 0x00000020054a7890 */ /* 0x000fe4000fffe0ff */
[----:B------:R2:W-:Y:S01]  /*269c0*/  UTCHMMA gdesc[UR72], gdesc[UR68], tmem[UR77], tmem[UR52], idesc[UR53], UPT ;  /* 0x00ff3444480075ea */ /* 0x0005e2000b80004d */
[----:B-1----:R-:W-:Y:S02]  /*269d0*/  UIADD3.64 UR70, UPT, UPT, UR60, 0x1280, URZ ;  /* 0x000012803c467897 */ /* 0x002fe4000fffe0ff */
[----:B------:R-:W-:Y:S02]  /*269e0*/  UIADD3.64 UR66, UPT, UPT, UR60, 0x1380, URZ ;  /* 0x000013803c427897 */ /* 0x000fe4000fffe0ff */
[----:B------:R-:W-:-:S02]  /*269f0*/  UIADD3.64 UR56, UPT, UPT, UR60, 0x1400, URZ ;  /* 0x000014003c387897 */ /* 0x000fc4000fffe0ff */
[----:B--2---:R-:W-:-:S03]  /*26a00*/  UIADD3.64 UR52, UPT, UPT, UR60, 0x1480, URZ ;  /* 0x000014803c347897 */ /* 0x004fc6000fffe0ff */
[----:B------:R1:W-:Y:S01]  /*26a10*/  UTCHMMA gdesc[UR70], gdesc[UR64], tmem[UR13], tmem[UR44], idesc[UR45], UPT ;  /* 0x00ff2c40460075ea */ /* 0x0003e2000b80000d */
[----:B------:R-:W-:Y:S01]  /*26a20*/  UMOV UR34, 0x0 ;  /* 0x0000000000227882 */ /* 0x000fe20000000000 */
[----:B------:R-:W-:Y:S01]  /*26a30*/  UMOV UR35, 0x8088010 ;  /* 0x0808801000237882 */ /* 0x000fe20000000000 */
[----:B------:R2:W-:Y:S01]  /*26a40*/  UTCHMMA gdesc[UR30], gdesc[UR58], tmem[UR75], tmem[UR14], idesc[UR15], UPT ;  /* 0x00ff0e3a1e0075ea */ /* 0x0005e2000b80004b */
[----:B------:R-:W-:Y:S01]  /*26a50*/  UMOV UR72, 0x0 ;  /* 0x0000000000487882 */ /* 0x000fe20000000000 */
[----:B------:R-:W-:Y:S01]  /*26a60*/  UMOV UR73, 0x8088010 ;  /* 0x0808801000497882 */ /* 0x000fe20000000000 */
[----:B------:R3:W-:Y:S01]  /*26a70*/  UTCHMMA gdesc[UR66], gdesc[UR54], tmem[UR74], tmem[UR34], idesc[UR35], UPT ;  /* 0x00ff2236420075ea */ /* 0x0007e2000b80004a */
[----:B------:R-:W-:Y:S01]  /*26a80*/  UTCHMMA gdesc[UR56], gdesc[UR50], tmem[UR17], tmem[UR72], idesc[UR73], UPT ;  /* 0x00ff4832380075ea */ /* 0x000fe2000b800011 */
[----:B-1----:R-:W-:Y:S01]  /*26a90*/  UIADD3.64 UR44, UPT, UPT, UR60, 0x1500, URZ ;  /* 0x000015003c2c7897 */ /* 0x002fe2000fffe0ff */
[----:B------:R-:W-:Y:S01]  /*26aa0*/  UMOV UR70, 0x0 ;  /* 0x0000000000467882 */ /* 0x000fe20000000000 */
[----:B------:R-:W-:Y:S01]  /*26ab0*/  UMOV UR71, 0x8088010 ;  /* 0x0808801000477882 */ /* 0x000fe20000000000 */
[----:B--2---:R-:W-:Y:S01]  /*26ac0*/  UIADD3.64 UR30, UPT, UPT, UR60, 0x1580, URZ ;  /* 0x000015803c1e7897 */ /* 0x004fe2000fffe0ff */
[----:B------:R-:W-:Y:S01]  /*26ad0*/  UTCHMMA gdesc[UR52], gdesc[UR46], tmem[UR16], tmem[UR70], idesc[UR71], UPT ;  /* 0x00ff462e340075ea */ /* 0x000fe2000b800010 */
[----:B------:R-:W-:-:S04]  /*26ae0*/  UIADD3 UR37, UPT, UPT, UR5, 0x20, URZ ;  /* 0x0000002005257890 */ /* 0x000fc8000fffe0ff */
[----:B------:R1:W-:Y:S01]  /*26af0*/  UTCHMMA gdesc[UR44], gdesc[UR42], tmem[UR23], tmem[UR34], idesc[UR35], UPT ;  /* 0x00ff222a2c0075ea */ /* 0x0003e2000b800017 */
[----:B---3--:R-:W-:Y:S01]  /*26b00*/  UMOV UR66, 0x0 ;  /* 0x0000000000427882 */ /* 0x008fe20000000000 */
[----:B------:R-:W-:Y:S01]  /*26b10*/  UMOV UR67, 0x8088010 ;  /* 0x0808801000437882 */ /* 0x000fe20000000000 */
[----:B------:R-:W-:Y:S01]  /*26b20*/  UIADD3 UR36, UPT, UPT, UR5, 0x20, URZ ;  /* 0x0000002005247890 */ /* 0x000fe2000fffe0ff */
[----:B------:R2:W-:Y:S01]  /*26b30*/  UTCHMMA gdesc[UR30], gdesc[UR38], tmem[UR22], tmem[UR66], idesc[UR67], UPT ;  /* 0x00ff42261e0075ea */ /* 0x0005e2000b800016 */
[----:B-1----:R-:W-:Y:S01]  /*26b40*/  UIADD3.64 UR34, UPT, UPT, UR60, 0x1600, URZ ;  /* 0x000016003c227897 */ /* 0x002fe2000fffe0ff */
[----:B------:R-:W-:Y:S01]  /*26b50*/  UMOV UR52, 0x0 ;  /* 0x0000000000347882 */ /* 0x000fe20000000000 */
[----:B------:R-:W-:Y:S01]  /*26b60*/  UMOV UR53, 0x8088010 ;  /* 0x0808801000357882 */ /* 0x000fe20000000000 */
[----:B--2---:R-:W-:Y:S02]  /*26b70*/  UIADD3.64 UR66, UPT, UPT, UR60, 0x1680, URZ ;  /* 0x000016803c427897 */ /* 0x004fe4000fffe0ff */
[----:B------:R-:W-:-:S04]  /*26b80*/  UIADD3 UR63, UPT, UPT, UR5, 0x20, URZ ;  /* 0x00000020053f7890 */ /* 0x000fc8000fffe0ff */
[----:B------:R1:W-:Y:S01]  /*26b90*/  UTCHMMA gdesc[UR34], gdesc[UR32], tmem[UR37], tmem[UR52], idesc[UR53], UPT ;  /* 0x00ff3420220075ea */ /* 0x0003e2000b800025 */
[----:B------:R-:W-:Y:S01]  /*26ba0*/  UMOV UR44, 0x0 ;  /* 0x00000000002c7882 */ /* 0x000fe20000000000 */
[----:B------:R-:W-:Y:S01]  /*26bb0*/  UMOV UR45, 0x8088010 ;  /* 0x08088010002d7882 */ /* 0x000fe20000000000 */
[----:B------:R-:W-:Y:S01]  /*26bc0*/  UMOV UR30, 0x0 ;  /* 0x00000000001e7882 */ /* 0x000fe20000000000 */
[----:B------:R-:W-:Y:S01]  /*26bd0*/  UMOV UR31, 0x8088010 ;  /* 0x08088010001f7882 */ /* 0x000fe20000000000 */
[----:B------:R2:W-:Y:S01]  /*26be0*/  UTCHMMA gdesc[UR66], gdesc[UR26], tmem[UR36], tmem[UR44], idesc[UR45], UPT ;  /* 0x00ff2c1a420075ea */ /* 0x0005e2000b800024 */
[----:B-1----:R-:W-:Y:S02]  /*26bf0*/  UIADD3.64 UR52, UPT, UPT, UR60, 0x1700, URZ ;  /* 0x000017003c347897 */ /* 0x002fe4000fffe0ff */
[----:B------:R-:W-:Y:S02]  /*26c00*/  UIADD3 UR62, UPT, UPT, UR5, 0x40, URZ ;  /* 0x00000040053e7890 */ /* 0x000fe4000fffe0ff */
[----:B------:R-:W-:-:S02]  /*26c10*/  UIADD3 UR13, UPT, UPT, UR5, 0x40, URZ ;  /* 0x00000040050d7890 */ /* 0x000fc4000fffe0ff */
[----:B--2---:R-:W-:-:S03]  /*26c20*/  UIADD3.64 UR44, UPT, UPT, UR60, 0x1f80, URZ ;  /* 0x00001f803c2c7897 */ /* 0x004fc6000fffe0ff */
[----:B------:R1:W-:Y:S01]  /*26c30*/  UTCHMMA gdesc[UR52], gdesc[UR20], tmem[UR63], tmem[UR30], idesc[UR31], UPT ;  /* 0x00ff1e14340075ea */ /* 0x0003e2000b80003f */
[----:B------:R-:W-:Y:S02]  /*26c40*/  UIADD3 UR14, UPT, UPT, UR5, 0x40, URZ ;  /* 0x00000040050e7890 */ /* 0x000fe4000fffe0ff */
[----:B------:R-:W-:Y:S02]  /*26c50*/  UIADD3.64 UR34, UPT, UPT, UR60, 0x2080, URZ ;  /* 0x000020803c227897 */ /* 0x000fe4000fffe0ff */
[----:B------:R-:W-:Y:S02]  /*26c60*/  UIADD3 UR15, UPT, UPT, UR5, 0x40, URZ ;  /* 0x00000040050f7890 */ /* 0x000fe4000fffe0ff */
[----:B------:R-:W-:Y:S02]  /*26c70*/  UIADD3.64 UR66, UPT, UPT, UR60, 0x2100, URZ ;  /* 0x000021003c427897 */ /* 0x000fe4000fffe0ff */
[----:B-1----:R-:W-:Y:S02]  /*26c80*/  UIADD3.64 UR30, UPT, UPT, UR60, 0x2000, URZ ;  /* 0x000020003c1e7897 */ /* 0x002fe4000fffe0ff */
[----:B------:R-:W-:-:S02]  /*26c90*/  UIADD3 UR17, UPT, UPT, UR5, 0x40, URZ ;  /* 0x0000004005117890 */ /* 0x000fc4000fffe0ff */
[----:B------:R-:W-:Y:S01]  /*26ca0*/  UIADD3.64 UR52, UPT, UPT, UR60, 0x2180, URZ ;  /* 0x000021803c347897 */ /* 0x000fe2000fffe0ff */
[----:B------:R-:W-:Y:S01]  /*26cb0*/  UMOV UR74, 0x0 ;  /* 0x00000000004a7882 */ /* 0x000fe20000000000 */
[----:B------:R-:W-:Y:S01]  /*26cc0*/  UMOV UR75, 0x8088010 ;  /* 0x08088010004b7882 */ /* 0x000fe20000000000 */
[----:B------:R-:W-:Y:S01]  /*26cd0*/  UMOV UR56, 0x0 ;  /* 0x0000000000387882 */ /* 0x000fe20000000000 */
[----:B------:R1:W-:Y:S01]  /*26ce0*/  UTCHMMA gdesc[UR44], gdesc[UR18], tmem[UR62], tmem[UR74], idesc[UR75], !UPT ;  /* 0x00ff4a122c0075ea */ /* 0x0003e2000f80003e */
[----:B------:R-:W-:Y:S01]  /*26cf0*/  UMOV UR57, 0x8088010 ;  /* 0x0808801000397882 */ /* 0x000fe20000000000 */
[----:B------:R-:W-:Y:S01]  /*26d00*/  UIADD3 UR16, UPT, UPT, UR5, 0x40, URZ ;  /* 0x0000004005107890 */ /* 0x000fe2000fffe0ff */
[----:B------:R2:W-:Y:S01]  /*26d10*/  UTCHMMA gdesc[UR30], gdesc[UR28], tmem[UR13], tmem[UR72], idesc[UR73], UPT ;  /* 0x00ff481c1e0075ea */ /* 0x0005e2000b80000d */
[----:B------:R-:W-:Y:S01]  /*26d20*/  UIADD3 UR23, UPT, UPT, UR5, 0x40, URZ ;  /* 0x0000004005177890 */ /* 0x000fe2000fffe0ff */
[----:B------:R3:W-:Y:S01]  /*26d30*/  UTCHMMA gdesc[UR34], gdesc[UR48], tmem[UR14], tmem[UR70], idesc[UR71], UPT ;  /* 0x00ff4630220075ea */ /* 0x0007e2000b80000e */
[----:B------:R-:W-:Y:S01]  /*26d40*/  UIADD3 UR22, UPT, UPT, UR5, 0x40, URZ ;  /* 0x0000004005167890 */ /* 0x000fe2000fffe0ff */
[----:B------:R4:W-:Y:S01]  /*26d50*/  UTCHMMA gdesc[UR66], gdesc[UR40], tmem[UR15], tmem[UR56], idesc[UR57], UPT ;  /* 0x00ff3828420075ea */ /* 0x0009e2000b80000f */
[----:B------:R-:W-:Y:S01]  /*26d60*/  UIADD3 UR37, UPT, UPT, UR5, 0x40, URZ ;  /* 0x0000004005257890 */ /* 0x000fe2000fffe0ff */
[----:B------:R0:W-:Y:S01]  /*26d70*/  UTCHMMA gdesc[UR52], gdesc[UR24], tmem[UR17], tmem[UR74], idesc[UR75], UPT ;  /* 0x00ff4a18340075ea */ /* 0x0001e2000b800011 */
[----:B-1----:R-:W-:-:S02]  /*26d80*/  UIADD3.64 UR44, UPT, UPT, UR60, 0x2200, URZ ;  /* 0x000022003c2c7897 */ /* 0x002fc4000fffe0ff */
[----:B--2---:R-:W-:Y:S02]  /*26d90*/  UIADD3.64 UR30, UPT, UPT, UR60, 0x2280, URZ ;  /* 0x000022803c1e7897 */ /* 0x004fe4000fffe0ff */
[----:B---3--:R-:W-:Y:S02]  /*26da0*/  UIADD3.64 UR34, UPT, UPT, UR60, 0x2300, URZ ;  /* 0x000023003c227897 */ /* 0x008fe4000fffe0ff */
[----:B----4-:R-:W-:Y:S02]  /*26db0*/  UIADD3.64 UR66, UPT, UPT, UR60, 0x2380, URZ ;  /* 0x000023803c427897 */ /* 0x010fe4000fffe0ff */
[----:B------:R-:W-:Y:S01]  /*26dc0*/  UIADD3 UR36, UPT, UPT, UR5, 0x40, URZ ;  /* 0x0000004005247890 */ /* 0x000fe2000fffe0ff */
[----:B------:R1:W-:Y:S01]  /*26dd0*/  UTCHMMA gdesc[UR44], gdesc[UR68], tmem[UR16], tmem[UR74], idesc[UR75], UPT ;  /* 0x00ff4a442c0075ea */ /* 0x0003e2000b800010 */
[----:B0-----:R-:W-:Y:S01]  /*26de0*/  UIADD3.64 UR52, UPT, UPT, UR60, 0x2400, URZ ;  /* 0x000024003c347897 */ /* 0x001fe2000fffe0ff */
[----:B------:R0:W-:Y:S02]  /*26df0*/  UTCHMMA gdesc[UR30], gdesc[UR64], tmem[UR23], tmem[UR70], idesc[UR71], UPT ;  /* 0x00ff46401e0075ea */ /* 0x0001e4000b800017 */
[----:B------:R2:W-:Y:S01]  /*26e00*/  UTCHMMA gdesc[UR34], gdesc[UR58], tmem[UR22], tmem[UR56], idesc[UR57], UPT ;  /* 0x00ff383a220075ea */ /* 0x0005e2000b800016 */
[----:B------:R-:W-:Y:S01]  /*26e10*/  UIADD3 UR63, UPT, UPT, UR5, 0x40, URZ ;  /* 0x00000040053f7890 */ /* 0x000fe2000fffe0ff */
[----:B-1----:R-:W-:Y:S01]  /*26e20*/  UMOV UR44, 0x0 ;  /* 0x00000000002c7882 */ /* 0x002fe20000000000 */
[----:B------:R-:W-:Y:S01]  /*26e30*/  UMOV UR45, 0x8088010 ;  /* 0x08088010002d7882 */ /* 0x000fe20000000000 */
[----:B0-----:R-:W-:Y:S01]  /*26e40*/  UMOV UR30, 0x0 ;  /* 0x00000000001e7882 */ /* 0x001fe20000000000 */
[----:B------:R-:W-:Y:S01]  /*26e50*/  UMOV UR31, 0x8088010 ;  /* 0x08088010001f7882 */ /* 0x000fe20000000000 */
[----:B------:R0:W-:Y:S01]  /*26e60*/  UTCHMMA gdesc[UR66], gdesc[UR54], tmem[UR37], tmem[UR44], idesc[UR45], UPT ;  /* 0x00ff2c36420075ea */ /* 0x0001e2000b800025 */
[----:B------:R1:W-:Y:S01]  /*26e70*/  UTCHMMA gdesc[UR52], gdesc[UR50], tmem[UR36], tmem[UR30], idesc[UR31], UPT ;  /* 0x00ff1e32340075ea */ /* 0x0003e2000b800024 */
[----:B--2---:R-:W-:Y:S01]  /*26e80*/  UMOV UR34, 0x0 ;  /* 0x0000000000227882 */ /* 0x004fe20000000000 */
[----:B------:R-:W-:Y:S01]  /*26e90*/  UMOV UR35, 0x8088010 ;  /* 0x0808801000237882 */ /* 0x000fe20000000000 */
[----:B0-----:R-:W-:-:S02]  /*26ea0*/  UIADD3.64 UR44, UPT, UPT, UR60, 0x2480, URZ ;  /* 0x000024803c2c7897 */ /* 0x001fc4000fffe0ff */
[----:B-1----:R-:W-:Y:S01]  /*26eb0*/  UIADD3.64 UR30, UPT, UPT, UR60, 0x2500, URZ ;  /* 0x000025003c1e7897 */ /* 0x002fe2000fffe0ff */
[----:B------:R-:W-:Y:S01]  /*26ec0*/  UMOV UR66, 0x0 ;  /* 0x0000000000427882 */ /* 0x000fe20000000000 */
[----:B------:R-:W-:Y:S01]  /*26ed0*/  UMOV UR67, 0x8088010 ;  /* 0x0808801000437882 */ /* 0x000fe20000000000 */
[----:B------:R-:W-:-:S04]  /*26ee0*/  UIADD3.64 UR52, UPT, UPT, UR60, 0x2680, URZ ;  /* 0x000026803c347897 */ /* 0x000fc8000fffe0ff */
[----:B------:R0:W-:Y:S02]  /*26ef0*/  UTCHMMA gdesc[UR44], gdesc[UR46], tmem[UR63], tmem[UR34], idesc[UR35], UPT ;  /* 0x00ff222e2c0075ea */ /* 0x0001e4000b80003f */
[----:B------:R1:W-:Y:S01]  /*26f00*/  UTCHMMA gdesc[UR30], gdesc[UR42], tmem[UR62], tmem[UR66], idesc[UR67], UPT ;  /* 0x00ff422a1e0075ea */ /* 0x0003e2000b80003e */
[----:B------:R-:W-:Y:S02]  /*26f10*/  UIADD3 UR57, UPT, UPT, UR5, 0x40, URZ ;  /* 0x0000004005397890 */ /* 0x000fe4000fffe0ff */
[----:B------:R-:W-:Y:S02]  /*26f20*/  UIADD3 UR56, UPT, UPT, UR5, 0x60, URZ ;  /* 0x0000006005387890 */ /* 0x000fe4000fffe0ff */
[----:B0-----:R-:W-:Y:S02]  /*26f30*/  UIADD3.64 UR34, UPT, UPT, UR60, 0x2580, URZ ;  /* 0x000025803c227897 */ /* 0x001fe4000fffe0ff */
[----:B-1----:R-:W-:Y:S02]  /*26f40*/  UIADD3.64 UR66, UPT, UPT, UR60, 0x2600, URZ ;  /* 0x000026003c427897 */ /* 0x002fe4000fffe0ff */
[----:B------:R-:W-:-:S02]  /*26f50*/  UIADD3.64 UR44, UPT, UPT, UR60, 0x2700, URZ ;  /* 0x000027003c2c7897 */ /* 0x000fc4000fffe0ff */
[----:B------:R-:W-:Y:S01]  /*26f60*/  UIADD3.64 UR30, UPT, UPT, UR60, 0x2f80, URZ ;  /* 0x00002f803c1e7897 */ /* 0x000fe2000fffe0ff */
[----:B------:R-:W-:Y:S02]  /*26f70*/  UMOV UR16, 0x0 ;  /* 0x0000000000107882 */ /* 0x000fe40000000000 */
[----:B------:R0:W-:Y:S01]  /*26f80*/  UTCHMMA gdesc[UR34], gdesc[UR38], tmem[UR13], tmem[UR72], idesc[UR73], UPT ;  /* 0x00ff4826220075ea */ /* 0x0001e2000b80000d */
[----:B------:R-:W-:Y:S01]  /*26f90*/  UMOV UR17, 0x8088010 ;  /* 0x0808801000117882 */ /* 0x000fe20000000000 */
[----:B------:R-:W-:Y:S01]  /*26fa0*/  UTCHMMA gdesc[UR66], gdesc[UR32], tmem[UR14], tmem[UR74], idesc[UR75], UPT ;  /* 0x00ff4a20420075ea */ /* 0x000fe2000b80000e */
[----:B------:R-:W-:Y:S01]  /*26fb0*/  UIADD3 UR23, UPT, UPT, UR5, 0x60, URZ ;  /* 0x0000006005177890 */ /* 0x000fe2000fffe0ff */
[----:B------:R1:W-:Y:S01]  /*26fc0*/  UTCHMMA gdesc[UR52], gdesc[UR26], tmem[UR15], tmem[UR70], idesc[UR71], UPT ;  /* 0x00ff461a340075ea */ /* 0x0003e2000b80000f */
[----:B------:R-:W-:Y:S01]  /*26fd0*/  UIADD3 UR22, UPT, UPT, UR5, 0x60, URZ ;  /* 0x0000006005167890 */ /* 0x000fe2000fffe0ff */
[----:B------:R2:W-:Y:S01]  /*26fe0*/  UTCHMMA gdesc[UR44], gdesc[UR20], tmem[UR57], tmem[UR16], idesc[UR17], UPT ;  /* 0x00ff10142c0075ea */ /* 0x0005e2000b800039 */
[----:B------:R-:W-:Y:S01]  /*26ff0*/  UIADD3 UR37, UPT, UPT, UR5, 0x60, URZ ;  /* 0x0000006005257890 */ /* 0x000fe2000fffe0ff */
[----:B------:R3:W-:Y:S01]  /*27000*/  UTCHMMA gdesc[UR30], gdesc[UR18], tmem[UR56], tmem[UR74], idesc[UR75], !UPT ;  /* 0x00ff4a121e0075ea */ /* 0x0007e2000f800038 */
[----:B0-----:R-:W-:-:S02]  /*27010*/  UIADD3.64 UR34, UPT, UPT, UR60, 0x3000, URZ ;  /* 0x000030003c227897 */ /* 0x001fc4000fffe0ff */
[----:B------:R-:W-:Y:S02]  /*27020*/  UIADD3 UR36, UPT, UPT, UR5, 0x60, URZ ;  /* 0x0000006005247890 */ /* 0x000fe4000fffe0ff */
[----:B-1----:R-:W-:Y:S02]  /*27030*/  UIADD3.64 UR52, UPT, UPT, UR60, 0x3080, URZ ;  /* 0x000030803c347897 */ /* 0x002fe4000fffe0ff */
[----:B--2---:R-:W-:Y:S02]  /*27040*/  UIADD3.64 UR44, UPT, UPT, UR60, 0x3100, URZ ;  /* 0x000031003c2c7897 */ /* 0x004fe4000fffe0ff */
[----:B---3--:R-:W-:Y:S01]  /*27050*/  UIADD3.64 UR30, UPT, UPT, UR60, 0x3180, URZ ;  /* 0x000031803c1e7897 */ /* 0x008fe2000fffe0ff */
[----:B------:R-:W-:Y:S01]  /*27060*/  UTCHMMA gdesc[UR34], gdesc[UR28], tmem[UR23], tmem[UR74], idesc[UR75], UPT ;  /* 0x00ff4a1c220075ea */ /* 0x000fe2000b800017 */
[----:B------:R-:W-:Y:S01]  /*27070*/  UMOV UR66, 0x0 ;  /* 0x0000000000427882 */ /* 0x000fe20000000000 */
[----:B------:R-:W-:Y:S01]  /*27080*/  UMOV UR67, 0x8088010 ;  /* 0x0808801000437882 */ /* 0x000fe20000000000 */
[----:B------:R-:W-:Y:S01]  /*27090*/  UIADD3 UR72, UPT, UPT, UR5, 0x60, URZ ;  /* 0x0000006005487890 */ /* 0x000fe2000fffe0ff */
[----:B------:R-:W-:Y:S01]  /*270a0*/  UTCHMMA gdesc[UR52], gdesc[UR48], tmem[UR22], tmem[UR74], idesc[UR75], UPT ;  /* 0x00ff4a30340075ea */ /* 0x000fe2000b800016 */
[----:B------:R-:W-:Y:S01]  /*270b0*/  UIADD3.64 UR70, UPT, UPT, UR60, 0x3200, URZ ;  /* 0x000032003c467897 */ /* 0x000fe2000fffe0ff */
[----:B------:R-:W-:Y:S01]  /*270c0*/  UTCHMMA gdesc[UR44], gdesc[UR40], tmem[UR37], tmem[UR66], idesc[UR67], UPT ;  /* 0x00ff42282c0075ea */ /* 0x000fe2000b800025 */
[----:B------:R-:W-:Y:S01]  /*270d0*/  UIADD3 UR63, UPT, UPT, UR5, 0x60, URZ ;  /* 0x00000060053f7890 */ /* 0x000fe2000fffe0ff */
[----:B------:R0:W-:Y:S01]  /*270e0*/  UTCHMMA gdesc[UR30], gdesc[UR24], tmem[UR36], tmem[UR66], idesc[UR67], UPT ;  /* 0x00ff42181e0075ea */ /* 0x0001e2000b800024 */
[----:B------:R-:W-:-:S02]  /*270f0*/  UIADD3 UR13, UPT, UPT, UR5, 0x60, URZ ;  /* 0x00000060050d7890 */ /* 0x000fc4000fffe0ff */
[----:B------:R-:W-:Y:S02]  /*27100*/  UIADD3.64 UR56, UPT, UPT, UR60, 0x3300, URZ ;  /* 0x000033003c387897 */ /* 0x000fe4000fffe0ff */
[----:B0-----:R-:W-:Y:S01]  /*27110*/  UIADD3.64 UR66, UPT, UPT, UR60, 0x3280, URZ ;  /* 0x000032803c427897 */ /* 0x001fe2000fffe0ff */
[----:B------:R-:W-:Y:S01]  /*27120*/  UMOV UR48, 0x0 ;  /* 0x0000000000307882 */ /* 0x000fe20000000000 */
[----:B------:R-:W-:Y:S01]  /*27130*/  UMOV UR49, 0x8088010 ;  /* 0x0808801000317882 */ /* 0x000fe20000000000 */
[----:B------:R-:W-:Y:S01]  /*27140*/  UIADD3 UR14, UPT, UPT, UR5, 0x60, URZ ;  /* 0x00000060050e7890 */ /* 0x000fe2000fffe0ff */
[----:B------:R0:W-:Y:S01]  /*27150*/  UTCHMMA gdesc[UR70], gdesc[UR68], tmem[UR72], tmem[UR48], idesc[UR49], UPT ;  /* 0x00ff3044460075ea */ /* 0x0001e2000b800048 */
[----:B------:R-:W-:Y:S01]  /*27160*/  UMOV UR40, 0x0 ;  /* 0x0000000000287882 */ /* 0x000fe20000000000 */
[----:B------:R-:W-:Y:S01]  /*27170*/  UMOV UR41, 0x8088010 ;  /* 0x0808801000297882 */ /* 0x000fe20000000000 */
[----:B------:R-:W-:Y:S02]  /*27180*/  UIADD3.64 UR52, UPT, UPT, UR60, 0x3380, URZ ;  /* 0x000033803c347897 */ /* 0x000fe4000fffe0ff */
[----:B------:R1:W-:Y:S01]  /*27190*/  UTCHMMA gdesc[UR66], gdesc[UR64], tmem[UR63], tmem[UR40], idesc[UR41], UPT ;  /* 0x00ff2840420075ea */ /* 0x0003e2000b80003f */
[----:B------:R-:W-:-:S02]  /*271a0*/  UIADD3 UR15, UPT, UPT, UR5, 0x60, URZ ;  /* 0x00000060050f7890 */ /* 0x000fc4000fffe0ff */
[----:B------:R-:W-:Y:S02]  /*271b0*/  UIADD3 UR16, UPT, UPT, UR5, 0x60, URZ ;  /* 0x0000006005107890 */ /* 0x000fe4000fffe0ff */
[----:B------:R-:W-:Y:S02]  /*271c0*/  UIADD3.64 UR44, UPT, UPT, UR60, 0x3480, URZ ;  /* 0x000034803c2c7897 */ /* 0x000fe4000fffe0ff */
[----:B0-----:R-:W-:Y:S02]  /*271d0*/  UIADD3.64 UR48, UPT, UPT, UR60, 0x3400, URZ ;  /* 0x000034003c307897 */ /* 0x001fe4000fffe0ff */
[----:B------:R-:W-:Y:S02]  /*271e0*/  UIADD3 UR17, UPT, UPT, UR5, 0x60, URZ ;  /* 0x0000006005117890 */ /* 0x000fe4000fffe0ff */
[----:B-1----:R-:W-:Y:S02]  /*271f0*/  UIADD3.64 UR40, UPT, UPT, UR60, 0x3500, URZ ;  /* 0x000035003c287897 */ /* 0x002fe4000fffe0ff */
[----:B------:R-:W-:-:S02]  /*27200*/  UIADD3 UR18, UPT, UPT, UR5, 0x60, URZ ;  /* 0x0000006005127890 */ /* 0x000fc4000fffe0ff */
[----:B------:R-:W-:Y:S02]  /*27210*/  UIADD3.64 UR36, UPT, UPT, UR60, 0x3580, URZ ;  /* 0x000035803c247897 */ /* 0x000fe4000fffe0ff */
[----:B------:R-:W-:Y:S02]  /*27220*/  UIADD3 UR19, UPT, UPT, UR5, 0x60, URZ ;  /* 0x0000006005137890 */ /* 0x000fe4000fffe0ff */
[----:B------:R-:W-:Y:S02]  /*27230*/  UIADD3.64 UR30, UPT, UPT, UR60, 0x3600, URZ ;  /* 0x000036003c1e7897 */ /* 0x000fe4000fffe0ff */
[----:B------:R-:W-:Y:S01]  /*27240*/  UIADD3 UR62, UPT, UPT, UR5, 0x60, URZ ;  /* 0x00000060053e7890 */ /* 0x000fe2000fffe0ff */
[----:B------:R-:W-:Y:S01]  /*27250*/  UMOV UR68, 0x0 ;  /* 0x0000000000447882 */ /* 0x000fe20000000000 */
[----:B------:R-:W-:Y:S01]  /*27260*/  UMOV UR69, 0x8088010 ;  /* 0x0808801000457882 */ /* 0x000fe20000000000 */
[----:B------:R-:W-:Y:S01]  /*27270*/  UIADD3.64 UR24, UPT, UPT, UR60, 0x3680, URZ ;  /* 0x000036803c187897 */ /* 0x000fe2000fffe0ff */
[----:B------:R0:W-:Y:S01]  /*27280*/  UTCHMMA gdesc[UR56], gdesc[UR58], tmem[UR13], tmem[UR68], idesc[UR69], UPT ;  /* 0x00ff443a380075ea */ /* 0x0001e2000b80000d */
[----:B------:R-:W-:-:S02]  /*27290*/  UIADD3 UR73, UPT, UPT, UR5, 0x60, URZ ;  /* 0x0000006005497890 */ /* 0x000fc4000fffe0ff */
[----:B------:R-:W-:Y:S01]  /*272a0*/  UIADD3.64 UR60, UPT, UPT, UR60, 0x3700, URZ ;  /* 0x000037003c3c7897 */ /* 0x000fe2000fffe0ff */
[----:B------:R-:W-:Y:S01]  /*272b0*/  UMOV UR66, 0x0 ;  /* 0x0000000000427882 */ /* 0x000fe20000000000 */
[----:B------:R-:W-:Y:S01]  /*272c0*/  UMOV UR67, 0x8088010 ;  /* 0x0808801000437882 */ /* 0x000fe20000000000 */
[----:B------:R-:W-:Y:S01]  /*272d0*/  UMOV UR64, 0x0 ;  /* 0x0000000000407882 */ /* 0x000fe20000000000 */
[----:B------:R-:W-:Y:S01]  /*272e0*/  UMOV UR65, 0x8088010 ;  /* 0x0808801000417882 */ /* 0x000fe20000000000 */
[----:B------:R-:W-:Y:S01]  /*272f0*/  UMOV UR70, 0x0 ;  /* 0x0000000000467882 */ /* 0x000fe20000000000 */
[----:B------:R-:W-:Y:S01]  /*27300*/  UMOV UR71, 0x8088010 ;  /* 0x0808801000477882 */ /* 0x000fe20000000000 */
[----:B------:R0:W-:Y:S01]  /*27310*/  UTCHMMA gdesc[UR52], gdesc[UR54], tmem[UR14], tmem[UR66], idesc[UR67], UPT ;  /* 0x00ff4236340075ea */ /* 0x0001e2000b80000e */
[----:B------:R0:W-:Y:S01]  /*27320*/  UTCHMMA gdesc[UR48], gdesc[UR50], tmem[UR15], tmem[UR64], idesc[UR65], UPT ;  /* 0x00ff4032300075ea */ /* 0x0001e2000b80000f */
[----:B------:R0:W-:Y:S01]  /*27330*/  UTCHMMA gdesc[UR44], gdesc[UR46], tmem[UR16], tmem[UR70], idesc[UR71], UPT ;  /* 0x00ff462e2c0075ea */ /* 0x0001e2000b800010 */
[----:B------:R-:W-:Y:S01]  /*27340*/  UMOV UR34, 0x0 ;  /* 0x0000000000227882 */ /* 0x000fe20000000000 */
[----:B------:R-:W-:Y:S01]  /*27350*/  UMOV UR35, 0x8088010 ;  /* 0x0808801000237882 */ /* 0x000fe20000000000 */
[----:B------:R0:W-:Y:S01]  /*27360*/  UTCHMMA gdesc[UR40], gdesc[UR42], tmem[UR17], tmem[UR68], idesc[UR69], UPT ;  /* 0x00ff442a280075ea */ /* 0x0001e2000b800011 */
[----:B------:R-:W-:Y:S01]  /*27370*/  UMOV UR28, 0x0 ;  /* 0x00000000001c7882 */ /* 0x000fe20000000000 */
[----:B------:R-:W-:Y:S01]  /*27380*/  UMOV UR29, 0x8088010 ;  /* 0x08088010001d7882 */ /* 0x000fe20000000000 */
[----:B------:R0:W-:Y:S01]  /*27390*/  UTCHMMA gdesc[UR36], gdesc[UR38], tmem[UR18], tmem[UR74], idesc[UR75], UPT ;  /* 0x00ff4a26240075ea */ /* 0x0001e2000b800012 */
[----:B------:R-:W-:Y:S01]  /*273a0*/  UMOV UR22, 0x0 ;  /* 0x0000000000167882 */ /* 0x000fe20000000000 */
[----:B------:R-:W-:Y:S01]  /*273b0*/  UMOV UR23, 0x8088010 ;  /* 0x0808801000177882 */ /* 0x000fe20000000000 */
[----:B------:R0:W-:Y:S01]  /*273c0*/  UTCHMMA gdesc[UR30], gdesc[UR32], tmem[UR19], tmem[UR34], idesc[UR35], UPT ;  /* 0x00ff22201e0075ea */ /* 0x0001e2000b800013 */
[----:B------:R0:W-:Y:S01]  /*273d0*/  UTCHMMA gdesc[UR24], gdesc[UR26], tmem[UR62], tmem[UR28], idesc[UR29], UPT ;  /* 0x00ff1c1a180075ea */ /* 0x0001e2000b80003e */
[----:B------:R0:W-:Y:S01]  /*273e0*/  UTCHMMA gdesc[UR60], gdesc[UR20], tmem[UR73], tmem[UR22], idesc[UR23], UPT ;  /* 0x00ff16143c0075ea */ /* 0x0001e2000b800049 */
[----:B------:R0:W-:Y:S01]  /*273f0*/  UTCBAR [UR12], URZ ;  /* 0x000000ff0c0073e9 */ /* 0x0001e200080000ff */
[----:B------:R-:W-:Y:S01]  /*27400*/  NOP ;  /* 0x0000000000007918 */ /* 0x000fe20000000000 */
.L_x_6:
[----:B-----5:R1:W-:Y:S02]  /*27410*/  STL [R1+0x3db0], R0 ;  /* 0x003db00001007387 */ /* 0x0203e40000100800 */
[----:B-1----:R-:W1:Y:S02]  /*27420*/  LDC R0, c[0x0][0x3a0] ;  /* 0x0000e800ff007b82 */ /* 0x002e640000000800 */
[----:B-1----:R-:W-:-:S05]  /*27430*/  VIADD R0, R0, 0xff ;  /* 0x000000ff00007836 */ /* 0x002fca0000000000 */
[----:B------:R-:W-:-:S04]  /*27440*/  SHF.R.S32.HI R165, RZ, 0x1f, R0 ;  /* 0x0000001fffa57819 */ /* 0x000fc80000011400 */
[----:B------:R-:W-:Y:S02]  /*27450*/  LEA.HI R165, R165, R0, RZ, 0x8 ;  /* 0x00000000a5a57211 */ /* 0x000fe400078f40ff */
[----:B------:R1:W5:Y:S02]  /*27460*/  LDL.LU R0, [R1+0x3db0] ;  /* 0x003db00001007983 */ /* 0x0003640000300800 */
[----:B------:R-:W-:Y:S02]  /*27470*/  SHF.R.S32.HI R165, RZ, 0x8, R165 ;  /* 0x00000008ffa57819 */ /* 0x000fe400000114a5 */
[----:B------:R1:W-:Y:S02]  /*27480*/  STL [R1+0x2098], RZ ;  /* 0x002098ff01007387 */ /* 0x0003e40000100800 */
[----:B------:R-:W-:Y:S02]  /*27490*/  VIMNMX R165, PT, PT, R165, 0x1, !PT ;  /* 0x00000001a5a57848 */ /* 0x000fe40007fe0100 */
[----:B------:R1:W-:Y:S03]  /*274a0*/  STL [R1+0x2024], RZ ;  /* 0x002024ff01007387 */ /* 0x0003e60000100800 */
[----:B------:R-:W-:-:S05]  /*274b0*/  VIADD R165, R165, 0xffffffff ;  /* 0xffffffffa5a57836 */ /* 0x000fca0000000000 */
[----:B------:R-:W-:-:S13]  /*274c0*/  ISETP.NE.U32.AND P2, PT, R165, RZ, PT ;  /* 0x000000ffa500720c */ /* 0x000fda0003f45070 */
[----:B-1----:R-:W-:Y:S05]  /*274d0*/  @!P2 BRA `(.L_x_7) ;  /* 0x0000048c0090a947 */ /* 0x002fea0003800000 */
[----:B------:R-:W2:Y:S01]  /*274e0*/  LDL.LU R165, [R1+0x20a0] ;  /* 0x0020a00001a57983 */ /* 0x000ea20000300800 */
[----:B0-----:R-:W-:Y:S02]  /*274f0*/  UIADD3.64 UR16, UPT, UPT, UR8, 0x80, URZ ;  /* 0x0000008008107897 */ /* 0x001fe4000fffe0ff */
[----:B------:R-:W-:Y:S02]  /*27500*/  UIADD3.64 UR44, UPT, UPT, UR8, 0x700, URZ ;  /* 0x00000700082c7897 */ /* 0x000fe4000fffe0ff */
[----:B------:R-:W-:Y:S02]  /*27510*/  UIADD3.64 UR18, UPT, UPT, UR8, 0x100, URZ ;  /* 0x0000010008127897 */ /* 0x000fe4000fffe0ff */
[----:B------:R-:W-:Y:S02]  /*27520*/  UIADD3.64 UR20, UPT, UPT, UR8, 0x180, URZ ;  /* 0x0000018008147897 */ /* 0x000fe4000fffe0ff */
[----:B------:R-:W-:Y:S02]  /*27530*/  UIADD3.64 UR22, UPT, UPT, UR8, 0x200, URZ ;  /* 0x0000020008167897 */ /* 0x000fe4000fffe0ff */
[----:B------:R-:W-:-:S02]  /*27540*/  UIADD3.64 UR24, UPT, UPT, UR8, 0x280, URZ ;  /* 0x0000028008187897 */ /* 0x000fc4000fffe0ff */
[----:B------:R-:W-:Y:S01]  /*27550*/  UIADD3.64 UR14, UPT, UPT, UR10, 0x2, URZ ;  /* 0x000000020a0e7897 */ /* 0x000fe2000fffe0ff */
[----:B--2---:R-:W-:Y:S01]  /*27560*/  R2UR UR12, R165 ;  /* 0x00000000a50c72ca */ /* 0x004fe200000e0000 */
[----:B------:R-:W-:Y:S01]  /*27570*/  UIADD3.64 UR42, UPT, UPT, UR8, 0xf80, URZ ;  /* 0x00000f80082a7897 */ /* 0x000fe2000fffe0ff */
[----:B------:R-:W2:Y:S01]  /*27580*/  LDL.LU R165, [R1+0x20a4] ;  /* 0x0020a40001a57983 */ /* 0x000ea20000300800 */
[----:B------:R-:W-:Y:S02]  /*27590*/  UIADD3.64 UR44, UPT, UPT, UR8, 0x1000, URZ ;  /* 0x00001000082c7897 */ /* 0x000fe4000fffe0ff */
[----:B------:R-:W-:Y:S02]  /*275a0*/  UIADD3.64 UR42, UPT, UPT, UR8, 0x1080, URZ ;  /* 0x00001080082a7897 */ /* 0x000fe4000fffe0ff */
[----:B------:R-:W-:Y:S02]  /*275b0*/  UIADD3.64 UR44, UPT, UPT, UR8, 0x1100, URZ ;  /* 0x00001100082c7897 */ /* 0x000fe4000fffe0ff */
[----:B------:R-:W-:-:S02]  /*275c0*/  UIADD3.64 UR46, UPT, UPT, UR8, 0x1180, URZ ;  /* 0x00001180082e7897 */ /* 0x000fc4000fffe0ff */
[----:B------:R-:W-:Y:S02]  /*275d0*/  UIADD3.64 UR42, UPT, UPT, UR8, 0x1200, URZ ;  /* 0x00001200082a7897 */ /* 0x000fe4000fffe0ff */
[----:B------:R-:W-:Y:S02]  /*275e0*/  UIADD3.64 UR44, UPT, UPT, UR8, 0x1280, URZ ;  /* 0x00001280082c7897 */ /* 0x000fe4000fffe0ff */
        /* <DEDUP_REMOVED lines=45> */
[----:B------:R-:W-:Y:S01]  /*278c0*/  UIADD3.64 UR40, UPT, UPT, UR10, 0x304, URZ ;  /* 0x000003040a287897 */ /* 0x000fe2000fffe0ff */
[----:B------:R-:W-:Y:S01]  /*278d0*/  UMOV UR13, 0x40004040 ;  /* 0x40004040000d7882 */ /* 0x000fe20000000000 */
        /* <DEDUP_REMOVED lines=15> */
[----:B------:R-:W-:Y:S01]  /*279d0*/  UIADD3.64 UR72, UPT, UPT, UR8, 0x3700, URZ ;  /* 0x0000370008487897 */ /* 0x000fe2000fffe0ff */
[----:B--2---:R-:W-:-:S05]  /*279e0*/  LOP3.LUT R165, R165, 0x8000000, RZ, 0xfc, !PT ;  /* 0x08000000a5a57812 */ /* 0x004fca00078efcff */
[----:B------:R0:W-:Y:S04]  /*279f0*/  STL [R1+0x3da4], R165 ;  /* 0x003da4a501007387 */ /* 0x0001e80000100800 */
[----:B------:R1:W-:Y:S01]  /*27a00*/  STL [R1+0x2d9c], RZ ;  /* 0x002d9cff01007387 */ /* 0x0003e20000100800 */
[----:B0-----:R-:W-:-:S05]  /*27a10*/  IMAD.MOV.U32 R165, RZ, RZ, 0x1 ;  /* 0x00000001ffa57424 */ /* 0x001fca00078e00ff */
[----:B------:R1:W-:Y:S02]  /*27a20*/  STL [R1+0x2d98], R165 ;  /* 0x002d98a501007387 */ /* 0x0003e40000100800 */
.L_x_10:
[----:B01-3--:R-:W0:Y:S01]  /*27a30*/  LDC R165, c[0x0][0x3ac] ;  /* 0x0000eb00ffa57b82 */ /* 0x00be220000000800 */
[----:B-----5:R1:W-:Y:S04]  /*27a40*/  STL [R1+0x3dd8], R0 ;  /* 0x003dd80001007387 */ /* 0x0203e80000100800 */
[----:B------:R2:W-:Y:S04]  /*27a50*/  STL.64 [R1+0x3dc0], R28 ;  /* 0x003dc01c01007387 */ /* 0x0005e80000100a00 */
[----:B------:R3:W-:Y:S04]  /*27a60*/  STL.64 [R1+0x3db8], R30 ;  /* 0x003db81e01007387 */ /* 0x0007e80000100a00 */
[----:B------:R-:W-:Y:S01]  /*27a70*/  STL.64 [R1+0x3db0], R32 ;  /* 0x003db02001007387 */ /* 0x000fe20000100a00 */
[----:B0-----:R-:W-:-:S04]  /*27a80*/  IMAD.SHL.U32 R165, R165, 0x100, RZ ;  /* 0x00000100a5a57824 */ /* 0x001fc800078e00ff */
[----:B-1----:R-:W-:Y:S01]  /*27a90*/  IMAD.SHL.U32 R0, R165, 0x2, RZ ;  /* 0x00000002a5007824 */ /* 0x002fe200078e00ff */
[----:B--2---:R-:W-:-:S04]  /*27aa0*/  SHF.R.S32.HI R29, RZ, 0x1f, R165 ;  /* 0x0000001fff1d7819 */ /* 0x004fc800000114a5 */
[-C--:B---3--:R-:W-:Y:S02]  /*27ab0*/  IADD3 R30, P2, PT, R90, R0.reuse, RZ ;  /* 0x000000005a1e7210 */ /* 0x088fe40007f5e0ff */
[----:B------:R-:W-:Y:S02]  /*27ac0*/  SHF.L.U64.HI R165, R165, 0x1, R29 ;  /* 0x00000001a5a57819 */ /* 0x000fe4000001021d */
[-C--:B------:R-:W-:Y:S01]  /*27ad0*/  IADD3 R28, P5, PT, R88, R0.reuse, RZ ;  /* 0x00000000581c7210 */ /* 0x080fe20007fbe0ff */
[----:B------:R0:W-:Y:S01]  /*27ae0*/  STL [R1+0x3cdc], R30 ;  /* 0x003cdc1e01007387 */ /* 0x0001e20000100800 */
[----:B------:R-:W-:-:S03]  /*27af0*/  IADD3 R29, P4, PT, R86, R0, RZ ;  /* 0x00000000561d7210 */ /* 0x000fc60007f9e0ff */
[----:B------:R1:W-:Y:S04]  /*27b00*/  STL [R1+0x3ce0], R28 ;  /* 0x003ce01c01007387 */ /* 0x0003e80000100800 */
[----:B------:R2:W-:Y:S01]  /*27b10*/  STL [R1+0x3ce4], R29 ;  /* 0x003ce41d01007387 */ /* 0x0005e20000100800 */
[--C-:B0-----:R-:W-:Y:S02]  /*27b20*/  IMAD.X R30, R91, 0x1, R165.reuse, P2 ;  /* 0x000000015b1e7824 */ /* 0x101fe400010e06a5 */
[----:B-1----:R-:W-:-:S03]  /*27b30*/  IMAD.X R28, R89, 0x1, R165, P5 ;  /* 0x00000001591c7824 */ /* 0x002fc600028e06a5 */
[----:B------:R0:W-:Y:S01]  /*27b40*/  STL [R1+0x3c08], R30 ;  /* 0x003c081e01007387 */ /* 0x0001e20000100800 */
[----:B--2---:R-:W-:-:S03]  /*27b50*/  IADD3 R29, P2, PT, R84, R0, RZ ;  /* 0x00000000541d7210 */ /* 0x004fc60007f5e0ff */
[----:B------:R1:W-:Y:S04]  /*27b60*/  STL [R1+0x3c0c], R28 ;  /* 0x003c0c1c01007387 */ /* 0x0003e80000100800 */
[----:B------:R2:W-:Y:S01]  /*27b70*/  STL [R1+0x3ce8], R29 ;  /* 0x003ce81d01007387 */ /* 0x0005e20000100800 */
[----:B0-----:R-:W-:Y:S01]  /*27b80*/  IADD3 R30, P5, PT, R82, R0, RZ ;  /* 0x00000000521e7210 */ /* 0x001fe20007fbe0ff */
[----:B-1----:R-:W-:-:S04]  /*27b90*/  IMAD.X R28, R87, 0x1, R165, P4 ;  /* 0x00000001571c7824 */ /* 0x002fc800020e06a5 */
[----:B------:R0:W-:Y:S01]  /*27ba0*/  STL [R1+0x3cec], R30 ;  /* 0x003cec1e01007387 */ /* 0x0001e20000100800 */
[----:B--2---:R-:W-:-:S03]  /*27bb0*/  IADD3 R29, P4, PT, R80, R0, RZ ;  /* 0x00000000501d7210 */ /* 0x004fc60007f9e0ff */
        /* <DEDUP_REMOVED lines=8> */
[----:B0-----:R-:W-:Y:S02]  /*27c40*/  IADD3.X R30, PT, PT, R81, R165, RZ, P4, !PT ;  /* 0x000000a5511e7210 */ /* 0x001fe400027fe4ff */
[----:B-1----:R-:W-:-:S03]  /*27c50*/  IADD3 R28, P4, PT, R76, R0, RZ ;  /* 0x000000004c1c7210 */ /* 0x002fc60007f9e0ff */
[----:B------:R0:W-:Y:S01]  /*27c60*/  STL [R1+0x3c1c], R30 ;  /* 0x003c1c1e01007387 */ /* 0x0001e20000100800 */
[----:B--2---:R-:W-:-:S03]  /*27c70*/  IADD3 R29, P5, PT, R74, R0, RZ ;  /* 0x000000004a1d7210 */ /* 0x004fc60007fbe0ff */
[----:B------:R1:W-:Y:S04]  /*27c80*/  STL [R1+0x3cf8], R28 ;  /* 0x003cf81c01007387 */ /* 0x0003e80000100800 */
[----:B------:R2:W-:Y:S01]  /*27c90*/  STL [R1+0x3cfc], R29 ;  /* 0x003cfc1d01007387 */ /* 0x0005e20000100800 */
[----:B0-----:R-:W-:Y:S01]  /*27ca0*/  IMAD.X R30, R79, 0x1, R165, P2 ;  /* 0x000000014f1e7824 */ /* 0x001fe200010e06a5 */
[----:B-1----:R-:W-:-:S04]  /*27cb0*/  IADD3 R28, P2, PT, R72, R0, RZ ;  /* 0x00000000481c7210 */ /* 0x002fc80007f5e0ff */
[----:B------:R0:W-:Y:S01]  /*27cc0*/  STL [R1+0x3c20], R30 ;  /* 0x003c201e01007387 */ /* 0x0001e20000100800 */
[----:B--2---:R-:W-:-:S03]  /*27cd0*/  IMAD.X R29, R77, 0x1, R165, P4 ;  /* 0x000000014d1d7824 */ /* 0x004fc600020e06a5 */
        /* <DEDUP_REMOVED lines=8> */
[-C--:B0-----:R-:W-:Y:S02]  /*27d60*/  IADD3 R30, P2, PT, R68, R0.reuse, RZ ;  /* 0x00000000441e7210 */ /* 0x081fe40007f5e0ff */
[----:B-1----:R-:W-:-:S03]  /*27d70*/  IADD3 R28, P5, PT, R66, R0, RZ ;  /* 0x00000000421c7210 */ /* 0x002fc60007fbe0ff */
[----:B------:R0:W-:Y:S01]  /*27d80*/  STL [R1+0x3d08], R30 ;  /* 0x003d081e01007387 */ /* 0x0001e20000100800 */
[----:B--2---:R-:W-:-:S03]  /*27d90*/  IMAD.X R29, R71, 0x1, R165, P4 ;  /* 0x00000001471d7824 */ /* 0x004fc600020e06a5 */
[----:B------:R1:W-:Y:S04]  /*27da0*/  STL [R1+0x3d0c], R28 ;  /* 0x003d0c1c01007387 */ /* 0x0003e80000100800 */
[----:B------:R2:W-:Y:S01]  /*27db0*/  STL [R1+0x3c30], R29 ;  /* 0x003c301d01007387 */ /* 0x0005e20000100800 */
[----:B0-----:R-:W-:Y:S01]  /*27dc0*/  IADD3 R30, P4, PT, R64, R0, RZ ;  /* 0x00000000401e7210 */ /* 0x001fe20007f9e0ff */
[----:B-1----:R-:W-:-:S04]  /*27dd0*/  IMAD.X R28, R69, 0x1, R165, P2 ;  /* 0x00000001451c7824 */ /* 0x002fc800010e06a5 */
[----:B------:R0:W-:Y:S01]  /*27de0*/  STL [R1+0x3d10], R30 ;  /* 0x003d101e01007387 */ /* 0x0001e20000100800 */
[----:B--2---:R-:W-:-:S03]  /*27df0*/  IMAD.X R29, R67, 0x1, R165, P5 ;  /* 0x00000001431d7824 */ /* 0x004fc600028e06a5 */
        /* <DEDUP_REMOVED lines=20> */
[----:B0-----:R-:W-:Y:S01]  /*27f40*/  IMAD.X R30, R161, 0x1, R165, P2 ;  /* 0x00000001a11e7824 */ /* 0x001fe200010e06a5 */
[----:B-1----:R-:W-:-:S04]  /*27f50*/  IADD3 R28, P2, PT, R148, R0, RZ ;  /* 0x00000000941c7210 */ /* 0x002fc80007f5e0ff */
        /* <DEDUP_REMOVED lines=67> */
[----:B--2---:R-:W-:-:S03]  /*28390*/  IADD3.X R29, PT, PT, R147, R165, RZ, P4, !PT ;  /* 0x000000a5931d7210 */ /* 0x004fc600027fe4ff */
        /* <DEDUP_REMOVED lines=45> */
[----:B------:R-:W0:Y:S01]  /*28670*/  LDC R44, c[0x0][0x3a8] ;  /* 0x0000ea00ff2c7b82 */ /* 0x000e220000000800 */
[----:B-1----:R-:W-:Y:S02]  /*28680*/  IADD3 R28, P4, PT, R154, R0, RZ ;  /* 0x000000009a1c7210 */ /* 0x002fe40007f9e0ff */
[----:B------:R1:W-:Y:S01]  /*28690*/  STL [R1+0x3d98], R30 ;  /* 0x003d981e01007387 */ /* 0x0003e20000100800 */
[----:B--2---:R-:W-:-:S03]  /*286a0*/  IMAD.X R29, R47, 0x1, R165, P2 ;  /* 0x000000012f1d7824 */ /* 0x004fc600010e06a5 */
[----:B------:R2:W-:Y:S04]  /*286b0*/  STL [R1+0x3d9c], R28 ;  /* 0x003d9c1c01007387 */ /* 0x0005e80000100800 */
[----:B------:R3:W-:Y:S01]  /*286c0*/  STL [R1+0x3cc0], R29 ;  /* 0x003cc01d01007387 */ /* 0x0007e20000100800 */
[----:B-1----:R-:W-:Y:S01]  /*286d0*/  IADD3 R30, P2, PT, R152, R0, RZ ;  /* 0x00000000981e7210 */ /* 0x002fe20007f5e0ff */
[----:B--2---:R-:W-:-:S04]  /*286e0*/  IMAD.X R28, R45, 0x1, R165, P5 ;  /* 0x000000012d1c7824 */ /* 0x004fc800028e06a5 */
[----:B------:R-:W-:Y:S01]  /*286f0*/  STL [R1+0x3da0], R30 ;  /* 0x003da01e01007387 */ /* 0x000fe20000100800 */
[----:B---3--:R-:W-:-:S03]  /*28700*/  IMAD.X R29, R155, 0x1, R165, P4 ;  /* 0x000000019b1d7824 */ /* 0x008fc600020e06a5 */
[----:B------:R1:W-:Y:S04]  /*28710*/  STL [R1+0x3cc4], R28 ;  /* 0x003cc41c01007387 */ /* 0x0003e80000100800 */
[----:B------:R2:W-:Y:S01]  /*28720*/  STL [R1+0x3cc8], R29 ;  /* 0x003cc81d01007387 */ /* 0x0005e20000100800 */
[--C-:B-1----:R-:W-:Y:S01]  /*28730*/  IMAD.X R28, R153, 0x1, R165.reuse, P2 ;  /* 0x00000001991c7824 */ /* 0x102fe200010e06a5 */
[-C--:B------:R-:W-:Y:S02]  /*28740*/  IADD3 R30, P2, PT, R142, R0.reuse, RZ ;  /* 0x000000008e1e7210 */ /* 0x080fe40007f5e0ff */
[-C--:B--2---:R-:W-:Y:S02]  /*28750*/  IADD3 R29, P4, PT, R140, R0.reuse, RZ ;  /* 0x000000008c1d7210 */ /* 0x084fe40007f9e0ff */
[----:B------:R1:W-:Y:S04]  /*28760*/  STL [R1+0x3ccc], R28 ;  /* 0x003ccc1c01007387 */ /* 0x0003e80000100800 */
[----:B------:R2:W-:Y:S04]  /*28770*/  STL [R1+0x3cd0], R30 ;  /* 0x003cd01e01007387 */ /* 0x0005e80000100800 */
[----:B------:R3:W-:Y:S01]  /*28780*/  STL [R1+0x3cd4], R29 ;  /* 0x003cd41d01007387 */ /* 0x0007e20000100800 */
[----:B-1----:R-:W-:Y:S01]  /*28790*/  IADD3 R28, P5, PT, R130, R0, RZ ;  /* 0x00000000821c7210 */ /* 0x002fe20007fbe0ff */
[----:B--2---:R-:W-:-:S04]  /*287a0*/  IMAD.X R30, R143, 0x1, R165, P2 ;  /* 0x000000018f1e7824 */ /* 0x004fc800010e06a5 */
[----:B------:R1:W-:Y:S01]  /*287b0*/  STL [R1+0x3cd8], R28 ;  /* 0x003cd81c01007387 */ /* 0x0003e20000100800 */
[----:B---3--:R-:W-:-:S03]  /*287c0*/  IMAD.X R29, R141, 0x1, R165, P4 ;  /* 0x000000018d1d7824 */ /* 0x008fc600020e06a5 */
[----:B------:R2:W-:Y:S04]  /*287d0*/  STL [R1+0x3bf4], R30 ;  /* 0x003bf41e01007387 */ /* 0x0005e80000100800 */
[----:B------:R3:W-:Y:S01]  /*287e0*/  STL [R1+0x3bf8], R29 ;  /* 0x003bf81d01007387 */ /* 0x0007e20000100800 */
[----:B-1----:R-:W-:Y:S01]  /*287f0*/  IMAD.X R28, R131, 0x1, R165, P5 ;  /* 0x00000001831c7824 */ /* 0x002fe200028e06a5 */
[----:B--2---:R-:W-:-:S04]  /*28800*/  IADD3 R30, P2, PT, R128, R0, RZ ;  /* 0x00000000801e7210 */ /* 0x004fc80007f5e0ff */
[----:B------:R1:W-:Y:S01]  /*28810*/  STL [R1+0x3bec], R28 ;  /* 0x003bec1c01007387 */ /* 0x0003e20000100800 */
[----:B---3--:R-:W-:-:S03]  /*28820*/  IADD3 R29, P4, PT, R118, R0, RZ ;  /* 0x00000000761d7210 */ /* 0x008fc60007f9e0ff */
[----:B------:R2:W-:Y:S04]  /*28830*/  STL [R1+0x3bfc], R30 ;  /* 0x003bfc1e01007387 */ /* 0x0005e80000100800 */
[----:B------:R-:W3:Y:S01]  /*28840*/  LDL.LU.64 R46, [R1+0x218] ;  /* 0x00021800012e7983 */ /* 0x000ee20000300a00 */
[----:B-1----:R-:W-:-:S03]  /*28850*/  IADD3 R28, P5, PT, R116, R0, RZ ;  /* 0x00000000741c7210 */ /* 0x002fc60007fbe0ff */
[----:B------:R1:W-:Y:S04]  /*28860*/  STL [R1+0x3c00], R29 ;  /* 0x003c001d01007387 */ /* 0x0003e80000100800 */
[----:B------:R-:W4:Y:S01]  /*28870*/  LDL.LU.64 R32, [R1+0x210] ;  /* 0x0002100001207983 */ /* 0x000f220000300a00 */
[----:B--2---:R-:W-:-:S03]  /*28880*/  IMAD.X R30, R119, 0x1, R165, P4 ;  /* 0x00000001771e7824 */ /* 0x004fc600020e06a5 */
[----:B------:R2:W-:Y:S01]  /*28890*/  STL [R1+0x3c04], R28 ;  /* 0x003c041c01007387 */ /* 0x0005e20000100800 */
[--C-:B-1----:R-:W-:Y:S02]  /*288a0*/  IMAD.X R29, R117, 0x1, R165.reuse, P5 ;  /* 0x00000001751d7824 */ /* 0x102fe400028e06a5 */
[----:B--2---:R-:W-:-:S05]  /*288b0*/  IMAD.X R28, R129, 0x1, R165, P2 ;  /* 0x00000001811c7824 */ /* 0x004fca00010e06a5 */
[----:B------:R1:W-:Y:S04]  /*288c0*/  STL [R1+0x3bf0], R28 ;  /* 0x003bf01c01007387 */ /* 0x0003e80000100800 */
[----:B------:R2:W-:Y:S01]  /*288d0*/  STL [R1+0x3bd8], R30 ;  /* 0x003bd81e01007387 */ /* 0x0005e20000100800 */
[----:B-1----:R-:W-:-:S03]  /*288e0*/  IADD3 R28, P2, PT, R106, R0, RZ ;  /* 0x000000006a1c7210 */ /* 0x002fc60007f5e0ff */
[----:B------:R1:W-:Y:S01]  /*288f0*/  STL [R1+0x3bdc], R29 ;  /* 0x003bdc1d01007387 */ /* 0x0003e20000100800 */
[----:B--2---:R-:W-:-:S03]  /*28900*/  IADD3 R30, P4, PT, R104, R0, RZ ;  /* 0x00000000681e7210 */ /* 0x004fc60007f9e0ff */
[----:B------:R2:W-:Y:S04]  /*28910*/  STL [R1+0x3be0], R28 ;  /* 0x003be01c01007387 */ /* 0x0005e80000100800 */
[----:B------:R0:W-:Y:S01]  /*28920*/  STL [R1+0x3be4], R30 ;  /* 0x003be41e01007387 */ /* 0x0001e20000100800 */
[----:B-1----:R-:W-:Y:S01]  /*28930*/  IADD3 R29, P5, PT, R94, R0, RZ ;  /* 0x000000005e1d7210 */ /* 0x002fe20007fbe0ff */
[----:B--2---:R-:W-:-:S04]  /*28940*/  IMAD.X R28, R107, 0x1, R165, P2 ;  /* 0x000000016b1c7824 */ /* 0x004fc800010e06a5 */
[----:B------:R1:W-:Y:S01]  /*28950*/  STL [R1+0x3be8], R29 ;  /* 0x003be81d01007387 */ /* 0x0003e20000100800 */
[----:B0-----:R-:W-:-:S03]  /*28960*/  IMAD.X R30, R105, 0x1, R165, P4 ;  /* 0x00000001691e7824 */ /* 0x001fc600020e06a5 */
[----:B------:R0:W-:Y:S04]  /*28970*/  STL [R1+0x3bc4], R28 ;  /* 0x003bc41c01007387 */ /* 0x0001e80000100800 */
[----:B------:R2:W-:Y:S01]  /*28980*/  STL [R1+0x3bc8], R30 ;  /* 0x003bc81e01007387 */ /* 0x0005e20000100800 */
[----:B-1----:R-:W-:Y:S01]  /*28990*/  IMAD.X R29, R95, 0x1, R165, P5 ;  /* 0x000000015f1d7824 */ /* 0x002fe200028e06a5 */
[----:B0-----:R-:W-:-:S04]  /*289a0*/  IADD3 R28, P2, PT, R92, R0, RZ ;  /* 0x000000005c1c7210 */ /* 0x001fc80007f5e0ff */
[----:B------:R0:W-:Y:S01]  /*289b0*/  STL [R1+0x3bbc], R29 ;  /* 0x003bbc1d01007387 */ /* 0x0001e20000100800 */
[----:B--2---:R-:W-:-:S03]  /*289c0*/  IADD3 R30, P4, PT, R42, R0, RZ ;  /* 0x000000002a1e7210 */ /* 0x004fc60007f9e0ff */
[----:B------:R1:W-:Y:S04]  /*289d0*/  STL [R1+0x3bcc], R28 ;  /* 0x003bcc1c01007387 */ /* 0x0003e80000100800 */
[----:B------:R2:W-:Y:S01]  /*289e0*/  STL [R1+0x3bd0], R30 ;  /* 0x003bd01e01007387 */ /* 0x0005e20000100800 */
[----:B0-----:R-:W-:Y:S01]  /*289f0*/  IADD3 R29, P5, PT, R40, R0, RZ ;  /* 0x00000000281d7210 */ /* 0x001fe20007fbe0ff */
[----:B-1----:R-:W-:Y:S02]  /*28a00*/  IMAD.X R28, R93, 0x1, R165, P2 ;  /* 0x000000015d1c7824 */ /* 0x002fe400010e06a5 */
[----:B--2---:R-:W2:Y:S04]  /*28a10*/  LDL.LU.64 R30, [R1+0x3e0] ;  /* 0x0003e000011e7983 */ /* 0x004ea80000300a00 */
[----:B------:R-:W-:Y:S04]  /*28a20*/  STL [R1+0x3bd4], R29 ;  /* 0x003bd41d01007387 */ /* 0x000fe80000100800 */
[----:B------:R0:W-:Y:S04]  /*28a30*/  STL [R1+0x3bc0], R28 ;  /* 0x003bc01c01007387 */ /* 0x0001e80000100800 */
[----:B0-----:R-:W2:Y:S01]  /*28a40*/  LDL.LU.64 R28, [R1+0x3d8] ;  /* 0x0003d800011c7983 */ /* 0x001ea20000300a00 */
[----:B------:R-:W-:-:S02]  /*28a50*/  IMAD.SHL.U32 R44, R44, 0x100, RZ ;  /* 0x000001002c2c7824 */ /* 0x000fc400078e00ff */
[--C-:B------:R-:W-:Y:S02]  /*28a60*/  IMAD.X R43, R43, 0x1, R165.reuse, P4 ;  /* 0x000000012b2b7824 */ /* 0x100fe400020e06a5 */
[----:B------:R-:W-:Y:S01]  /*28a70*/  IMAD.X R41, R41, 0x1, R165, P5 ;  /* 0x0000000129297824 */ /* 0x000fe200028e06a5 */
[----:B------:R-:W-:Y:S02]  /*28a80*/  SHF.R.S32.HI R42, RZ, 0x1f, R44 ;  /* 0x0000001fff2a7819 */ /* 0x000fe4000001142c */
[----:B------:R-:W-:Y:S01]  /*28a90*/  SHF.L.U32 R40, R44, 0x1, RZ ;  /* 0x000000012c287819 */ /* 0x000fe200000006ff */
[----:B------:R0:W-:Y:S04]  /*28aa0*/  STL [R1+0x3bb0], R43 ;  /* 0x003bb02b01007387 */ /* 0x0001e80000100800 */
[----:B------:R1:W-:Y:S01]  /*28ab0*/  STL [R1+0x3bb4], R41 ;  /* 0x003bb42901007387 */ /* 0x0003e20000100800 */
[----:B0-----:R-:W-:-:S02]  /*28ac0*/  IADD3 R43, P2, PT, R38, R0, RZ ;  /* 0x00000000262b7210 */ /* 0x001fc40007f5e0ff */
[----:B------:R-:W-:Y:S02]  /*28ad0*/  IADD3 R0, P4, PT, R36, R0, RZ ;  /* 0x0000000024007210 */ /* 0x000fe40007f9e0ff */
[----:B-1----:R-:W-:Y:S02]  /*28ae0*/  SHF.L.U64.HI R41, R44, 0x1, R42 ;  /* 0x000000012c297819 */ /* 0x002fe4000001022a */
[----:B------:R-:W-:Y:S01]  /*28af0*/  IADD3 R42, P5, PT, R34, R40, RZ ;  /* 0x00000028222a7210 */ /* 0x000fe20007fbe0ff */
[----:B------:R-:W-:Y:S01]  /*28b00*/  STL [R1+0x3bb8], R43 ;  /* 0x003bb82b01007387 */ /* 0x000fe20000100800 */
[----:B------:R-:W-:-:S03]  /*28b10*/  IMAD.X R38, R39, 0x1, R165, P2 ;  /* 0x0000000127267824 */ /* 0x000fc600010e06a5 */
[----:B------:R0:W-:Y:S01]  /*28b20*/  STL [R1+0x3bac], R0 ;  /* 0x003bac0001007387 */ /* 0x0001e20000100800 */
[----:B------:R-:W-:-:S03]  /*28b30*/  IMAD.X R34, R35, 0x1, R41, P5 ;  /* 0x0000000123227824 */ /* 0x000fc600028e0629 */
[----:B------:R-:W-:Y:S01]  /*28b40*/  STL [R1+0x399c], R42 ;  /* 0x00399c2a01007387 */ /* 0x000fe20000100800 */
[----:B0-----:R-:W-:-:S03]  /*28b50*/  IMAD.X R0, R37, 0x1, R165, P4 ;  /* 0x0000000125007824 */ /* 0x001fc600020e06a5 */
[----:B------:R-:W-:Y:S04]  /*28b60*/  STL [R1+0x3ba8], R38 ;  /* 0x003ba82601007387 */ /* 0x000fe80000100800 */
[----:B------:R3:W-:Y:S04]  /*28b70*/  STL [R1+0x3dc8], R34 ;  /* 0x003dc82201007387 */ /* 0x0007e80000100800 */
[----:B------:R4:W-:Y:S01]  /*28b80*/  STL [R1+0x3ba4], R0 ;  /* 0x003ba40001007387 */ /* 0x0009e20000100800 */
[----:B------:R-:W-:-:S05]  /*28b90*/  IADD3 R35, P5, PT, R6, R40, RZ ;  /* 0x0000002806237210 */ /* 0x000fca0007fbe0ff */
[----:B------:R-:W-:Y:S01]  /*28ba0*/  IMAD.X R7, R7, 0x1, R41, P5 ;  /* 0x0000000107077824 */ /* 0x000fe200028e0629 */
[-C--:B---3--:R-:W-:Y:S02]  /*28bb0*/  IADD3 R34, P2, PT, R46, R40.reuse, RZ ;  /* 0x000000282e227210 */ /* 0x088fe40007f5e0ff */
[----:B----4-:R-:W-:-:S03]  /*28bc0*/  IADD3 R0, P4, PT, R32, R40, RZ ;  /* 0x0000002820007210 */ /* 0x010fc60007f9e0ff */
[----:B------:R0:W-:Y:S04]  /*28bd0*/  STL [R1+0x3b94], R34 ;  /* 0x003b942201007387 */ /* 0x0001e80000100800 */
[----:B------:R1:W-:Y:S01]  /*28be0*/  STL [R1+0x3b98], R0 ;  /* 0x003b980001007387 */ /* 0x0003e20000100800 */
[----:B0-----:R-:W-:-:S03]  /*28bf0*/  IMAD.X R34, R47, 0x1, R41, P2 ;  /* 0x000000012f227824 */ /* 0x001fc600010e0629 */
[----:B------:R-:W-:Y:S01]  /*28c00*/  STL [R1+0x3b9c], R35 ;  /* 0x003b9c2301007387 */ /* 0x000fe20000100800 */
[----:B-1----:R-:W-:-:S03]  /*28c10*/  IMAD.X R0, R33, 0x1, R41, P4 ;  /* 0x0000000121007824 */ /* 0x002fc600020e0629 */
[----:B------:R-:W-:Y:S01]  /*28c20*/  STL [R1+0x3b84], R34 ;  /* 0x003b842201007387 */ /* 0x000fe20000100800 */
[----:B------:R-:W-:-:S03]  /*28c30*/  IADD3 R6, P2, PT, R8, R40, RZ ;  /* 0x0000002808067210 */ /* 0x000fc60007f5e0ff */
[----:B------:R0:W-:Y:S04]  /*28c40*/  STL [R1+0x3b88], R0 ;  /* 0x003b880001007387 */ /* 0x0001e80000100800 */
[----:B------:R1:W-:Y:S01]  /*28c50*/  STL [R1+0x3b8c], R7 ;  /* 0x003b8c0701007387 */ /* 0x0003e20000100800 */
[----:B0-----:R-:W-:-:S03]  /*28c60*/  IADD3 R0, P4, PT, R2, R40, RZ ;  /* 0x0000002802007210 */ /* 0x001fc60007f9e0ff */
[----:B------:R0:W-:Y:S01]  /*28c70*/  STL [R1+0x3ba0], R6 ;  /* 0x003ba00601007387 */ /* 0x0001e20000100800 */
[----:B-1----:R-:W-:-:S03]  /*28c80*/  IADD3 R7, P5, PT, R4, R40, RZ ;  /* 0x0000002804077210 */ /* 0x002fc60007fbe0ff */
[----:B------:R1:W-:Y:S01]  /*28c90*/  STL [R1+0x3b7c], R0 ;  /* 0x003b7c0001007387 */ /* 0x0003e20000100800 */
[----:B0-----:R-:W-:-:S03]  /*28ca0*/  IMAD.X R6, R9, 0x1, R41, P2 ;  /* 0x0000000109067824 */ /* 0x001fc600010e0629 */
[----:B------:R-:W-:Y:S01]  /*28cb0*/  STL [R1+0x3b80], R7 ;  /* 0x003b800701007387 */ /* 0x000fe20000100800 */
[----:B-1----:R-:W-:-:S03]  /*28cc0*/  IMAD.X R0, R3, 0x1, R41, P4 ;  /* 0x0000000103007824 */ /* 0x002fc600020e0629 */
[----:B------:R-:W3:Y:S04]  /*28cd0*/  LDL.LU.64 R34, [R1+0x3c8] ;  /* 0x0003c80001227983 */ /* 0x000ee80000300a00 */
[----:B------:R-:W-:Y:S04]  /*28ce0*/  STL [R1+0x3b90], R6 ;  /* 0x003b900601007387 */ /* 0x000fe80000100800 */
[----:B------:R-:W4:Y:S01]  /*28cf0*/  LDL.LU.64 R32, [R1+0x3c0] ;  /* 0x0003c00001207983 */ /* 0x000f220000300a00 */
[----:B------:R-:W-:-:S03]  /*28d00*/  IADD3 R3, P2, PT, R10, R40, RZ ;  /* 0x000000280a037210 */ /* 0x000fc60007f5e0ff */
[----:B------:R0:W-:Y:S01]  /*28d10*/  STL [R1+0x3b64], R0 ;  /* 0x003b640001007387 */ /* 0x0001e20000100800 */
[----:B------:R-:W-:Y:S01]  /*28d20*/  IADD3 R2, P4, PT, R12, R40, RZ ;  /* 0x000000280c027210 */ /* 0x000fe20007f9e0ff */
[----:B0-----:R-:W-:-:S05]  /*28d30*/  IMAD.X R0, R5, 0x1, R41, P5 ;  /* 0x0000000105007824 */ /* 0x001fca00028e0629 */
[----:B------:R2:W-:Y:S04]  /*28d40*/  STL [R1+0x3b68], R0 ;  /* 0x003b680001007387 */ /* 0x0005e80000100800 */
[----:B------:R0:W-:Y:S01]  /*28d50*/  STL [R1+0x3b74], R3 ;  /* 0x003b740301007387 */ /* 0x0001e20000100800 */
[----:B--2---:R-:W-:-:S03]  /*28d60*/  IADD3 R0, P5, PT, R30, R40, RZ ;  /* 0x000000281e007210 */ /* 0x004fc60007fbe0ff */
[----:B------:R1:W-:Y:S01]  /*28d70*/  STL [R1+0x3b78], R2 ;  /* 0x003b780201007387 */ /* 0x0003e20000100800 */
[----:B0-----:R-:W-:-:S03]  /*28d80*/  IMAD.X R3, R11, 0x1, R41, P2 ;  /* 0x000000010b037824 */ /* 0x001fc600010e0629 */
[----:B------:R0:W-:Y:S01]  /*28d90*/  STL [R1+0x3b60], R0 ;  /* 0x003b600001007387 */ /* 0x0001e20000100800 */
[----:B-1----:R-:W-:-:S03]  /*28da0*/  IMAD.X R2, R13, 0x1, R41, P4 ;  /* 0x000000010d027824 */ /* 0x002fc600020e0629 */
[----:B------:R-:W-:Y:S01]  /*28db0*/  STL [R1+0x3b6c], R3 ;  /* 0x003b6c0301007387 */ /* 0x000fe20000100800 */
[-C--:B------:R-:W-:Y:S01]  /*28dc0*/  IADD3 R5, P2, PT, R28, R40.reuse, RZ ;  /* 0x000000281c057210 */ /* 0x080fe20007f5e0ff */
[----:B0-----:R-:W-:Y:S02]  /*28dd0*/  IMAD.X R0, R31, 0x1, R41, P5 ;  /* 0x000000011f007824 */ /* 0x001fe400028e0629 */
[----:B------:R-:W2:Y:S01]  /*28de0*/  LDL.LU.64 R10, [R1] ;  /* 0x00000000010a7983 */ /* 0x000ea20000300a00 */
[----:B------:R-:W-:-:S03]  /*28df0*/  IADD3 R4, P4, PT, R14, R40, RZ ;  /* 0x000000280e047210 */ /* 0x000fc60007f9e0ff */
[----:B------:R0:W-:Y:S04]  /*28e00*/  STL [R1+0x3b70], R2 ;  /* 0x003b700201007387 */ /* 0x0001e80000100800 */
[----:B0-----:R-:W2:Y:S04]  /*28e10*/  LDL.LU.64 R2, [R1+0x8] ;  /* 0x0000080001027983 */ /* 0x001ea80000300a00 */
[----:B------:R0:W-:Y:S04]  /*28e20*/  STL [R1+0x3b44], R0 ;  /* 0x003b440001007387 */ /* 0x0001e80000100800 */
[----:B------:R1:W-:Y:S01]  /*28e30*/  STL [R1+0x3b54], R5 ;  /* 0x003b540501007387 */ /* 0x0003e20000100800 */
[----:B0-----:R-:W-:-:S03]  /*28e40*/  IADD3 R0, P5, PT, R16, R40, RZ ;  /* 0x0000002810007210 */ /* 0x001fc60007fbe0ff */
[----:B------:R0:W-:Y:S01]  /*28e50*/  STL [R1+0x3b58], R4 ;  /* 0x003b580401007387 */ /* 0x0001e20000100800 */
[----:B-1----:R-:W-:-:S03]  /*28e60*/  IMAD.X R5, R29, 0x1, R41, P2 ;  /* 0x000000011d057824 */ /* 0x002fc600010e0629 */
[----:B------:R1:W-:Y:S01]  /*28e70*/  STL [R1+0x3b5c], R0 ;  /* 0x003b5c0001007387 */ /* 0x0003e20000100800 */
[----:B0-----:R-:W-:-:S03]  /*28e80*/  IMAD.X R4, R15, 0x1, R41, P4 ;  /* 0x000000010f047824 */ /* 0x001fc600020e0629 */
[----:B------:R0:W-:Y:S01]  /*28e90*/  STL [R1+0x3b48], R5 ;  /* 0x003b480501007387 */ /* 0x0001e20000100800 */
[----:B-1----:R-:W-:-:S03]  /*28ea0*/  IMAD.X R0, R17, 0x1, R41, P5 ;  /* 0x0000000111007824 */ /* 0x002fc600028e0629 */
[----:B------:R-:W2:Y:S04]  /*28eb0*/  LDL.LU.64 R30, [R1+0x10] ;  /* 0x00001000011e7983 */ /* 0x000ea80000300a00 */
[----:B------:R1:W-:Y:S04]  /*28ec0*/  STL [R1+0x3b4c], R4 ;  /* 0x003b4c0401007387 */ /* 0x0003e80000100800 */
[----:B------:R-:W2:Y:S04]  /*28ed0*/  LDL.LU.64 R28, [R1+0x18] ;  /* 0x00001800011c7983 */ /* 0x000ea80000300a00 */
[----:B------:R1:W-:Y:S04]  /*28ee0*/  STL [R1+0x3b50], R0 ;  /* 0x003b500001007387 */ /* 0x0003e80000100800 */
[----:B------:R-:W2:Y:S01]  /*28ef0*/  LDL.LU.64 R8, [R1+0x20] ;  /* 0x0000200001087983 */ /* 0x000ea20000300a00 */
[----:B0-----:R-:W-:-:S02]  /*28f00*/  IADD3 R5, P2, PT, R18, R40, RZ ;  /* 0x0000002812057210 */ /* 0x001fc40007f5e0ff */
[-C--:B-1----:R-:W-:Y:S02]  /*28f10*/  IADD3 R4, P4, PT, R20, R40.reuse, RZ ;  /* 0x0000002814047210 */ /* 0x082fe40007f9e0ff */
[----:B------:R-:W-:Y:S01]  /*28f20*/  IADD3 R0, P5, PT, R22, R40, RZ ;  /* 0x0000002816007210 */ /* 0x000fe20007fbe0ff */
[----:B------:R0:W-:Y:S04]  /*28f30*/  STL [R1+0x3b34], R5 ;  /* 0x003b340501007387 */ /* 0x0001e80000100800 */
[----:B------:R1:W-:Y:S01]  /*28f40*/  STL [R1+0x3b38], R4 ;  /* 0x003b380401007387 */ /* 0x0003e20000100800 */
[----:B0-----:R-:W-:-:S03]  /*28f50*/  IMAD.X R5, R19, 0x1, R41, P2 ;  /* 0x0000000113057824 */ /* 0x001fc600010e0629 */
[----:B------:R0:W-:Y:S01]  /*28f60*/  STL [R1+0x3b3c], R0 ;  /* 0x003b3c0001007387 */ /* 0x0001e20000100800 */
[----:B-1----:R-:W-:-:S03]  /*28f70*/  IMAD.X R4, R21, 0x1, R41, P4 ;  /* 0x0000000115047824 */ /* 0x002fc600020e0629 */
[----:B------:R1:W-:Y:S04]  /*28f80*/  STL [R1+0x3b24], R5 ;  /* 0x003b240501007387 */ /* 0x0003e80000100800 */
[----:B------:R-:W2:Y:S01]  /*28f90*/  LDL.LU.64 R20, [R1+0x3a8] ;  /* 0x0003a80001147983 */ /* 0x000ea20000300a00 */
[----:B0-----:R-:W-:-:S03]  /*28fa0*/  IMAD.X R0, R23, 0x1, R41, P5 ;  /* 0x0000000117007824 */ /* 0x001fc600028e0629 */
[----:B------:R-:W-:Y:S04]  /*28fb0*/  STL [R1+0x3b28], R4 ;  /* 0x003b280401007387 */ /* 0x000fe80000100800 */
[----:B------:R-:W2:Y:S01]  /*28fc0*/  LDL.LU.64 R18, [R1+0x3a0] ;  /* 0x0003a00001127983 */ /* 0x000ea20000300a00 */
[----:B-1----:R-:W-:-:S03]  /*28fd0*/  IADD3 R5, P2, PT, R24, R40, RZ ;  /* 0x0000002818057210 */ /* 0x002fc60007f5e0ff */
[----:B------:R-:W-:Y:S04]  /*28fe0*/  STL [R1+0x3b2c], R0 ;  /* 0x003b2c0001007387 */ /* 0x000fe80000100800 */
[----:B------:R-:W2:Y:S04]  /*28ff0*/  LDL.LU.64 R6, [R1+0x28] ;  /* 0x0000280001067983 */ /* 0x000ea80000300a00 */
[----:B------:R0:W-:Y:S02]  /*29000*/  STL [R1+0x3b40], R5 ;  /* 0x003b400501007387 */ /* 0x0001e40000100800 */
[----:B0-----:R-:W-:Y:S01]  /*29010*/  IMAD.X R5, R25, 0x1, R41, P2 ;  /* 0x0000000119057824 */ /* 0x001fe200010e0629 */
[----:B------:R-:W-:-:S02]  /*29020*/  IADD3 R12, P2, PT, R26, R40, RZ ;  /* 0x000000281a0c7210 */ /* 0x000fc40007f5e0ff */
[----:B---3--:R-:W-:-:S05]  /*29030*/  IADD3 R4, P4, PT, R34, R40, RZ ;  /* 0x0000002822047210 */ /* 0x008fca0007f9e0ff */
[----:B------:R0:W-:Y:S01]  /*29040*/  STL [R1+0x3b1c], R4 ;  /* 0x003b1c0401007387 */ /* 0x0001e20000100800 */
[----:B----4-:R-:W-:-:S05]  /*29050*/  IADD3 R0, P5, PT, R32, R40, RZ ;  /* 0x0000002820007210 */ /* 0x010fca0007fbe0ff */
[----:B------:R1:W-:Y:S01]  /*29060*/  STL [R1+0x3b20], R0 ;  /* 0x003b200001007387 */ /* 0x0003e20000100800 */
[----:B0-----:R-:W-:-:S03]  /*29070*/  IMAD.X R4, R35, 0x1, R41, P4 ;  /* 0x0000000123047824 */ /* 0x001fc600020e0629 */
[----:B------:R-:W-:Y:S04]  /*29080*/  STL [R1+0x3b30], R5 ;  /* 0x003b300501007387 */ /* 0x000fe80000100800 */
[----:B------:R-:W3:Y:S01]  /*29090*/  LDL.LU.64 R16, [R1+0x30] ;  /* 0x0000300001107983 */ /* 0x000ee20000300a00 */
[----:B-1----:R-:W-:-:S03]  /*290a0*/  IMAD.X R0, R33, 0x1, R41, P5 ;  /* 0x0000000121007824 */ /* 0x002fc600028e0629 */
[----:B------:R0:W-:Y:S04]  /*290b0*/  STL [R1+0x3b04], R4 ;  /* 0x003b040401007387 */ /* 0x0001e80000100800 */
[----:B------:R-:W4:Y:S04]  /*290c0*/  LDL.LU.64 R14, [R1+0x38] ;  /* 0x00003800010e7983 */ /* 0x000f280000300a00 */
[----:B------:R-:W-:Y:S04]  /*290d0*/  STL [R1+0x3b08], R0 ;  /* 0x003b080001007387 */ /* 0x000fe80000100800 */
[----:B0-----:R-:W4:Y:S04]  /*290e0*/  LDL.LU.64 R4, [R1+0x40] ;  /* 0x0000400001047983 */ /* 0x001f280000300a00 */
[----:B------:R0:W-:Y:S01]  /*290f0*/  STL [R1+0x3b14], R12 ;  /* 0x003b140c01007387 */ /* 0x0001e20000100800 */
[----:B--2---:R-:W-:Y:S01]  /*29100*/  IADD3 R13, P4, PT, R10, R40, RZ ;  /* 0x000000280a0d7210 */ /* 0x004fe20007f9e0ff */
[----:B0-----:R-:W-:-:S04]  /*29110*/  IMAD.X R12, R27, 0x1, R41, P2 ;  /* 0x000000011b0c7824 */ /* 0x001fc800010e0629 */
[----:B------:R-:W-:Y:S01]  /*29120*/  STL [R1+0x3b18], R13 ;  /* 0x003b180d01007387 */ /* 0x000fe20000100800 */
[----:B------:R-:W-:Y:S01]  /*29130*/  IMAD.X R10, R11, 0x1, R41, P4 ;  /* 0x000000010b0a7824 */ /* 0x000fe200020e0629 */
[----:B------:R-:W-:-:S05]  /*29140*/  IADD3 R0, P5, PT, R2, R40, RZ ;  /* 0x0000002802007210 */ /* 0x000fca0007fbe0ff */
[----:B------:R0:W-:Y:S04]  /*29150*/  STL [R1+0x3b00], R0 ;  /* 0x003b000001007387 */ /* 0x0001e80000100800 */
[----:B------:R1:W-:Y:S01]  /*29160*/  STL [R1+0x3b0c], R12 ;  /* 0x003b0c0c01007387 */ /* 0x0003e20000100800 */
[----:B0-----:R-:W-:-:S03]  /*29170*/  IMAD.X R0, R3, 0x1, R41, P5 ;  /* 0x0000000103007824 */ /* 0x001fc600028e0629 */
[----:B-1----:R-:W2:Y:S04]  /*29180*/  LDL.LU.64 R12, [R1+0x48] ;  /* 0x00004800010c7983 */ /* 0x002ea80000300a00 */
[----:B------:R0:W-:Y:S01]  /*29190*/  STL [R1+0x3b10], R10 ;  /* 0x003b100a01007387 */ /* 0x0001e20000100800 */
[----:B------:R-:W-:-:S03]  /*291a0*/  IADD3 R23, P2, PT, R30, R40, RZ ;  /* 0x000000281e177210 */ /* 0x000fc60007f5e0ff */
[----:B0-----:R-:W2:Y:S04]  /*291b0*/  LDL.LU.64 R10, [R1+0x50] ;  /* 0x00005000010a7983 */ /* 0x001ea80000300a00 */
[----:B------:R0:W-:Y:S01]  /*291c0*/  STL [R1+0x3ae4], R0 ;  /* 0x003ae40001007387 */ /* 0x0001e20000100800 */
[----:B------:R-:W-:-:S03]  /*291d0*/  IADD3 R22, P4, PT, R28, R40, RZ ;  /* 0x000000281c167210 */ /* 0x000fc60007f9e0ff */
[----:B------:R-:W2:Y:S04]  /*291e0*/  LDL.LU.64 R2, [R1+0x390] ;  /* 0x0003900001027983 */ /* 0x000ea80000300a00 */
[----:B------:R1:W-:Y:S01]  /*291f0*/  STL [R1+0x3af4], R23 ;  /* 0x003af41701007387 */ /* 0x0003e20000100800 */
[----:B0-----:R-:W-:-:S03]  /*29200*/  IADD3 R0, P5, PT, R8, R40, RZ ;  /* 0x0000002808007210 */ /* 0x001fc60007fbe0ff */
[----:B------:R0:W-:Y:S01]  /*29210*/  STL [R1+0x3af8], R22 ;  /* 0x003af81601007387 */ /* 0x0001e20000100800 */
[----:B-1----:R-:W-:-:S03]  /*29220*/  IMAD.X R23, R31, 0x1, R41, P2 ;  /* 0x000000011f177824 */ /* 0x002fc600010e0629 */
[----:B------:R1:W-:Y:S01]  /*29230*/  STL [R1+0x3afc], R0 ;  /* 0x003afc0001007387 */ /* 0x0003e20000100800 */
[----:B0-----:R-:W-:-:S03]  /*29240*/  IMAD.X R22, R29, 0x1, R41, P4 ;  /* 0x000000011d167824 */ /* 0x001fc600020e0629 */
[----:B------:R-:W-:Y:S04]  /*29250*/  STL [R1+0x3ae8], R23 ;  /* 0x003ae81701007387 */ /* 0x000fe80000100800 */
[----:B------:R-:W2:Y:S01]  /*29260*/  LDL.LU.64 R24, [R1+0x388] ;  /* 0x0003880001187983 */ /* 0x000ea20000300a00 */
[----:B-1----:R-:W-:-:S03]  /*29270*/  IMAD.X R0, R9, 0x1, R41, P5 ;  /* 0x0000000109007824 */ /* 0x002fc600028e0629 */
[----:B------:R0:W-:Y:S04]  /*29280*/  STL [R1+0x3aec], R22 ;  /* 0x003aec1601007387 */ /* 0x0001e80000100800 */
[----:B0-----:R-:W2:Y:S04]  /*29290*/  LDL.LU.64 R22, [R1+0x58] ;  /* 0x0000580001167983 */ /* 0x001ea80000300a00 */
[----:B------:R0:W-:Y:S04]  /*292a0*/  STL [R1+0x3af0], R0 ;  /* 0x003af00001007387 */ /* 0x0001e80000100800 */
[----:B------:R-:W2:Y:S01]  /*292b0*/  LDL.LU.64 R8, [R1+0x60] ;  /* 0x0000600001087983 */ /* 0x000ea20000300a00 */
[----:B------:R-:W-:-:S02]  /*292c0*/  IADD3 R27, P2, PT, R20, R40, RZ ;  /* 0x00000028141b7210 */ /* 0x000fc40007f5e0ff */
[-C--:B------:R-:W-:Y:S02]  /*292d0*/  IADD3 R26, P4, PT, R18, R40.reuse, RZ ;  /* 0x00000028121a7210 */ /* 0x080fe40007f9e0ff */
[----:B0-----:R-:W-:Y:S01]  /*292e0*/  IADD3 R0, P5, PT, R6, R40, RZ ;  /* 0x0000002806007210 */ /* 0x001fe20007fbe0ff */
[----:B------:R-:W-:Y:S01]  /*292f0*/  IMAD.X R20, R21, 0x1, R41, P2 ;  /* 0x0000000115147824 */ /* 0x000fe200010e0629 */
[----:B------:R-:W-:Y:S01]  /*29300*/  STL [R1+0x3ad4], R27 ;  /* 0x003ad41b01007387 */ /* 0x000fe20000100800 */
[----:B------:R-:W-:-:S03]  /*29310*/  IADD3.X R18, PT, PT, R19, R41, RZ, P4, !PT ;  /* 0x0000002913127210 */ /* 0x000fc600027fe4ff */
[----:B------:R-:W-:Y:S04]  /*29320*/  STL [R1+0x3ad8], R26 ;  /* 0x003ad81a01007387 */ /* 0x000fe80000100800 */
[----:B------:R0:W-:Y:S04]  /*29330*/  STL [R1+0x3adc], R0 ;  /* 0x003adc0001007387 */ /* 0x0001e80000100800 */
[----:B------:R1:W-:Y:S01]  /*29340*/  STL [R1+0x3ac4], R20 ;  /* 0x003ac41401007387 */ /* 0x0003e20000100800 */
[----:B0-----:R-:W-:-:S03]  /*29350*/  IMAD.X R0, R7, 0x1, R41, P5 ;  /* 0x0000000107007824 */ /* 0x001fc600028e0629 */
[----:B-1----:R-:W2:Y:S04]  /*29360*/  LDL.LU.64 R20, [R1+0x68] ;  /* 0x0000680001147983 */ /* 0x002ea80000300a00 */
[----:B------:R0:W-:Y:S04]  /*29370*/  STL [R1+0x3ac8], R18 ;  /* 0x003ac81201007387 */ /* 0x0001e80000100800 */
[----:B0-----:R-:W2:Y:S04]  /*29380*/  LDL.LU.64 R18, [R1+0x70] ;  /* 0x0000700001127983 */ /* 0x001ea80000300a00 */
[----:B------:R0:W-:Y:S04]  /*29390*/  STL [R1+0x3acc], R0 ;  /* 0x003acc0001007387 */ /* 0x0001e80000100800 */
[----:B------:R-:W2:Y:S01]  /*293a0*/  LDL.LU.64 R6, [R1+0x78] ;  /* 0x0000780001067983 */ /* 0x000ea20000300a00 */
[----:B---3--:R-:W-:-:S05]  /*293b0*/  IADD3 R27, P2, PT, R16, R40, RZ ;  /* 0x00000028101b7210 */ /* 0x008fca0007f5e0ff */
[----:B------:R-:W-:Y:S01]  /*293c0*/  IMAD.X R16, R17, 0x1, R41, P2 ;  /* 0x0000000111107824 */ /* 0x000fe200010e0629 */
[-C--:B----4-:R-:W-:Y:S01]  /*293d0*/  IADD3 R26, P4, PT, R14, R40.reuse, RZ ;  /* 0x000000280e1a7210 */ /* 0x090fe20007f9e0ff */
[----:B------:R-:W-:Y:S01]  /*293e0*/  STL [R1+0x3ae0], R27 ;  /* 0x003ae01b01007387 */ /* 0x000fe20000100800 */
[----:B0-----:R-:W-:-:S03]  /*293f0*/  IADD3 R0, P5, PT, R4, R40, RZ ;  /* 0x0000002804007210 */ /* 0x001fc60007fbe0ff */
[----:B------:R-:W-:Y:S01]  /*29400*/  STL [R1+0x3a7c], R26 ;  /* 0x003a7c1a01007387 */ /* 0x000fe20000100800 */
[----:B------:R-:W-:-:S03]  /*29410*/  IMAD.X R14, R15, 0x1, R41, P4 ;  /* 0x000000010f0e7824 */ /* 0x000fc600020e0629 */
[----:B------:R0:W-:Y:S04]  /*29420*/  STL [R1+0x3a80], R0 ;  /* 0x003a800001007387 */ /* 0x0001e80000100800 */
[----:B------:R1:W-:Y:S01]  /*29430*/  STL [R1+0x3ad0], R16 ;  /* 0x003ad01001007387 */ /* 0x0003e20000100800 */
[----:B0-----:R-:W-:-:S03]  /*29440*/  IMAD.X R0, R5, 0x1, R41, P5 ;  /* 0x0000000105007824 */ /* 0x001fc600028e0629 */
[----:B-1----:R-:W3:Y:S04]  /*29450*/  LDL.LU.64 R16, [R1+0x80] ;  /* 0x0000800001107983 */ /* 0x002ee80000300a00 */
[----:B------:R0:W-:Y:S04]  /*29460*/  STL [R1+0x3a5c], R14 ;  /* 0x003a5c0e01007387 */ /* 0x0001e80000100800 */
[----:B0-----:R-:W4:Y:S04]  /*29470*/  LDL.LU.64 R14, [R1+0x378] ;  /* 0x00037800010e7983 */ /* 0x001f280000300a00 */
[----:B------:R0:W-:Y:S04]  /*29480*/  STL [R1+0x3a60], R0 ;  /* 0x003a600001007387 */ /* 0x0001e80000100800 */
[----:B------:R-:W4:Y:S01]  /*29490*/  LDL.LU.64 R4, [R1+0x370] ;  /* 0x0003700001047983 */ /* 0x000f220000300a00 */
[----:B--2---:R-:W-:-:S05]  /*294a0*/  IADD3 R27, P2, PT, R12, R40, RZ ;  /* 0x000000280c1b7210 */ /* 0x004fca0007f5e0ff */
[----:B------:R-:W-:Y:S01]  /*294b0*/  IMAD.X R12, R13, 0x1, R41, P2 ;  /* 0x000000010d0c7824 */ /* 0x000fe200010e0629 */
[----:B------:R-:W-:Y:S01]  /*294c0*/  STL [R1+0x3a74], R27 ;  /* 0x003a741b01007387 */ /* 0x000fe20000100800 */
[-C--:B------:R-:W-:Y:S02]  /*294d0*/  IADD3 R26, P4, PT, R10, R40.reuse, RZ ;  /* 0x000000280a1a7210 */ /* 0x080fe40007f9e0ff */
[----:B0-----:R-:W-:-:S03]  /*294e0*/  IADD3 R0, P5, PT, R2, R40, RZ ;  /* 0x0000002802007210 */ /* 0x001fc60007fbe0ff */
[----:B------:R-:W-:Y:S01]  /*294f0*/  STL [R1+0x3a78], R26 ;  /* 0x003a781a01007387 */ /* 0x000fe20000100800 */
[----:B------:R-:W-:-:S03]  /*29500*/  IMAD.X R10, R11, 0x1, R41, P4 ;  /* 0x000000010b0a7824 */ /* 0x000fc600020e0629 */
        /* <DEDUP_REMOVED lines=9> */
[----:B------:R-:W2:Y:S01]  /*295a0*/  LDL.LU.64 R2, [R1+0x98] ;  /* 0x0000980001027983 */ /* 0x000ea20000300a00 */
[--C-:B------:R-:W-:Y:S01]  /*295b0*/  IMAD.X R24, R25, 0x1, R41.reuse, P2 ;  /* 0x0000000119187824 */ /* 0x100fe200010e0629 */
[----:B0-----:R-:W-:Y:S02]  /*295c0*/  IADD3 R0, P5, PT, R8, R40, RZ ;  /* 0x0000002808007210 */ /* 0x001fe40007fbe0ff */
[----:B------:R-:W-:Y:S01]  /*295d0*/  STL [R1+0x3ab0], R27 ;  /* 0x003ab01b01007387 */ /* 0x000fe20000100800 */
[----:B------:R-:W-:-:S03]  /*295e0*/  IMAD.X R22, R23, 0x1, R41, P4 ;  /* 0x0000000117167824 */ /* 0x000fc600020e0629 */
        /* <DEDUP_REMOVED lines=9> */
[----:B------:R-:W-:-:S02]  /*29680*/  IADD3 R27, P2, PT, R20, R40, RZ ;  /* 0x00000028141b7210 */ /* 0x000fc40007f5e0ff */
[-C--:B------:R-:W-:Y:S02]  /*29690*/  IADD3 R26, P4, PT, R18, R40.reuse, RZ ;  /* 0x00000028121a7210 */ /* 0x080fe40007f9e0ff */
[----:B0-----:R-:W-:Y:S01]  /*296a0*/  IADD3 R0, P5, PT, R6, R40, RZ ;  /* 0x0000002806007210 */ /* 0x001fe20007fbe0ff */
[--C-:B------:R-:W-:Y:S01]  /*296b0*/  IMAD.X R20, R21, 0x1, R41.reuse, P2 ;  /* 0x0000000115147824 */ /* 0x100fe200010e0629 */
        /* <DEDUP_REMOVED lines=13> */
[----:B------:R-:W-:Y:S01]  /*29790*/  STL [R1+0x3aa0], R27 ;  /* 0x003aa01b01007387 */ /* 0x000fe20000100800 */
[-C--:B----4-:R-:W-:Y:S02]  /*297a0*/  IADD3 R26, P4, PT, R14, R40.reuse, RZ ;  /* 0x000000280e1a7210 */ /* 0x090fe40007f9e0ff */
        /* <DEDUP_REMOVED lines=25> */
[----:B------:R0:W-:Y:S04]  /*29940*/  STL [R1+0x3a20], R0 ;  /* 0x003a200001007387 */ /* 0x0001e80000100800 */
[----:B------:R-:W2:Y:S01]  /*29950*/  LDL.LU.64 R2, [R1+0x340] ;  /* 0x0003400001027983 */ /* 0x000ea20000300a00 */
[----:B------:R-:W-:Y:S01]  /*29960*/  IADD3 R26, P4, PT, R22, R40, RZ ;  /* 0x00000028161a7210 */ /* 0x000fe20007f9e0ff */
[----:B------:R-:W-:-:S02]  /*29970*/  IMAD.X R24, R25, 0x1, R41, P2 ;  /* 0x0000000119187824 */ /* 0x000fc400010e0629 */
[----:B------:R-:W-:Y:S01]  /*29980*/  STL [R1+0x3a34], R27 ;  /* 0x003a341b01007387 */ /* 0x000fe20000100800 */
[----:B0-----:R-:W-:-:S03]  /*29990*/  IADD3 R0, P5, PT, R8, R40, RZ ;  /* 0x0000002808007210 */ /* 0x001fc60007fbe0ff */
[----:B------:R-:W-:Y:S01]  /*299a0*/  STL [R1+0x3a38], R26 ;  /* 0x003a381a01007387 */ /* 0x000fe20000100800 */
[----:B------:R-:W-:-:S03]  /*299b0*/  IMAD.X R22, R23, 0x1, R41, P4 ;  /* 0x0000000117167824 */ /* 0x000fc600020e0629 */
        /* <DEDUP_REMOVED lines=9> */
[----:B------:R-:W-:-:S03]  /*29a50*/  IADD3 R26, P4, PT, R18, R40, RZ ;  /* 0x00000028121a7210 */ /* 0x000fc60007f9e0ff */
[----:B------:R-:W-:Y:S01]  /*29a60*/  IMAD.X R20, R21, 0x1, R41, P2 ;  /* 0x0000000115147824 */ /* 0x000fe200010e0629 */
        /* <DEDUP_REMOVED lines=27> */
[----:B--2---:R-:W-:-:S04]  /*29c20*/  IADD3 R27, P2, PT, R12, R40, RZ ;  /* 0x000000280c1b7210 */ /* 0x004fc80007f5e0ff */
[----:B------:R-:W-:Y:S01]  /*29c30*/  IADD3.X R12, PT, PT, R13, R41, RZ, P2, !PT ;  /* 0x000000290d0c7210 */ /* 0x000fe200017fe4ff */
        /* <DEDUP_REMOVED lines=142> */
[----:B0-----:R-:W-:-:S03]  /*2a520*/  IADD3.X R0, PT, PT, R9, R41, RZ, P5, !PT ;  /* 0x0000002909007210 */ /* 0x001fc60002ffe4ff */
        /* <DEDUP_REMOVED lines=143> */
[----:B----4-:R-:W-:-:S04]  /*2ae20*/  IADD3 R26, P4, PT, R14, R40, RZ ;  /* 0x000000280e1a7210 */ /* 0x010fc80007f9e0ff */
[----:B------:R-:W-:Y:S02]  /*2ae30*/  IADD3.X R14, PT, PT, R15, R41, RZ, P4, !PT ;  /* 0x000000290f0e7210 */ /* 0x000fe400027fe4ff */
[----:B0-----:R-:W-:Y:S01]  /*2ae40*/  IADD3 R0, P5, PT, R4, R40, RZ ;  /* 0x0000002804007210 */ /* 0x001fe20007fbe0ff */
[----:B------:R-:W-:Y:S04]  /*2ae50*/  STL [R1+0x3814], R26 ;  /* 0x0038141a01007387 */ /* 0x000fe80000100800 */
        /* <DEDUP_REMOVED lines=144> */
[-C--:B------:R-:W-:Y:S02]  /*2b760*/  IADD3 R26, P4, PT, R22, R40.reuse, RZ ;  /* 0x00000028161a7210 */ /* 0x080fe40007f9e0ff */
[----:B------:R-:W-:Y:S01]  /*2b770*/  IADD3.X R24, PT, PT, R25, R41, RZ, P2, !PT ;  /* 0x0000002919187210 */ /* 0x000fe200017fe4ff */
        /* <DEDUP_REMOVED lines=285> */
[----:B------:R-:W-:-:S04]  /*2c950*/  IADD3 R26, P4, PT, R10, R40, RZ ;  /* 0x000000280a1a7210 */ /* 0x000fc80007f9e0ff */
[----:B------:R-:W-:Y:S02]  /*2c960*/  IADD3.X R10, PT, PT, R11, R41, RZ, P4, !PT ;  /* 0x000000290b0a7210 */ /* 0x000fe400027fe4ff */
[----:B0-----:R-:W-:Y:S01]  /*2c970*/  IADD3 R0, P5, PT, R2, R40, RZ ;  /* 0x0000002802007210 */ /* 0x001fe20007fbe0ff */
[----:B------:R-:W-:Y:S04]  /*2c980*/  STL [R1+0x3568], R26 ;  /* 0x0035681a01007387 */ /* 0x000fe80000100800 */
        /* <DEDUP_REMOVED lines=287> */
[----:B0-----:R-:W-:-:S03]  /*2db80*/  IADD3.X R0, PT, PT, R5, R41, RZ, P5, !PT ;  /* 0x0000002905007210 */ /* 0x001fc60002ffe4ff */
        /* <DEDUP_REMOVED lines=144> */
[----:B------:R-:W-:Y:S02]  /*2e490*/  IADD3.X R22, PT, PT, R23, R41, RZ, P4, !PT ;  /* 0x0000002917167210 */ /* 0x000fe400027fe4ff */
[----:B0-----:R-:W-:Y:S01]  /*2e4a0*/  IADD3 R0, P5, PT, R8, R40, RZ ;  /* 0x0000002808007210 */ /* 0x001fe20007fbe0ff */
        /* <DEDUP_REMOVED lines=144> */
[----:B---3--:R-:W-:-:S04]  /*2edb0*/  IADD3 R27, P2, PT, R16, R40, RZ ;  /* 0x00000028101b7210 */ /* 0x008fc80007f5e0ff */
[----:B------:R-:W-:Y:S01]  /*2edc0*/  IADD3.X R16, PT, PT, R17, R41, RZ, P2, !PT ;  /* 0x0000002911107210 */ /* 0x000fe200017fe4ff */
        /* <DEDUP_REMOVED lines=142> */
[----:B0-----:R-:W-:-:S03]  /*2f6b0*/  IADD3.X R0, PT, PT, R3, R41, RZ, P5, !PT ;  /* 0x0000002903007210 */ /* 0x001fc60002ffe4ff */
        /* <DEDUP_REMOVED lines=146> */
[----:B------:R-:W-:-:S03]  /*2ffe0*/  IADD3.X R18, PT, PT, R19, R41, RZ, P4, !PT ;  /* 0x0000002913127210 */ /* 0x000fc600027fe4ff */
        /* <DEDUP_REMOVED lines=2266> */
[----:B------:R-:W-:Y:S04]  /*38d90*/  STL [R1+0x3ac], R24 ;  /* 0x0003ac1801007387 */ /* 0x000fe80000100800 */
[----:B------:R-:W2:Y:S01]  /*38da0*/  LDL.LU.64 R30, [R1+0x19c0] ;  /* 0x0019c000011e7983 */ /* 0x000ea20000300a00 */
[----:B0-----:R-:W-:-:S03]  /*38db0*/  IMAD.X R0, R9, 0x1, R41, P5 ;  /* 0x0000000109007824 */ /* 0x001fc600028e0629 */
[----:B------:R0:W-:Y:S04]  /*38dc0*/  STL [R1+0x3b0], R22 ;  /* 0x0003b01601007387 */ /* 0x0001e80000100800 */
[----:B0-----:R-:W2:Y:S04]  /*38dd0*/  LDL.LU.64 R22, [R1+0x19c8] ;  /* 0x0019c80001167983 */ /* 0x001ea80000300a00 */
[----:B------:R0:W-:Y:S04]  /*38de0*/  STL [R1+0x3b4], R0 ;  /* 0x0003b40001007387 */ /* 0x0001e80000100800 */
[----:B------:R-:W2:Y:S01]  /*38df0*/  LDL.LU.64 R8, [R1+0x19d0] ;  /* 0x0019d00001087983 */ /* 0x000ea20000300a00 */
[----:B------:R-:W-:-:S05]  /*38e00*/  IADD3 R25, P2, PT, R20, R40, RZ ;  /* 0x0000002814197210 */ /* 0x000fca0007f5e0ff */
[----:B------:R-:W-:Y:S01]  /*38e10*/  IMAD.X R20, R21, 0x1, R41, P2 ;  /* 0x0000000115147824 */ /* 0x000fe200010e0629 */
[-C--:B------:R-:W-:Y:S01]  /*38e20*/  IADD3 R24, P4, PT, R18, R40.reuse, RZ ;  /* 0x0000002812187210 */ /* 0x080fe20007f9e0ff */
[----:B------:R-:W-:Y:S01]  /*38e30*/  STL [R1+0x398], R25 ;  /* 0x0003981901007387 */ /* 0x000fe20000100800 */
[----:B0-----:R-:W-:-:S03]  /*38e40*/  IADD3 R0, P5, PT, R6, R40, RZ ;  /* 0x0000002806007210 */ /* 0x001fc60007fbe0ff */
[----:B------:R-:W-:Y:S01]  /*38e50*/  STL [R1+0x39c], R24 ;  /* 0x00039c1801007387 */ /* 0x000fe20000100800 */
[----:B------:R-:W-:-:S03]  /*38e60*/  IMAD.X R18, R19, 0x1, R41, P4 ;  /* 0x0000000113127824 */ /* 0x000fc600020e0629 */
[----:B------:R0:W-:Y:S04]  /*38e70*/  STL [R1+0x3a0], R0 ;  /* 0x0003a00001007387 */ /* 0x0001e80000100800 */
[----:B------:R-:W-:Y:S01]  /*38e80*/  STL [R1+0x388], R20 ;  /* 0x0003881401007387 */ /* 0x000fe20000100800 */
[----:B0-----:R-:W-:-:S03]  /*38e90*/  IMAD.X R0, R7, 0x1, R41, P5 ;  /* 0x0000000107007824 */ /* 0x001fc600028e0629 */
[----:B------:R-:W2:Y:S04]  /*38ea0*/  LDL.LU.64 R6, [R1+0x19d8] ;  /* 0x0019d80001067983 */ /* 0x000ea80000300a00 */
[----:B------:R4:W-:Y:S04]  /*38eb0*/  STL [R1+0x38c], R18 ;  /* 0x00038c1201007387 */ /* 0x0009e80000100800 */
[----:B------:R-:W2:Y:S04]  /*38ec0*/  LDL.LU.64 R28, [R1+0x19e0] ;  /* 0x0019e000011c7983 */ /* 0x000ea80000300a00 */
        /* <DEDUP_REMOVED lines=10> */
[----:B------:R1:W-:Y:S04]  /*38f70*/  STL [R1+0x394], R16 ;  /* 0x0003941001007387 */ /* 0x0003e80000100800 */
[----:B------:R-:W3:Y:S01]  /*38f80*/  LDL.LU.64 R24, [R1+0x19f0] ;  /* 0x0019f00001187983 */ /* 0x000ee20000300a00 */
[----:B0-----:R-:W-:-:S03]  /*38f90*/  IMAD.X R0, R5, 0x1, R41, P5 ;  /* 0x0000000105007824 */ /* 0x001fc600028e0629 */
[----:B------:R0:W-:Y:S04]  /*38fa0*/  STL [R1+0x368], R14 ;  /* 0x0003680e01007387 */ /* 0x0001e80000100800 */
[----:B------:R-:W4:Y:S04]  /*38fb0*/  LDL.LU.64 R20, [R1+0x19f8] ;  /* 0x0019f80001147983 */ /* 0x000f280000300a00 */
[----:B------:R-:W-:Y:S04]  /*38fc0*/  STL [R1+0x36c], R0 ;  /* 0x00036c0001007387 */ /* 0x000fe80000100800 */
[----:B-1----:R-:W3:Y:S01]  /*38fd0*/  LDL.LU.64 R16, [R1+0x1a00] ;  /* 0x001a000001107983 */ /* 0x002ee20000300a00 */
[----:B--2---:R-:W-:-:S05]  /*38fe0*/  IADD3 R4, P2, PT, R12, R40, RZ ;  /* 0x000000280c047210 */ /* 0x004fca0007f5e0ff */
[----:B------:R1:W-:Y:S01]  /*38ff0*/  STL [R1+0x378], R4 ;  /* 0x0003780401007387 */ /* 0x0003e20000100800 */
[----:B------:R-:W-:Y:S01]  /*39000*/  IMAD.X R12, R13, 0x1, R41, P2 ;  /* 0x000000010d0c7824 */ /* 0x000fe200010e0629 */
[-C--:B0-----:R-:W-:Y:S02]  /*39010*/  IADD3 R14, P4, PT, R10, R40.reuse, RZ ;  /* 0x000000280a0e7210 */ /* 0x081fe40007f9e0ff */
[----:B-1----:R-:W2:Y:S04]  /*39020*/  LDL.LU.64 R4, [R1+0x1a08] ;  /* 0x001a080001047983 */ /* 0x002ea80000300a00 */
[----:B------:R0:W-:Y:S01]  /*39030*/  STL [R1+0x37c], R14 ;  /* 0x00037c0e01007387 */ /* 0x0001e20000100800 */
[----:B------:R-:W-:-:S03]  /*39040*/  IADD3 R0, P5, PT, R2, R40, RZ ;  /* 0x0000002802007210 */ /* 0x000fc60007fbe0ff */
[----:B------:R-:W2:Y:S01]  /*39050*/  LDL.LU.64 R18, [R1+0x1a10] ;  /* 0x001a100001127983 */ /* 0x000ea20000300a00 */
[----:B------:R-:W-:-:S03]  /*39060*/  IMAD.X R10, R11, 0x1, R41, P4 ;  /* 0x000000010b0a7824 */ /* 0x000fc600020e0629 */
[----:B------:R1:W-:Y:S04]  /*39070*/  STL [R1+0x364], R0 ;  /* 0x0003640001007387 */ /* 0x0003e80000100800 */
[----:B0-----:R-:W2:Y:S01]  /*39080*/  LDL.LU.64 R14, [R1+0x1a18] ;  /* 0x001a1800010e7983 */ /* 0x001ea20000300a00 */
[----:B-1----:R-:W-:-:S03]  /*39090*/  IMAD.X R0, R3, 0x1, R41, P5 ;  /* 0x0000000103007824 */ /* 0x002fc600028e0629 */
[----:B------:R0:W-:Y:S04]  /*390a0*/  STL [R1+0x370], R12 ;  /* 0x0003700c01007387 */ /* 0x0001e80000100800 */
[----:B------:R-:W-:Y:S01]  /*390b0*/  STL [R1+0x374], R10 ;  /* 0x0003740a01007387 */ /* 0x000fe20000100800 */
[----:B------:R-:W-:-:S03]  /*390c0*/  IADD3 R3, P2, PT, R30, R40, RZ ;  /* 0x000000281e037210 */ /* 0x000fc60007f5e0ff */
[----:B------:R1:W-:Y:S04]  /*390d0*/  STL [R1+0x348], R0 ;  /* 0x0003480001007387 */ /* 0x0003e80000100800 */
[----:B------:R-:W-:Y:S04]  /*390e0*/  STL [R1+0x358], R3 ;  /* 0x0003580301007387 */ /* 0x000fe80000100800 */
[----:B0-----:R-:W2:Y:S01]  /*390f0*/  LDL.LU.64 R12, [R1+0x1a20] ;  /* 0x001a2000010c7983 */ /* 0x001ea20000300a00 */
[----:B------:R-:W-:-:S05]  /*39100*/  IADD3 R2, P4, PT, R22, R40, RZ ;  /* 0x0000002816027210 */ /* 0x000fca0007f9e0ff */
[----:B------:R0:W-:Y:S01]  /*39110*/  STL [R1+0x35c], R2 ;  /* 0x00035c0201007387 */ /* 0x0001e20000100800 */
[----:B-1----:R-:W-:-:S03]  /*39120*/  IADD3 R0, P5, PT, R8, R40, RZ ;  /* 0x0000002808007210 */ /* 0x002fc60007fbe0ff */
[----:B0-----:R-:W2:Y:S04]  /*39130*/  LDL.LU.64 R2, [R1+0x1a28] ;  /* 0x001a280001027983 */ /* 0x001ea80000300a00 */
[----:B------:R0:W-:Y:S04]  /*39140*/  STL [R1+0x360], R0 ;  /* 0x0003600001007387 */ /* 0x0001e80000100800 */
[----:B------:R-:W2:Y:S01]  /*39150*/  LDL.LU.64 R10, [R1+0x1a30] ;  /* 0x001a3000010a7983 */ /* 0x000ea20000300a00 */
[----:B------:R-:W-:Y:S01]  /*39160*/  IADD3.X R30, PT, PT, R31, R41, RZ, P2, !PT ;  /* 0x000000291f1e7210 */ /* 0x000fe200017fe4ff */
[----:B------:R-:W-:-:S02]  /*39170*/  IMAD.X R22, R23, 0x1, R41, P4 ;  /* 0x0000000117167824 */ /* 0x000fc400020e0629 */
[----:B0-----:R-:W-:Y:S02]  /*39180*/  IMAD.X R0, R9, 0x1, R41, P5 ;  /* 0x0000000109007824 */ /* 0x001fe400028e0629 */
[----:B------:R-:W-:Y:S04]  /*39190*/  STL [R1+0x34c], R30 ;  /* 0x00034c1e01007387 */ /* 0x000fe80000100800 */
[----:B------:R0:W-:Y:S04]  /*391a0*/  STL [R1+0x350], R22 ;  /* 0x0003501601007387 */ /* 0x0001e80000100800 */
[----:B------:R-:W-:Y:S01]  /*391b0*/  STL [R1+0x354], R0 ;  /* 0x0003540001007387 */ /* 0x000fe20000100800 */
[----:B------:R-:W-:-:S05]  /*391c0*/  IADD3 R8, P2, PT, R6, R40, RZ ;  /* 0x0000002806087210 */ /* 0x000fca0007f5e0ff */
[----:B------:R1:W-:Y:S01]  /*391d0*/  STL [R1+0x338], R8 ;  /* 0x0003380801007387 */ /* 0x0003e20000100800 */
[----:B0-----:R-:W-:-:S03]  /*391e0*/  IADD3 R22, P4, PT, R28, R40, RZ ;  /* 0x000000281c167210 */ /* 0x001fc60007f9e0ff */
[----:B-1----:R-:W2:Y:S01]  /*391f0*/  LDL.LU.64 R8, [R1+0x1a38] ;  /* 0x001a380001087983 */ /* 0x002ea20000300a00 */
[----:B------:R-:W-:-:S03]  /*39200*/  IADD3 R0, P5, PT, R26, R40, RZ ;  /* 0x000000281a007210 */ /* 0x000fc60007fbe0ff */
[----:B------:R0:W-:Y:S01]  /*39210*/  STL [R1+0x33c], R22 ;  /* 0x00033c1601007387 */ /* 0x0001e20000100800 */
[----:B------:R-:W-:-:S03]  /*39220*/  IMAD.X R28, R29, 0x1, R41, P4 ;  /* 0x000000011d1c7824 */ /* 0x000fc600020e0629 */
[----:B0-----:R-:W2:Y:S04]  /*39230*/  LDL.LU.64 R22, [R1+0x1a40] ;  /* 0x001a400001167983 */ /* 0x001ea80000300a00 */
[----:B------:R0:W-:Y:S02]  /*39240*/  STL [R1+0x340], R0 ;  /* 0x0003400001007387 */ /* 0x0001e40000100800 */
[--C-:B0-----:R-:W-:Y:S02]  /*39250*/  IMAD.X R0, R7, 0x1, R41.reuse, P2 ;  /* 0x0000000107007824 */ /* 0x101fe400010e0629 */
[----:B------:R-:W2:Y:S04]  /*39260*/  LDL.LU.64 R6, [R1+0x1a48] ;  /* 0x001a480001067983 */ /* 0x000ea80000300a00 */
[----:B------:R0:W-:Y:S04]  /*39270*/  STL [R1+0x328], R0 ;  /* 0x0003280001007387 */ /* 0x0001e80000100800 */
[----:B------:R-:W-:Y:S01]  /*39280*/  STL [R1+0x32c], R28 ;  /* 0x00032c1c01007387 */ /* 0x000fe20000100800 */
[----:B0-----:R-:W-:-:S05]  /*39290*/  IMAD.X R0, R27, 0x1, R41, P5 ;  /* 0x000000011b007824 */ /* 0x001fca00028e0629 */
[----:B------:R0:W-:Y:S01]  /*392a0*/  STL [R1+0x330], R0 ;  /* 0x0003300001007387 */ /* 0x0001e20000100800 */
[-C--:B---3--:R-:W-:Y:S02]  /*392b0*/  IADD3 R27, P2, PT, R24, R40.reuse, RZ ;  /* 0x00000028181b7210 */ /* 0x088fe40007f5e0ff */
[----:B----4-:R-:W-:-:S03]  /*392c0*/  IADD3 R26, P4, PT, R20, R40, RZ ;  /* 0x00000028141a7210 */ /* 0x010fc60007f9e0ff */
[----:B------:R-:W-:Y:S01]  /*392d0*/  STL [R1+0x344], R27 ;  /* 0x0003441b01007387 */ /* 0x000fe20000100800 */
[--C-:B------:R-:W-:Y:S01]  /*392e0*/  IMAD.X R24, R25, 0x1, R41.reuse, P2 ;  /* 0x0000000119187824 */ /* 0x100fe200010e0629 */
[----:B0-----:R-:W-:Y:S02]  /*392f0*/  IADD3 R0, P5, PT, R16, R40, RZ ;  /* 0x0000002810007210 */ /* 0x001fe40007fbe0ff */
[----:B------:R-:W-:Y:S01]  /*39300*/  STL [R1+0x320], R26 ;  /* 0x0003201a01007387 */ /* 0x000fe20000100800 */
[----:B------:R-:W-:-:S03]  /*39310*/  IMAD.X R20, R21, 0x1, R41, P4 ;  /* 0x0000000115147824 */ /* 0x000fc600020e0629 */
[----:B------:R0:W-:Y:S04]  /*39320*/  STL [R1+0x324], R0 ;  /* 0x0003240001007387 */ /* 0x0001e80000100800 */
[----:B------:R-:W-:Y:S01]  /*39330*/  STL [R1+0x334], R24 ;  /* 0x0003341801007387 */ /* 0x000fe20000100800 */
[----:B0-----:R-:W-:-:S03]  /*39340*/  IMAD.X R0, R17, 0x1, R41, P5 ;  /* 0x0000000111007824 */ /* 0x001fc600028e0629 */
[----:B------:R0:W-:Y:S04]  /*39350*/  STL [R1+0x308], R20 ;  /* 0x0003081401007387 */ /* 0x0001e80000100800 */
[----:B------:R1:W-:Y:S01]  /*39360*/  STL [R1+0x30c], R0 ;  /* 0x00030c0001007387 */ /* 0x0003e20000100800 */
[----:B--2---:R-:W-:-:S05]  /*39370*/  IADD3 R17, P2, PT, R4, R40, RZ ;  /* 0x0000002804117210 */ /* 0x004fca0007f5e0ff */
[----:B------:R-:W-:Y:S01]  /*39380*/  STL [R1+0x318], R17 ;  /* 0x0003181101007387 */ /* 0x000fe20000100800 */
[----:B------:R-:W-:-:S03]  /*39390*/  IADD3 R16, P4, PT, R18, R40, RZ ;  /* 0x0000002812107210 */ /* 0x000fc60007f9e0ff */
[----:B0-----:R-:W2:Y:S01]  /*393a0*/  LDL.LU.64 R20, [R1+0x1a58] ;  /* 0x001a580001147983 */ /* 0x001ea20000300a00 */
[----:B------:R-:W-:-:S03]  /*393b0*/  IMAD.X R24, R5, 0x1, R41, P2 ;  /* 0x0000000105187824 */ /* 0x000fc600010e0629 */
[----:B------:R0:W-:Y:S01]  /*393c0*/  STL [R1+0x31c], R16 ;  /* 0x00031c1001007387 */ /* 0x0001e20000100800 */
[----:B-1----:R-:W-:-:S03]  /*393d0*/  IADD3 R0, P5, PT, R14, R40, RZ ;  /* 0x000000280e007210 */ /* 0x002fc60007fbe0ff */
[----:B0-----:R-:W3:Y:S02]  /*393e0*/  LDL.LU.64 R16, [R1+0x1a60] ;  /* 0x001a600001107983 */ /* 0x001ee40000300a00 */
[--C-:B------:R-:W-:Y:S02]  /*393f0*/  IMAD.X R14, R15, 0x1, R41.reuse, P5 ;  /* 0x000000010f0e7824 */ /* 0x100fe400028e0629 */
[----:B------:R0:W-:Y:S04]  /*39400*/  STL [R1+0x304], R0 ;  /* 0x0003040001007387 */ /* 0x0001e80000100800 */
[----:B------:R-:W4:Y:S01]  /*39410*/  LDL.LU.64 R4, [R1+0x1a68] ;  /* 0x001a680001047983 */ /* 0x000f220000300a00 */
[----:B0-----:R-:W-:-:S03]  /*39420*/  IMAD.X R0, R19, 0x1, R41, P4 ;  /* 0x0000000113007824 */ /* 0x001fc600020e0629 */
[----:B------:R-:W-:Y:S01]  /*39430*/  STL [R1+0x310], R24 ;  /* 0x0003101801007387 */ /* 0x000fe20000100800 */
[----:B------:R-:W-:-:S03]  /*39440*/  IADD3 R15, P2, PT, R12, R40, RZ ;  /* 0x000000280c0f7210 */ /* 0x000fc60007f5e0ff */
[----:B------:R0:W-:Y:S04]  /*39450*/  STL [R1+0x314], R0 ;  /* 0x0003140001007387 */ /* 0x0001e80000100800 */
[----:B------:R1:W-:Y:S01]  /*39460*/  STL [R1+0x2e8], R14 ;  /* 0x0002e80e01007387 */ /* 0x0003e20000100800 */
[----:B------:R-:W-:-:S03]  /*39470*/  IMAD.X R12, R13, 0x1, R41, P2 ;  /* 0x000000010d0c7824 */ /* 0x000fc600010e0629 */
[----:B------:R-:W-:Y:S01]  /*39480*/  STL [R1+0x2f8], R15 ;  /* 0x0002f80f01007387 */ /* 0x000fe20000100800 */
[----:B0-----:R-:W-:-:S05]  /*39490*/  IADD3 R0, P4, PT, R2, R40, RZ ;  /* 0x0000002802007210 */ /* 0x001fca0007f9e0ff */
[----:B------:R0:W-:Y:S01]  /*394a0*/  STL [R1+0x2fc], R0 ;  /* 0x0002fc0001007387 */ /* 0x0001e20000100800 */
[----:B-1----:R-:W-:-:S05]  /*394b0*/  IADD3 R14, P5, PT, R10, R40, RZ ;  /* 0x000000280a0e7210 */ /* 0x002fca0007fbe0ff */
[----:B------:R1:W-:Y:S01]  /*394c0*/  STL [R1+0x300], R14 ;  /* 0x0003000e01007387 */ /* 0x0003e20000100800 */
[----:B0-----:R-:W-:-:S03]  /*394d0*/  IMAD.X R0, R3, 0x1, R41, P4 ;  /* 0x0000000103007824 */ /* 0x001fc600020e0629 */
[----:B------:R-:W4:Y:S04]  /*394e0*/  LDL.LU.64 R18, [R1+0x1a70] ;  /* 0x001a700001127983 */ /* 0x000f280000300a00 */
[----:B------:R-:W-:Y:S04]  /*394f0*/  STL [R1+0x2ec], R12 ;  /* 0x0002ec0c01007387 */ /* 0x000fe80000100800 */
[----:B-1----:R-:W4:Y:S04]  /*39500*/  LDL.LU.64 R14, [R1+0x1a78] ;  /* 0x001a7800010e7983 */ /* 0x002f280000300a00 */
[----:B------:R0:W-:Y:S04]  /*39510*/  STL [R1+0x2f0], R0 ;  /* 0x0002f00001007387 */ /* 0x0001e80000100800 */
[----:B------:R-:W4:Y:S01]  /*39520*/  LDL.LU.64 R2, [R1+0x1a88] ;  /* 0x001a880001027983 */ /* 0x000f220000300a00 */
[----:B0-----:R-:W-:Y:S01]  /*39530*/  IMAD.X R0, R11, 0x1, R41, P5 ;  /* 0x000000010b007824 */ /* 0x001fe200028e0629 */
[----:B------:R-:W-:-:S04]  /*39540*/  IADD3 R163, P2, PT, R8, R40, RZ ;  /* 0x0000002808a37210 */ /* 0x000fc80007f5e0ff */
[----:B------:R-:W-:Y:S01]  /*39550*/  STL [R1+0x2f4], R0 ;  /* 0x0002f40001007387 */ /* 0x000fe20000100800 */
[----:B------:R-:W-:Y:S01]  /*39560*/  IMAD.X R160, R9, 0x1, R41, P2 ;  /* 0x0000000109a07824 */ /* 0x000fe200010e0629 */
[----:B------:R-:W-:-:S05]  /*39570*/  IADD3 R162, P4, PT, R22, R40, RZ ;  /* 0x0000002816a27210 */ /* 0x000fca0007f9e0ff */
[----:B------:R-:W-:Y:S04]  /*39580*/  STL.64 [R1+0x3dd0], R162 ;  /* 0x003dd0a201007387 */ /* 0x000fe80000100a00 */
[----:B------:R-:W4:Y:S01]  /*39590*/  LDL.LU.64 R12, [R1+0x1a90] ;  /* 0x001a9000010c7983 */ /* 0x000f220000300a00 */
[----:B------:R-:W-:-:S03]  /*395a0*/  IMAD.X R159, R23, 0x1, R41, P4 ;  /* 0x00000001179f7824 */ /* 0x000fc600020e0629 */
[----:B------:R-:W4:Y:S01]  /*395b0*/  LDL.LU.64 R10, [R1+0x1a98] ;  /* 0x001a9800010a7983 */ /* 0x000f220000300a00 */
[----:B------:R-:W-:-:S03]  /*395c0*/  IADD3 R161, P5, PT, R6, R40, RZ ;  /* 0x0000002806a17210 */ /* 0x000fc60007fbe0ff */
[----:B------:R-:W4:Y:S02]  /*395d0*/  LDL.LU.64 R8, [R1+0x1aa0] ;  /* 0x001aa00001087983 */ /* 0x000f240000300a00 */
[----:B------:R-:W-:Y:S02]  /*395e0*/  IMAD.X R158, R7, 0x1, R41, P5 ;  /* 0x00000001079e7824 */ /* 0x000fe400028e0629 */
[----:B------:R-:W-:Y:S04]  /*395f0*/  STL.64 [R1+0x3de0], R160 ;  /* 0x003de0a001007387 */ /* 0x000fe80000100a00 */
[----:B------:R-:W4:Y:S04]  /*39600*/  LDL.LU.64 R24, [R1+0x1aa8] ;  /* 0x001aa80001187983 */ /* 0x000f280000300a00 */
[----:B------:R-:W4:Y:S04]  /*39610*/  LDL.LU.64 R22, [R1+0x1ab0] ;  /* 0x001ab00001167983 */ /* 0x000f280000300a00 */
[----:B------:R-:W4:Y:S04]  /*39620*/  LDL.LU.64 R6, [R1+0x1ab8] ;  /* 0x001ab80001067983 */ /* 0x000f280000300a00 */
[----:B------:R-:W-:Y:S01]  /*39630*/  STL.64 [R1+0x3de8], R158 ;  /* 0x003de89e01007387 */ /* 0x000fe20000100a00 */
[----:B--2---:R-:W-:-:S05]  /*39640*/  IADD3 R157, P2, PT, R20, R40, RZ ;  /* 0x00000028149d7210 */ /* 0x004fca0007f5e0ff */
[----:B------:R-:W-:Y:S01]  /*39650*/  IMAD.X R154, R21, 0x1, R41, P2 ;  /* 0x00000001159a7824 */ /* 0x000fe200010e0629 */
[-C--:B---3--:R-:W-:Y:S02]  /*39660*/  IADD3 R156, P4, PT, R16, R40.reuse, RZ ;  /* 0x00000028109c7210 */ /* 0x088fe40007f9e0ff */
[----:B----4-:R-:W-:-:S03]  /*39670*/  IADD3 R155, P5, PT, R4, R40, RZ ;  /* 0x00000028049b7210 */ /* 0x010fc60007fbe0ff */
[----:B------:R-:W-:Y:S01]  /*39680*/  STL.64 [R1+0x3df0], R156 ;  /* 0x003df09c01007387 */ /* 0x000fe20000100a00 */
[----:B------:R-:W-:-:S03]  /*39690*/  IMAD.X R153, R17, 0x1, R41, P4 ;  /* 0x0000000111997824 */ /* 0x000fc600020e0629 */
[----:B------:R0:W-:Y:S01]  /*396a0*/  STL.64 [R1+0x3df8], R154 ;  /* 0x003df89a01007387 */ /* 0x0001e20000100a00 */
[----:B------:R-:W-:-:S03]  /*396b0*/  IMAD.X R152, R5, 0x1, R41, P5 ;  /* 0x0000000105987824 */ /* 0x000fc600028e0629 */
[----:B------:R-:W2:Y:S04]  /*396c0*/  LDL.LU.64 R20, [R1+0x1ac0] ;  /* 0x001ac00001147983 */ /* 0x000ea80000300a00 */
[----:B------:R-:W3:Y:S04]  /*396d0*/  LDL.LU.64 R16, [R1+0x1ac8] ;  /* 0x001ac80001107983 */ /* 0x000ee80000300a00 */
[----:B------:R-:W4:Y:S01]  /*396e0*/  LDL.LU.64 R4, [R1+0x1ad0] ;  /* 0x001ad00001047983 */ /* 0x000f220000300a00 */
[-C--:B------:R-:W-:Y:S02]  /*396f0*/  IADD3 R151, P2, PT, R18, R40.reuse, RZ ;  /* 0x0000002812977210 */ /* 0x080fe40007f5e0ff */
[----:B------:R-:W-:-:S03]  /*39700*/  IADD3 R150, P4, PT, R14, R40, RZ ;  /* 0x000000280e967210 */ /* 0x000fc60007f9e0ff */
[--C-:B------:R-:W-:Y:S02]  /*39710*/  IMAD.X R148, R19, 0x1, R41.reuse, P2 ;  /* 0x0000000113947824 */ /* 0x100fe400010e0629 */
[----:B------:R-:W4:Y:S01]  /*39720*/  LDL.LU.64 R18, [R1+0x1ad8] ;  /* 0x001ad80001127983 */ /* 0x000f220000300a00 */
[-C--:B------:R-:W-:Y:S01]  /*39730*/  IADD3 R149, P5, PT, R2, R40.reuse, RZ ;  /* 0x0000002802957210 */ /* 0x080fe20007fbe0ff */
[--C-:B------:R-:W-:Y:S02]  /*39740*/  IMAD.X R147, R15, 0x1, R41.reuse, P4 ;  /* 0x000000010f937824 */ /* 0x100fe400020e0629 */
[----:B------:R-:W4:Y:S02]  /*39750*/  LDL.LU.64 R14, [R1+0x1ae0] ;  /* 0x001ae000010e7983 */ /* 0x000f240000300a00 */
[----:B------:R-:W-:Y:S02]  /*39760*/  IMAD.X R146, R3, 0x1, R41, P5 ;  /* 0x0000000103927824 */ /* 0x000fe400028e0629 */
[----:B------:R-:W4:Y:S01]  /*39770*/  LDL.LU.64 R2, [R1+0x1ae8] ;  /* 0x001ae80001027983 */ /* 0x000f220000300a00 */
[----:B------:R-:W-:-:S02]  /*39780*/  IADD3 R145, P2, PT, R12, R40, RZ ;  /* 0x000000280c917210 */ /* 0x000fc40007f5e0ff */
        /* <DEDUP_REMOVED lines=12> */
[----:B------:R-:W-:Y:S01]  /*39850*/  IADD3 R137, P5, PT, R6, R40, RZ ;  /* 0x0000002806897210 */ /* 0x000fe20007fbe0ff */
[----:B------:R-:W-:Y:S02]  /*39860*/  IMAD.X R135, R23, 0x1, R41, P4 ;  /* 0x0000000117877824 */ /* 0x000fe400020e0629 */
[----:B------:R-:W4:Y:S01]  /*39870*/  LDL.LU.64 R22, [R1+0x1b10] ;  /* 0x001b100001167983 */ /* 0x000f220000300a00 */
[----:B------:R-:W-:-:S03]  /*39880*/  IADD3.X R134, PT, PT, R7, R41, RZ, P5, !PT ;  /* 0x0000002907867210 */ /* 0x000fc60002ffe4ff */
[----:B------:R-:W4:Y:S01]  /*39890*/  LDL.LU.64 R6, [R1+0x1b18] ;  /* 0x001b180001067983 */ /* 0x000f220000300a00 */
[-C--:B--2---:R-:W-:Y:S02]  /*398a0*/  IADD3 R133, P2, PT, R20, R40.reuse, RZ ;  /* 0x0000002814857210 */ /* 0x084fe40007f5e0ff */
[----:B---3--:R-:W-:-:S03]  /*398b0*/  IADD3 R132, P4, PT, R16, R40, RZ ;  /* 0x0000002810847210 */ /* 0x008fc60007f9e0ff */
[--C-:B------:R-:W-:Y:S02]  /*398c0*/  IMAD.X R130, R21, 0x1, R41.reuse, P2 ;  /* 0x0000000115827824 */ /* 0x100fe400010e0629 */
[----:B------:R-:W2:Y:S01]  /*398d0*/  LDL.LU.64 R20, [R1+0x1b20] ;  /* 0x001b200001147983 */ /* 0x000ea20000300a00 */
[-C--:B----4-:R-:W-:Y:S01]  /*398e0*/  IADD3 R131, P5, PT, R4, R40.reuse, RZ ;  /* 0x0000002804837210 */ /* 0x090fe20007fbe0ff */
[--C-:B------:R-:W-:Y:S02]  /*398f0*/  IMAD.X R129, R17, 0x1, R41.reuse, P4 ;  /* 0x0000000111817824 */ /* 0x100fe400020e0629 */
[----:B------:R-:W3:Y:S02]  /*39900*/  LDL.LU.64 R16, [R1+0x1b28] ;  /* 0x001b280001107983 */ /* 0x000ee40000300a00 */
        /* <DEDUP_REMOVED lines=29> */
[----:B--2---:R-:W-:-:S02]  /*39ae0*/  IADD3 R109, P2, PT, R20, R40, RZ ;  /* 0x00000028146d7210 */ /* 0x004fc40007f5e0ff */
        /* <DEDUP_REMOVED lines=11> */
[----:B------:R-:W2:Y:S01]  /*39ba0*/  LDL.LU.64 R18, [R1+0x1b98] ;  /* 0x001b980001127983 */ /* 0x000ea20000300a00 */
[-C--:B------:R-:W-:Y:S01]  /*39bb0*/  IADD3 R101, P5, PT, R2, R40.reuse, RZ ;  /* 0x0000002802657210 */ /* 0x080fe20007fbe0ff */
[--C-:B------:R-:W-:Y:S02]  /*39bc0*/  IMAD.X R99, R15, 0x1, R41.reuse, P4 ;  /* 0x000000010f637824 */ /* 0x100fe400020e0629 */
[----:B------:R-:W2:Y:S02]  /*39bd0*/  LDL.LU.64 R14, [R1+0x1ba0] ;  /* 0x001ba000010e7983 */ /* 0x000ea40000300a00 */
[----:B------:R-:W-:Y:S02]  /*39be0*/  IMAD.X R98, R3, 0x1, R41, P5 ;  /* 0x0000000103627824 */ /* 0x000fe400028e0629 */
[----:B------:R-:W2:Y:S01]  /*39bf0*/  LDL.LU.64 R2, [R1+0x1ba8] ;  /* 0x001ba80001027983 */ /* 0x000ea20000300a00 */
[----:B------:R-:W-:-:S02]  /*39c00*/  IADD3 R97, P2, PT, R12, R40, RZ ;  /* 0x000000280c617210 */ /* 0x000fc40007f5e0ff */
[-C--:B------:R-:W-:Y:S02]  /*39c10*/  IADD3 R96, P4, PT, R10, R40.reuse, RZ ;  /* 0x000000280a607210 */ /* 0x080fe40007f9e0ff */
[----:B------:R-:W-:Y:S01]  /*39c20*/  IADD3 R95, P5, PT, R8, R40, RZ ;  /* 0x00000028085f7210 */ /* 0x000fe20007fbe0ff */
[--C-:B------:R-:W-:Y:S02]  /*39c30*/  IMAD.X R94, R13, 0x1, R41.reuse, P2 ;  /* 0x000000010d5e7824 */ /* 0x100fe400010e0629 */
[--C-:B------:R-:W-:Y:S01]  /*39c40*/  IMAD.X R93, R11, 0x1, R41.reuse, P4 ;  /* 0x000000010b5d7824 */ /* 0x100fe200020e0629 */
[----:B------:R-:W2:Y:S01]  /*39c50*/  LDL.LU.64 R12, [R1+0x1bb0] ;  /* 0x001bb000010c7983 */ /* 0x000ea20000300a00 */
[----:B------:R-:W-:-:S03]  /*39c60*/  IMAD.X R92, R9, 0x1, R41, P5 ;  /* 0x00000001095c7824 */ /* 0x000fc600028e0629 */
[----:B------:R-:W2:Y:S04]  /*39c70*/  LDL.LU.64 R10, [R1+0x1bb8] ;  /* 0x001bb800010a7983 */ /* 0x000ea80000300a00 */
[----:B------:R-:W2:Y:S01]  /*39c80*/  LDL.LU.64 R8, [R1+0x1bc0] ;  /* 0x001bc00001087983 */ /* 0x000ea20000300a00 */
[----:B------:R-:W-:-:S03]  /*39c90*/  IADD3 R90, P4, PT, R22, R40, RZ ;  /* 0x00000028165a7210 */ /* 0x000fc60007f9e0ff */
[----:B------:R-:W2:Y:S01]  /*39ca0*/  LDL.LU.64 R30, [R1+0x1bc8] ;  /* 0x001bc800011e7983 */ /* 0x000ea20000300a00 */
[-C--:B------:R-:W-:Y:S01]  /*39cb0*/  IADD3 R89, P5, PT, R6, R40.reuse, RZ ;  /* 0x0000002806597210 */ /* 0x080fe20007fbe0ff */
[--C-:B------:R-:W-:Y:S02]  /*39cc0*/  IMAD.X R87, R23, 0x1, R41.reuse, P4 ;  /* 0x0000000117577824 */ /* 0x100fe400020e0629 */
[----:B------:R-:W2:Y:S02]  /*39cd0*/  LDL.LU.64 R28, [R1+0x1bd0] ;  /* 0x001bd000011c7983 */ /* 0x000ea40000300a00 */
[----:B------:R-:W-:Y:S02]  /*39ce0*/  IMAD.X R86, R7, 0x1, R41, P5 ;  /* 0x0000000107567824 */ /* 0x000fe400028e0629 */
[----:B------:R-:W2:Y:S01]  /*39cf0*/  LDL.LU.64 R6, [R1+0x1bd8] ;  /* 0x001bd80001067983 */ /* 0x000ea20000300a00 */
[-C--:B---3--:R-:W-:Y:S02]  /*39d00*/  IADD3 R84, P4, PT, R16, R40.reuse, RZ ;  /* 0x0000002810547210 */ /* 0x088fe40007f9e0ff */
[----:B----4-:R-:W-:-:S03]  /*39d10*/  IADD3 R83, P5, PT, R4, R40, RZ ;  /* 0x0000002804537210 */ /* 0x010fc60007fbe0ff */
[--C-:B------:R-:W-:Y:S02]  /*39d20*/  IMAD.X R81, R17, 0x1, R41.reuse, P4 ;  /* 0x0000000111517824 */ /* 0x100fe400020e0629 */
[----:B------:R-:W3:Y:S01]  /*39d30*/  LDL.LU.64 R16, [R1+0x1be0] ;  /* 0x001be00001107983 */ /* 0x000ee20000300a00 */
[----:B------:R-:W-:-:S03]  /*39d40*/  IMAD.X R80, R5, 0x1, R41, P5 ;  /* 0x0000000105507824 */ /* 0x000fc600028e0629 */
[----:B------:R-:W4:Y:S04]  /*39d50*/  LDL.LU.64 R4, [R1+0x1be8] ;  /* 0x001be80001047983 */ /* 0x000f280000300a00 */
[----:B------:R-:W4:Y:S01]  /*39d60*/  LDL.LU.64 R26, [R1+0x1bf0] ;  /* 0x001bf000011a7983 */ /* 0x000f220000300a00 */
[----:B--2---:R-:W-:-:S05]  /*39d70*/  IADD3 R77, P5, PT, R2, R40, RZ ;  /* 0x00000028024d7210 */ /* 0x004fca0007fbe0ff */
[----:B------:R-:W-:Y:S02]  /*39d80*/  IMAD.X R74, R3, 0x1, R41, P5 ;  /* 0x00000001034a7824 */ /* 0x000fe400028e0629 */
[----:B------:R-:W2:Y:S01]  /*39d90*/  LDL.LU.64 R2, [R1+0x1bf8] ;  /* 0x001bf80001027983 */ /* 0x000ea20000300a00 */
[----:B------:R-:W-:-:S05]  /*39da0*/  IADD3 R91, P2, PT, R24, R40, RZ ;  /* 0x00000028185b7210 */ /* 0x000fca0007f5e0ff */
[----:B------:R-:W-:Y:S01]  /*39db0*/  IMAD.X R88, R25, 0x1, R41, P2 ;  /* 0x0000000119587824 */ /* 0x000fe200010e0629 */
[-C--:B------:R-:W-:Y:S01]  /*39dc0*/  IADD3 R85, P2, PT, R20, R40.reuse, RZ ;  /* 0x0000002814557210 */ /* 0x080fe20007f5e0ff */
[----:B------:R-:W2:Y:S01]  /*39dd0*/  LDL.LU.64 R24, [R1+0x1c00] ;  /* 0x001c000001187983 */ /* 0x000ea20000300a00 */
[----:B------:R-:W-:-:S03]  /*39de0*/  IADD3 R78, P4, PT, R14, R40, RZ ;  /* 0x000000280e4e7210 */ /* 0x000fc60007f9e0ff */
[----:B------:R-:W-:Y:S01]  /*39df0*/  IMAD.X R82, R21, 0x1, R41, P2 ;  /* 0x0000000115527824 */ /* 0x000fe200010e0629 */
[----:B------:R-:W-:Y:S01]  /*39e00*/  IADD3 R79, P2, PT, R18, R40, RZ ;  /* 0x00000028124f7210 */ /* 0x000fe20007f5e0ff */
[----:B------:R-:W2:Y:S01]  /*39e10*/  LDL.LU.64 R22, [R1+0x1c08] ;  /* 0x001c080001167983 */ /* 0x000ea20000300a00 */
[----:B------:R-:W-:-:S03]  /*39e20*/  IADD3.X R75, PT, PT, R15, R41, RZ, P4, !PT ;  /* 0x000000290f4b7210 */ /* 0x000fc600027fe4ff */
[----:B------:R-:W-:Y:S01]  /*39e30*/  IMAD.X R76, R19, 0x1, R41, P2 ;  /* 0x00000001134c7824 */ /* 0x000fe200010e0629 */
[----:B------:R-:W2:Y:S01]  /*39e40*/  LDL.LU.64 R14, [R1+0x1c10] ;  /* 0x001c1000010e7983 */ /* 0x000ea20000300a00 */
[-C--:B------:R-:W-:Y:S02]  /*39e50*/  IADD3 R73, P2, PT, R12, R40.reuse, RZ ;  /* 0x000000280c497210 */ /* 0x080fe40007f5e0ff */
[----:B------:R-:W-:-:S03]  /*39e60*/  IADD3 R72, P4, PT, R10, R40, RZ ;  /* 0x000000280a487210 */ /* 0x000fc60007f9e0ff */
[--C-:B------:R-:W-:Y:S02]  /*39e70*/  IMAD.X R70, R13, 0x1, R41.reuse, P2 ;  /* 0x000000010d467824 */ /* 0x100fe400010e0629 */
[----:B------:R-:W2:Y:S01]  /*39e80*/  LDL.LU.64 R12, [R1+0x1c18] ;  /* 0x001c1800010c7983 */ /* 0x000ea20000300a00 */
[-C--:B------:R-:W-:Y:S01]  /*39e90*/  IADD3 R71, P5, PT, R8, R40.reuse, RZ ;  /* 0x0000002808477210 */ /* 0x080fe20007fbe0ff */
[--C-:B------:R-:W-:Y:S02]  /*39ea0*/  IMAD.X R69, R11, 0x1, R41.reuse, P4 ;  /* 0x000000010b457824 */ /* 0x100fe400020e0629 */
[----:B------:R-:W2:Y:S01]  /*39eb0*/  LDL.LU.64 R20, [R1+0x1c20] ;  /* 0x001c200001147983 */ /* 0x000ea20000300a00 */
[-C--:B------:R-:W-:Y:S01]  /*39ec0*/  IADD3 R67, P2, PT, R30, R40.reuse, RZ ;  /* 0x000000281e437210 */ /* 0x080fe20007f5e0ff */
[--C-:B------:R-:W-:Y:S02]  /*39ed0*/  IMAD.X R68, R9, 0x1, R41.reuse, P5 ;  /* 0x0000000109447824 */ /* 0x100fe400028e0629 */
[----:B------:R-:W2:Y:S01]  /*39ee0*/  LDL.LU.64 R18, [R1+0x1c28] ;  /* 0x001c280001127983 */ /* 0x000ea20000300a00 */
[----:B------:R-:W-:Y:S01]  /*39ef0*/  IADD3 R66, P4, PT, R28, R40, RZ ;  /* 0x000000281c427210 */ /* 0x000fe20007f9e0ff */
[----:B------:R-:W-:-:S02]  /*39f00*/  IMAD.X R64, R31, 0x1, R41, P2 ;  /* 0x000000011f407824 */ /* 0x000fc400010e0629 */
        /* <DEDUP_REMOVED lines=11> */
[----:B------:R-:W4:Y:S01]  /*39fc0*/  LDL.LU.64 R4, [R1+0x1c50] ;  /* 0x001c500001047983 */ /* 0x000f220000300a00 */
[----:B--2---:R-:W-:-:S05]  /*39fd0*/  IADD3 R55, P2, PT, R2, R40, RZ ;  /* 0x0000002802377210 */ /* 0x004fca0007f5e0ff */
[----:B------:R-:W-:Y:S02]  /*39fe0*/  IMAD.X R52, R3, 0x1, R41, P2 ;  /* 0x0000000103347824 */ /* 0x000fe400010e0629 */
[----:B------:R-:W2:Y:S01]  /*39ff0*/  LDL.LU.64 R2, [R1+0x1c58] ;  /* 0x001c580001027983 */ /* 0x000ea20000300a00 */
[-C--:B------:R-:W-:Y:S02]  /*3a000*/  IADD3 R59, P5, PT, R26, R40.reuse, RZ ;  /* 0x000000281a3b7210 */ /* 0x080fe40007fbe0ff */
[----:B------:R-:W-:-:S03]  /*3a010*/  IADD3 R54, P4, PT, R24, R40, RZ ;  /* 0x0000002818367210 */ /* 0x000fc60007f9e0ff */
[--C-:B------:R-:W-:Y:S01]  /*3a020*/  IMAD.X R56, R27, 0x1, R41.reuse, P5 ;  /* 0x000000011b387824 */ /* 0x100fe200028e0629 */
[----:B------:R-:W-:Y:S01]  /*3a030*/  IADD3 R53, P5, PT, R22, R40, RZ ;  /* 0x0000002816357210 */ /* 0x000fe20007fbe0ff */
[----:B------:R-:W-:-:S04]  /*3a040*/  IMAD.X R51, R25, 0x1, R41, P4 ;  /* 0x0000000119337824 */ /* 0x000fc800020e0629 */
[----:B------:R-:W-:Y:S01]  /*3a050*/  IMAD.X R50, R23, 0x1, R41, P5 ;  /* 0x0000000117327824 */ /* 0x000fe200028e0629 */
[----:B------:R-:W-:-:S05]  /*3a060*/  IADD3 R49, P2, PT, R14, R40, RZ ;  /* 0x000000280e317210 */ /* 0x000fca0007f5e0ff */
[----:B------:R-:W-:Y:S02]  /*3a070*/  IMAD.X R46, R15, 0x1, R41, P2 ;  /* 0x000000010f2e7824 */ /* 0x000fe400010e0629 */
[----:B------:R-:W3:Y:S01]  /*3a080*/  LDL.LU.64 R14, [R1+0x1c60] ;  /* 0x001c6000010e7983 */ /* 0x000ee20000300a00 */
[-C--:B------:R-:W-:Y:S02]  /*3a090*/  IADD3 R48, P4, PT, R12, R40.reuse, RZ ;  /* 0x000000280c307210 */ /* 0x080fe40007f9e0ff */
[----:B------:R-:W-:-:S03]  /*3a0a0*/  IADD3 R47, P5, PT, R20, R40, RZ ;  /* 0x00000028142f7210 */ /* 0x000fc60007fbe0ff */
[--C-:B------:R-:W-:Y:S02]  /*3a0b0*/  IMAD.X R45, R13, 0x1, R41.reuse, P4 ;  /* 0x000000010d2d7824 */ /* 0x100fe400020e0629 */
[----:B------:R-:W3:Y:S01]  /*3a0c0*/  LDL.LU.64 R12, [R1+0x1c68] ;  /* 0x001c6800010c7983 */ /* 0x000ee20000300a00 */
[-C--:B------:R-:W-:Y:S01]  /*3a0d0*/  IADD3 R43, P2, PT, R18, R40.reuse, RZ ;  /* 0x00000028122b7210 */ /* 0x080fe20007f5e0ff */
[--C-:B------:R-:W-:Y:S01]  /*3a0e0*/  IMAD.X R44, R21, 0x1, R41.reuse, P5 ;  /* 0x00000001152c7824 */ /* 0x100fe200028e0629 */
[-C--:B------:R-:W-:Y:S02]  /*3a0f0*/  IADD3 R42, P4, PT, R10, R40.reuse, RZ ;  /* 0x000000280a2a7210 */ /* 0x080fe40007f9e0ff */
[-C--:B------:R-:W-:Y:S01]  /*3a100*/  IADD3 R39, P5, PT, R8, R40.reuse, RZ ;  /* 0x0000002808277210 */ /* 0x080fe20007fbe0ff */
[--C-:B------:R-:W-:Y:S02]  /*3a110*/  IMAD.X R38, R19, 0x1, R41.reuse, P2 ;  /* 0x0000000113267824 */ /* 0x100fe400010e0629 */
[--C-:B------:R-:W-:Y:S01]  /*3a120*/  IMAD.X R37, R11, 0x1, R41.reuse, P4 ;  /* 0x000000010b257824 */ /* 0x100fe200020e0629 */
[----:B------:R-:W-:Y:S01]  /*3a130*/  IADD3 R27, P2, PT, R6, R40, RZ ;  /* 0x00000028061b7210 */ /* 0x000fe20007f5e0ff */
[--C-:B------:R-:W-:Y:S01]  /*3a140*/  IMAD.X R36, R9, 0x1, R41.reuse, P5 ;  /* 0x0000000109247824 */ /* 0x100fe200028e0629 */
[----:B------:R-:W3:Y:S04]  /*3a150*/  LDL.LU.64 R10, [R1+0x1c70] ;  /* 0x001c7000010a7983 */ /* 0x000ee80000300a00 */
[----:B------:R-:W3:Y:S01]  /*3a160*/  LDL.LU.64 R8, [R1+0x1c78] ;  /* 0x001c780001087983 */ /* 0x000ee20000300a00 */
[----:B------:R-:W-:-:S03]  /*3a170*/  IMAD.X R24, R7, 0x1, R41, P2 ;  /* 0x0000000107187824 */ /* 0x000fc600010e0629 */
[----:B------:R-:W3:Y:S01]  /*3a180*/  LDL.LU.64 R6, [R1+0x1c80] ;  /* 0x001c800001067983 */ /* 0x000ee20000300a00 */
[----:B----4-:R-:W-:-:S05]  /*3a190*/  IADD3 R25, P5, PT, R4, R40, RZ ;  /* 0x0000002804197210 */ /* 0x010fca0007fbe0ff */
[----:B------:R-:W-:Y:S02]  /*3a1a0*/  IMAD.X R22, R5, 0x1, R41, P5 ;  /* 0x0000000105167824 */ /* 0x000fe400028e0629 */
[----:B------:R-:W4:Y:S04]  /*3a1b0*/  LDL.LU.64 R4, [R1+0x1c88] ;  /* 0x001c880001047983 */ /* 0x000f280000300a00 */
[----:B0-----:R-:W4:Y:S01]  /*3a1c0*/  LDL.LU.64 R154, [R1+0x1c90] ;  /* 0x001c9000019a7983 */ /* 0x001f220000300a00 */
[----:B--2---:R-:W-:-:S05]  /*3a1d0*/  IADD3 R21, P2, PT, R2, R40, RZ ;  /* 0x0000002802157210 */ /* 0x004fca0007f5e0ff */
[----:B------:R-:W-:Y:S02]  /*3a1e0*/  IMAD.X R18, R3, 0x1, R41, P2 ;  /* 0x0000000103127824 */ /* 0x000fe400010e0629 */
[----:B------:R-:W2:Y:S04]  /*3a1f0*/  LDL.LU.64 R2, [R1+0x1c98] ;  /* 0x001c980001027983 */ /* 0x000ea80000300a00 */
[----:B------:R-:W2:Y:S04]  /*3a200*/  LDL.LU.64 R34, [R1+0x1ca0] ;  /* 0x001ca00001227983 */ /* 0x000ea80000300a00 */
[----:B------:R-:W2:Y:S04]  /*3a210*/  LDL.LU.64 R156, [R1+0x1ca8] ;  /* 0x001ca800019c7983 */ /* 0x000ea80000300a00 */
[----:B------:R-:W2:Y:S04]  /*3a220*/  LDL.LU.64 R32, [R1+0x1cb0] ;  /* 0x001cb00001207983 */ /* 0x000ea80000300a00 */
[----:B------:R-:W2:Y:S04]  /*3a230*/  LDL.LU.64 R30, [R1+0x1cb8] ;  /* 0x001cb800011e7983 */ /* 0x000ea80000300a00 */
[----:B------:R-:W2:Y:S01]  /*3a240*/  LDL.LU.64 R160, [R1+0x1cc0] ;  /* 0x001cc00001a07983 */ /* 0x000ea20000300a00 */
[----:B---3--:R-:W-:-:S03]  /*3a250*/  IADD3 R26, P4, PT, R16, R40, RZ ;  /* 0x00000028101a7210 */ /* 0x008fc60007f9e0ff */
[----:B------:R-:W3:Y:S02]  /*3a260*/  LDL.LU.64 R28, [R1+0x1cc8] ;  /* 0x001cc800011c7983 */ /* 0x000ee40000300a00 */
[----:B------:R-:W-:Y:S01]  /*3a270*/  IMAD.X R23, R17, 0x1, R41, P4 ;  /* 0x0000000111177824 */ /* 0x000fe200020e0629 */
[----:B------:R-:W-:-:S05]  /*3a280*/  IADD3 R20, P4, PT, R14, R40, RZ ;  /* 0x000000280e147210 */ /* 0x000fca0007f9e0ff */
[----:B------:R-:W-:Y:S01]  /*3a290*/  IMAD.X R17, R15, 0x1, R41, P4 ;  /* 0x000000010f117824 */ /* 0x000fe200020e0629 */
[-C--:B------:R-:W-:Y:S02]  /*3a2a0*/  IADD3 R19, P5, PT, R12, R40.reuse, RZ ;  /* 0x000000280c137210 */ /* 0x080fe40007fbe0ff */
[-C--:B------:R-:W-:Y:S02]  /*3a2b0*/  IADD3 R15, P2, PT, R10, R40.reuse, RZ ;  /* 0x000000280a0f7210 */ /* 0x080fe40007f5e0ff */
[----:B------:R-:W-:-:S03]  /*3a2c0*/  IADD3 R14, P4, PT, R8, R40, RZ ;  /* 0x00000028080e7210 */ /* 0x000fc60007f9e0ff */
[--C-:B------:R-:W-:Y:S02]  /*3a2d0*/  IMAD.X R12, R11, 0x1, R41.reuse, P2 ;  /* 0x000000010b0c7824 */ /* 0x100fe400010e0629 */
[--C-:B------:R-:W-:Y:S02]  /*3a2e0*/  IMAD.X R11, R9, 0x1, R41.reuse, P4 ;  /* 0x00000001090b7824 */ /* 0x100fe400020e0629 */
[----:B------:R-:W-:Y:S01]  /*3a2f0*/  IMAD.X R16, R13, 0x1, R41, P5 ;  /* 0x000000010d107824 */ /* 0x000fe200028e0629 */
[----:B------:R-:W-:-:S05]  /*3a300*/  IADD3 R13, P5, PT, R6, R40, RZ ;  /* 0x00000028060d7210 */ /* 0x000fca0007fbe0ff */
[----:B------:R-:W-:Y:S01]  /*3a310*/  IMAD.X R10, R7, 0x1, R41, P5 ;  /* 0x00000001070a7824 */ /* 0x000fe200028e0629 */
[-C--:B----4-:R-:W-:Y:S02]  /*3a320*/  IADD3 R9, P2, PT, R4, R40.reuse, RZ ;  /* 0x0000002804097210 */ /* 0x090fe40007f5e0ff */
[----:B------:R-:W-:-:S05]  /*3a330*/  IADD3 R8, P4, PT, R154, R40, RZ ;  /* 0x000000289a087210 */ /* 0x000fca0007f9e0ff */
[----:B------:R-:W-:Y:S02]  /*3a340*/  IMAD.X R4, R155, 0x1, R41, P4 ;  /* 0x000000019b047824 */ /* 0x000fe400020e0629 */
[----:B------:R-:W4:Y:S01]  /*3a350*/  LDL.LU.64 R154, [R1+0x1cd0] ;  /* 0x001cd000019a7983 */ /* 0x000f220000300a00 */
[----:B------:R-:W-:-:S03]  /*3a360*/  IADD3.X R5, PT, PT, R5, R41, RZ, P2, !PT ;  /* 0x0000002905057210 */ /* 0x000fc600017fe4ff */
[----:B------:R-:W4:Y:S01]  /*3a370*/  LDL.LU.64 R158, [R1+0x1cd8] ;  /* 0x001cd800019e7983 */ /* 0x000f220000300a00 */
[-C--:B--2---:R-:W-:Y:S02]  /*3a380*/  IADD3 R7, P5, PT, R2, R40.reuse, RZ ;  /* 0x0000002802077210 */ /* 0x084fe40007fbe0ff */
[-C--:B------:R-:W-:Y:S02]  /*3a390*/  IADD3 R165, P2, PT, R34, R40.reuse, RZ ;  /* 0x0000002822a57210 */ /* 0x080fe40007f5e0ff */
[----:B------:R-:W-:-:S03]  /*3a3a0*/  IADD3 R0, P4, PT, R156, R40, RZ ;  /* 0x000000289c007210 */ /* 0x000fc60007f9e0ff */
[--C-:B------:R-:W-:Y:S02]  /*3a3b0*/  IMAD.X R2, R35, 0x1, R41.reuse, P2 ;  /* 0x0000000123027824 */ /* 0x100fe400010e0629 */
[----:B------:R0:W-:Y:S04]  /*3a3c0*/  STL [R1+0x4], R0 ;  /* 0x0000040001007387 */ /* 0x0001e80000100800 */
[----:B------:R-:W2:Y:S01]  /*3a3d0*/  LDL.LU.64 R34, [R1+0x1ce0] ;  /* 0x001ce00001227983 */ /* 0x000ea20000300a00 */
[----:B------:R-:W-:Y:S01]  /*3a3e0*/  IMAD.X R3, R3, 0x1, R41, P5 ;  /* 0x0000000103037824 */ /* 0x000fe200028e0629 */
[----:B0-----:R-:W-:-:S05]  /*3a3f0*/  IADD3 R0, P5, PT, R32, R40, RZ ;  /* 0x0000002820007210 */ /* 0x001fca0007fbe0ff */
[----:B------:R0:W-:Y:S01]  /*3a400*/  STL [R1+0xc], R0 ;  /* 0x00000c0001007387 */ /* 0x0001e20000100800 */
[--C-:B------:R-:W-:Y:S01]  /*3a410*/  IMAD.X R32, R33, 0x1, R41.reuse, P5 ;  /* 0x0000000121207824 */ /* 0x100fe200028e0629 */
[----:B------:R-:W-:Y:S01]  /*3a420*/  IADD3 R6, P2, PT, R30, R40, RZ ;  /* 0x000000281e067210 */ /* 0x000fe20007f5e0ff */
[----:B0-----:R-:W-:-:S05]  /*3a430*/  IMAD.X R0, R157, 0x1, R41, P4 ;  /* 0x000000019d007824 */ /* 0x001fca00020e0629 */
[----:B------:R-:W-:Y:S04]  /*3a440*/  STL [R1], R0 ;  /* 0x0000000001007387 */ /* 0x000fe80000100800 */
[----:B------:R0:W-:Y:S04]  /*3a450*/  STL [R1+0x8], R32 ;  /* 0x0000082001007387 */ /* 0x0001e80000100800 */
[----:B0-----:R-:W2:Y:S01]  /*3a460*/  LDL.LU.64 R32, [R1+0x1ce8] ;  /* 0x001ce80001207983 */ /* 0x001ea20000300a00 */
[----:B------:R-:W-:-:S03]  /*3a470*/  IADD3 R0, P4, PT, R160, R40, RZ ;  /* 0x00000028a0007210 */ /* 0x000fc60007f9e0ff */
[----:B------:R0:W-:Y:S04]  /*3a480*/  STL [R1+0x14], R6 ;  /* 0x0000140601007387 */ /* 0x0001e80000100800 */
[----:B------:R-:W2:Y:S04]  /*3a490*/  LDL.LU.64 R156, [R1+0x1cf0] ;  /* 0x001cf000019c7983 */ /* 0x000ea80000300a00 */
[----:B------:R3:W-:Y:S01]  /*3a4a0*/  STL [R1+0x1c], R0 ;  /* 0x00001c0001007387 */ /* 0x0007e20000100800 */
[----:B0-----:R-:W-:-:S03]  /*3a4b0*/  IMAD.X R6, R31, 0x1, R41, P2 ;  /* 0x000000011f067824 */ /* 0x001fc600010e0629 */
[----:B------:R-:W2:Y:S01]  /*3a4c0*/  LDL.LU.64 R30, [R1+0x1cf8] ;  /* 0x001cf800011e7983 */ /* 0x000ea20000300a00 */
[----:B---3--:R-:W-:-:S05]  /*3a4d0*/  IADD3 R0, P5, PT, R28, R40, RZ ;  /* 0x000000281c007210 */ /* 0x008fca0007fbe0ff */
[----:B------:R0:W-:Y:S01]  /*3a4e0*/  STL [R1+0x24], R0 ;  /* 0x0000240001007387 */ /* 0x0001e20000100800 */
[----:B------:R-:W-:-:S03]  /*3a4f0*/  IMAD.X R28, R29, 0x1, R41, P5 ;  /* 0x000000011d1c7824 */ /* 0x000fc600028e0629 */
[----:B------:R-:W-:Y:S01]  /*3a500*/  STL [R1+0x10], R6 ;  /* 0x0000100601007387 */ /* 0x000fe20000100800 */
[----:B0-----:R-:W-:-:S05]  /*3a510*/  IMAD.X R0, R161, 0x1, R41, P4 ;  /* 0x00000001a1007824 */ /* 0x001fca00020e0629 */
[----:B------:R-:W-:Y:S04]  /*3a520*/  STL [R1+0x18], R0 ;  /* 0x0000180001007387 */ /* 0x000fe80000100800 */
[----:B------:R0:W-:Y:S04]  /*3a530*/  STL [R1+0x20], R28 ;  /* 0x0000201c01007387 */ /* 0x0001e80000100800 */
[----:B0-----:R-:W3:Y:S01]  /*3a540*/  LDL.LU.64 R28, [R1+0x1d00] ;  /* 0x001d0000011c7983 */ /* 0x001ee20000300a00 */
[-C--:B----4-:R-:W-:Y:S02]  /*3a550*/  IADD3 R6, P2, PT, R154, R40.reuse, RZ ;  /* 0x000000289a067210 */ /* 0x090fe40007f5e0ff */
[----:B------:R-:W-:-:S03]  /*3a560*/  IADD3 R0, P4, PT, R158, R40, RZ ;  /* 0x000000289e007210 */ /* 0x000fc60007f9e0ff */
[----:B------:R0:W-:Y:S04]  /*3a570*/  STL [R1+0x2c], R6 ;  /* 0x00002c0601007387 */ /* 0x0001e80000100800 */
[----:B------:R-:W4:Y:S04]  /*3a580*/  LDL.LU.64 R160, [R1+0x1d08] ;  /* 0x001d080001a07983 */ /* 0x000f280000300a00 */
[----:B------:R2:W-:Y:S01]  /*3a590*/  STL [R1+0x34], R0 ;  /* 0x0000340001007387 */ /* 0x0005e20000100800 */
[----:B0-----:R-:W-:-:S03]  /*3a5a0*/  IMAD.X R6, R155, 0x1, R41, P2 ;  /* 0x000000019b067824 */ /* 0x001fc600010e0629 */
[----:B------:R-:W4:Y:S01]  /*3a5b0*/  LDL.LU.64 R154, [R1+0x1d10] ;  /* 0x001d1000019a7983 */ /* 0x000f220000300a00 */
[----:B--2---:R-:W-:-:S05]  /*3a5c0*/  IADD3 R0, P5, PT, R34, R40, RZ ;  /* 0x0000002822007210 */ /* 0x004fca0007fbe0ff */
[----:B------:R0:W-:Y:S01]  /*3a5d0*/  STL [R1+0x3c], R0 ;  /* 0x00003c0001007387 */ /* 0x0001e20000100800 */
[----:B------:R-:W-:-:S03]  /*3a5e0*/  IMAD.X R34, R35, 0x1, R41, P5 ;  /* 0x0000000123227824 */ /* 0x000fc600028e0629 */
[----:B------:R-:W-:Y:S01]  /*3a5f0*/  STL [R1+0x28], R6 ;  /* 0x0000280601007387 */ /* 0x000fe20000100800 */
[----:B0-----:R-:W-:-:S05]  /*3a600*/  IMAD.X R0, R159, 0x1, R41, P4 ;  /* 0x000000019f007824 */ /* 0x001fca00020e0629 */
[----:B------:R-:W-:Y:S04]  /*3a610*/  STL [R1+0x30], R0 ;  /* 0x0000300001007387 */ /* 0x000fe80000100800 */
[----:B------:R0:W-:Y:S04]  /*3a620*/  STL [R1+0x38], R34 ;  /* 0x0000382201007387 */ /* 0x0001e80000100800 */
[----:B0-----:R-:W2:Y:S01]  /*3a630*/  LDL.LU.64 R34, [R1+0x1d18] ;  /* 0x001d180001227983 */ /* 0x001ea20000300a00 */
[----:B------:R-:W-:-:S05]  /*3a640*/  IADD3 R6, P2, PT, R32, R40, RZ ;  /* 0x0000002820067210 */ /* 0x000fca0007f5e0ff */
[----:B------:R0:W-:Y:S01]  /*3a650*/  STL [R1+0x44], R6 ;  /* 0x0000440601007387 */ /* 0x0001e20000100800 */
[----:B------:R-:W-:-:S03]  /*3a660*/  IADD3 R0, P4, PT, R156, R40, RZ ;  /* 0x000000289c007210 */ /* 0x000fc60007f9e0ff */
[----:B------:R-:W2:Y:S04]  /*3a670*/  LDL.LU.64 R158, [R1+0x1d20] ;  /* 0x001d2000019e7983 */ /* 0x000ea80000300a00 */
[----:B------:R1:W-:Y:S01]  /*3a680*/  STL [R1+0x4c], R0 ;  /* 0x00004c0001007387 */ /* 0x0003e20000100800 */
[----:B0-----:R-:W-:-:S03]  /*3a690*/  IMAD.X R6, R33, 0x1, R41, P2 ;  /* 0x0000000121067824 */ /* 0x001fc600010e0629 */
[----:B------:R-:W2:Y:S01]  /*3a6a0*/  LDL.LU.64 R32, [R1+0x1d28] ;  /* 0x001d280001207983 */ /* 0x000ea20000300a00 */
[----:B-1----:R-:W-:-:S05]  /*3a6b0*/  IADD3 R0, P5, PT, R30, R40, RZ ;  /* 0x000000281e007210 */ /* 0x002fca0007fbe0ff */
[----:B------:R0:W-:Y:S01]  /*3a6c0*/  STL [R1+0x54], R0 ;  /* 0x0000540001007387 */ /* 0x0001e20000100800 */
[----:B------:R-:W-:-:S03]  /*3a6d0*/  IMAD.X R30, R31, 0x1, R41, P5 ;  /* 0x000000011f1e7824 */ /* 0x000fc600028e0629 */
[----:B------:R-:W-:Y:S01]  /*3a6e0*/  STL [R1+0x40], R6 ;  /* 0x0000400601007387 */ /* 0x000fe20000100800 */
[----:B0-----:R-:W-:-:S05]  /*3a6f0*/  IMAD.X R0, R157, 0x1, R41, P4 ;  /* 0x000000019d007824 */ /* 0x001fca00020e0629 */
[----:B------:R-:W-:Y:S04]  /*3a700*/  STL [R1+0x48], R0 ;  /* 0x0000480001007387 */ /* 0x000fe80000100800 */
[----:B------:R0:W-:Y:S04]  /*3a710*/  STL [R1+0x50], R30 ;  /* 0x0000501e01007387 */ /* 0x0001e80000100800 */
[----:B0-----:R-:W2:Y:S01]  /*3a720*/  LDL.LU.64 R30, [R1+0x1d30] ;  /* 0x001d3000011e7983 */ /* 0x001ea20000300a00 */
[----:B---3--:R-:W-:-:S05]  /*3a730*/  IADD3 R6, P2, PT, R28, R40, RZ ;  /* 0x000000281c067210 */ /* 0x008fca0007f5e0ff */
[----:B------:R0:W-:Y:S04]  /*3a740*/  STL [R1+0x5c], R6 ;  /* 0x00005c0601007387 */ /* 0x0001e80000100800 */
[----:B------:R-:W3:Y:S01]  /*3a750*/  LDL.LU.64 R156, [R1+0x1d38] ;  /* 0x001d3800019c7983 */ /* 0x000ee20000300a00 */
[----:B0-----:R-:W-:Y:S01]  /*3a760*/  IMAD.X R6, R29, 0x1, R41, P2 ;  /* 0x000000011d067824 */ /* 0x001fe200010e0629 */
[----:B----4-:R-:W-:-:S05]  /*3a770*/  IADD3 R0, P4, PT, R160, R40, RZ ;  /* 0x00000028a0007210 */ /* 0x010fca0007f9e0ff */
[----:B------:R0:W-:Y:S04]  /*3a780*/  STL [R1+0x64], R0 ;  /* 0x0000640001007387 */ /* 0x0001e80000100800 */
[----:B------:R-:W4:Y:S01]  /*3a790*/  LDL.LU.64 R28, [R1+0x1d40] ;  /* 0x001d4000011c7983 */ /* 0x000f220000300a00 */
[----:B0-----:R-:W-:-:S05]  /*3a7a0*/  IADD3 R0, P5, PT, R154, R40, RZ ;  /* 0x000000289a007210 */ /* 0x001fca0007fbe0ff */
[----:B------:R0:W-:Y:S01]  /*3a7b0*/  STL [R1+0x6c], R0 ;  /* 0x00006c0001007387 */ /* 0x0001e20000100800 */
[----:B------:R-:W-:-:S03]  /*3a7c0*/  IMAD.X R154, R155, 0x1, R41, P5 ;  /* 0x000000019b9a7824 */ /* 0x000fc600028e0629 */
[----:B------:R-:W-:Y:S01]  /*3a7d0*/  STL [R1+0x58], R6 ;  /* 0x0000580601007387 */ /* 0x000fe20000100800 */
[----:B0-----:R-:W-:-:S05]  /*3a7e0*/  IMAD.X R0, R161, 0x1, R41, P4 ;  /* 0x00000001a1007824 */ /* 0x001fca00020e0629 */
[----:B------:R-:W-:Y:S04]  /*3a7f0*/  STL [R1+0x60], R0 ;  /* 0x0000600001007387 */ /* 0x000fe80000100800 */
[----:B------:R0:W-:Y:S04]  /*3a800*/  STL [R1+0x68], R154 ;  /* 0x0000689a01007387 */ /* 0x0001e80000100800 */
[----:B0-----:R-:W4:Y:S01]  /*3a810*/  LDL.LU.64 R154, [R1+0x1d48] ;  /* 0x001d4800019a7983 */ /* 0x001f220000300a00 */
[----:B--2---:R-:W-:-:S05]  /*3a820*/  IADD3 R6, P2, PT, R34, R40, RZ ;  /* 0x0000002822067210 */ /* 0x004fca0007f5e0ff */
[----:B------:R0:W-:Y:S04]  /*3a830*/  STL [R1+0x74], R6 ;  /* 0x0000740601007387 */ /* 0x0001e80000100800 */
[----:B------:R-:W2:Y:S01]  /*3a840*/  LDL.LU.64 R160, [R1+0x1d50] ;  /* 0x001d500001a07983 */ /* 0x000ea20000300a00 */
[----:B------:R-:W-:Y:S01]  /*3a850*/  IADD3 R0, P4, PT, R158, R40, RZ ;  /* 0x000000289e007210 */ /* 0x000fe20007f9e0ff */
[----:B0-----:R-:W-:-:S04]  /*3a860*/  IMAD.X R6, R35, 0x1, R41, P2 ;  /* 0x0000000123067824 */ /* 0x001fc800010e0629 */
[----:B------:R0:W-:Y:S04]  /*3a870*/  STL [R1+0x7c], R0 ;  /* 0x00007c0001007387 */ /* 0x0001e80000100800 */
[----:B------:R-:W2:Y:S01]  /*3a880*/  LDL.LU.64 R34, [R1+0x1d58] ;  /* 0x001d580001227983 */ /* 0x000ea20000300a00 */
[----:B0-----:R-:W-:-:S05]  /*3a890*/  IADD3 R0, P5, PT, R32, R40, RZ ;  /* 0x0000002820007210 */ /* 0x001fca0007fbe0ff */
[----:B------:R0:W-:Y:S01]  /*3a8a0*/  STL [R1+0x84], R0 ;  /* 0x0000840001007387 */ /* 0x0001e20000100800 */
[----:B------:R-:W-:-:S03]  /*3a8b0*/  IMAD.X R32, R33, 0x1, R41, P5 ;  /* 0x0000000121207824 */ /* 0x000fc600028e0629 */
[----:B------:R1:W-:Y:S01]  /*3a8c0*/  STL [R1+0x70], R6 ;  /* 0x0000700601007387 */ /* 0x0003e20000100800 */
[----:B0-----:R-:W-:-:S05]  /*3a8d0*/  IMAD.X R0, R159, 0x1, R41, P4 ;  /* 0x000000019f007824 */ /* 0x001fca00020e0629 */
[----:B------:R-:W-:Y:S04]  /*3a8e0*/  STL [R1+0x78], R0 ;  /* 0x0000780001007387 */ /* 0x000fe80000100800 */
[----:B------:R0:W-:Y:S01]  /*3a8f0*/  STL [R1+0x80], R32 ;  /* 0x0000802001007387 */ /* 0x0001e20000100800 */
[----:B-1----:R-:W-:-:S03]  /*3a900*/  IADD3 R6, P2, PT, R30, R40, RZ ;  /* 0x000000281e067210 */ /* 0x002fc60007f5e0ff */
[----:B0-----:R-:W2:Y:S04]  /*3a910*/  LDL.LU.64 R32, [R1+0x1d60] ;  /* 0x001d600001207983 */ /* 0x001ea80000300a00 */
[----:B------:R0:W-:Y:S04]  /*3a920*/  STL [R1+0x8c], R6 ;  /* 0x00008c0601007387 */ /* 0x0001e80000100800 */
[----:B------:R-:W2:Y:S01]  /*3a930*/  LDL.LU.64 R158, [R1+0x1d68] ;  /* 0x001d6800019e7983 */ /* 0x000ea20000300a00 */
[----:B---3--:R-:W-:-:S05]  /*3a940*/  IADD3 R0, P4, PT, R156, R40, RZ ;  /* 0x000000289c007210 */ /* 0x008fca0007f9e0ff */
[----:B------:R4:W-:Y:S01]  /*3a950*/  STL [R1+0x94], R0 ;  /* 0x0000940001007387 */ /* 0x0009e20000100800 */
[----:B0-----:R-:W-:-:S03]  /*3a960*/  IMAD.X R6, R31, 0x1, R41, P2 ;  /* 0x000000011f067824 */ /* 0x001fc600010e0629 */
[----:B------:R-:W3:Y:S01]  /*3a970*/  LDL.LU.64 R30, [R1+0x1d70] ;  /* 0x001d7000011e7983 */ /* 0x000ee20000300a00 */
[----:B----4-:R-:W-:-:S05]  /*3a980*/  IADD3 R0, P5, PT, R28, R40, RZ ;  /* 0x000000281c007210 */ /* 0x010fca0007fbe0ff */
[----:B------:R0:W-:Y:S01]  /*3a990*/  STL [R1+0x9c], R0 ;  /* 0x00009c0001007387 */ /* 0x0001e20000100800 */
[----:B------:R-:W-:-:S03]  /*3a9a0*/  IMAD.X R28, R29, 0x1, R41, P5 ;  /* 0x000000011d1c7824 */ /* 0x000fc600028e0629 */
[----:B------:R-:W-:Y:S01]  /*3a9b0*/  STL [R1+0x88], R6 ;  /* 0x0000880601007387 */ /* 0x000fe20000100800 */
[----:B0-----:R-:W-:-:S05]  /*3a9c0*/  IMAD.X R0, R157, 0x1, R41, P4 ;  /* 0x000000019d007824 */ /* 0x001fca00020e0629 */
[----:B------:R-:W-:Y:S04]  /*3a9d0*/  STL [R1+0x90], R0 ;  /* 0x0000900001007387 */ /* 0x000fe80000100800 */
[----:B------:R0:W-:Y:S04]  /*3a9e0*/  STL [R1+0x98], R28 ;  /* 0x0000981c01007387 */ /* 0x0001e80000100800 */
[----:B0-----:R-:W4:Y:S01]  /*3a9f0*/  LDL.LU.64 R28, [R1+0x1d78] ;  /* 0x001d7800011c7983 */ /* 0x001f220000300a00 */
[----:B------:R-:W-:-:S05]  /*3aa00*/  IADD3 R6, P2, PT, R154, R40, RZ ;  /* 0x000000289a067210 */ /* 0x000fca0007f5e0ff */
[----:B------:R0:W-:Y:S04]  /*3aa10*/  STL [R1+0xa4], R6 ;  /* 0x0000a40601007387 */ /* 0x0001e80000100800 */
[----:B------:R-:W4:Y:S01]  /*3aa20*/  LDL.LU.64 R156, [R1+0x1d80] ;  /* 0x001d8000019c7983 */ /* 0x000f220000300a00 */
[----:B0-----:R-:W-:Y:S01]  /*3aa30*/  IMAD.X R6, R155, 0x1, R41, P2 ;  /* 0x000000019b067824 */ /* 0x001fe200010e0629 */
[----:B--2---:R-:W-:-:S05]  /*3aa40*/  IADD3 R0, P4, PT, R160, R40, RZ ;  /* 0x00000028a0007210 */ /* 0x004fca0007f9e0ff */
[----:B------:R0:W-:Y:S04]  /*3aa50*/  STL [R1+0xac], R0 ;  /* 0x0000ac0001007387 */ /* 0x0001e80000100800 */
[----:B------:R-:W2:Y:S01]  /*3aa60*/  LDL.LU.64 R154, [R1+0x1d88] ;  /* 0x001d8800019a7983 */ /* 0x000ea20000300a00 */
[----:B0-----:R-:W-:-:S05]  /*3aa70*/  IADD3 R0, P5, PT, R34, R40, RZ ;  /* 0x0000002822007210 */ /* 0x001fca0007fbe0ff */
        /* <DEDUP_REMOVED lines=14> */
[----:B---3--:R-:W-:-:S05]  /*3ab60*/  IADD3 R0, P5, PT, R30, R40, RZ ;  /* 0x000000281e007210 */ /* 0x008fca0007fbe0ff */
[----:B------:R0:W-:Y:S01]  /*3ab70*/  STL [R1+0xcc], R0 ;  /* 0x0000cc0001007387 */ /* 0x0001e20000100800 */
[----:B------:R-:W-:-:S03]  /*3ab80*/  IADD3.X R30, PT, PT, R31, R41, RZ, P5, !PT ;  /* 0x000000291f1e7210 */ /* 0x000fc60002ffe4ff */
[----:B------:R-:W-:Y:S01]  /*3ab90*/  STL [R1+0xb8], R6 ;  /* 0x0000b80601007387 */ /* 0x000fe20000100800 */
[----:B0-----:R-:W-:-:S05]  /*3aba0*/  IMAD.X R0, R159, 0x1, R41, P4 ;  /* 0x000000019f007824 */ /* 0x001fca00020e0629 */
[----:B------:R-:W-:Y:S04]  /*3abb0*/  STL [R1+0xc0], R0 ;  /* 0x0000c00001007387 */ /* 0x000fe80000100800 */
[----:B------:R0:W-:Y:S04]  /*3abc0*/  STL [R1+0xc8], R30 ;  /* 0x0000c81e01007387 */ /* 0x0001e80000100800 */
[----:B0-----:R-:W3:Y:S01]  /*3abd0*/  LDL.LU.64 R30, [R1+0x1da8] ;  /* 0x001da800011e7983 */ /* 0x001ee20000300a00 */
[----:B----4-:R-:W-:-:S05]  /*3abe0*/  IADD3 R6, P2, PT, R28, R40, RZ ;  /* 0x000000281c067210 */ /* 0x010fca0007f5e0ff */
[----:B------:R0:W-:Y:S04]  /*3abf0*/  STL [R1+0xd4], R6 ;  /* 0x0000d40601007387 */ /* 0x0001e80000100800 */
[----:B------:R-:W4:Y:S01]  /*3ac00*/  LDL.LU.64 R158, [R1+0x1db0] ;  /* 0x001db000019e7983 */ /* 0x000f220000300a00 */
[----:B------:R-:W-:Y:S01]  /*3ac10*/  IADD3 R0, P4, PT, R156, R40, RZ ;  /* 0x000000289c007210 */ /* 0x000fe20007f9e0ff */
[----:B0-----:R-:W-:-:S04]  /*3ac20*/  IMAD.X R6, R29, 0x1, R41, P2 ;  /* 0x000000011d067824 */ /* 0x001fc800010e0629 */
[----:B------:R2:W-:Y:S04]  /*3ac30*/  STL [R1+0xdc], R0 ;  /* 0x0000dc0001007387 */ /* 0x0005e80000100800 */
[----:B------:R-:W4:Y:S01]  /*3ac40*/  LDL.LU.64 R28, [R1+0x1db8] ;  /* 0x001db800011c7983 */ /* 0x000f220000300a00 */
[----:B--2---:R-:W-:-:S05]  /*3ac50*/  IADD3 R0, P5, PT, R154, R40, RZ ;  /* 0x000000289a007210 */ /* 0x004fca0007fbe0ff */
[----:B------:R0:W-:Y:S01]  /*3ac60*/  STL [R1+0xe4], R0 ;  /* 0x0000e40001007387 */ /* 0x0001e20000100800 */
[----:B------:R-:W-:-:S03]  /*3ac70*/  IMAD.X R154, R155, 0x1, R41, P5 ;  /* 0x000000019b9a7824 */ /* 0x000fc600028e0629 */
[----:B------:R1:W-:Y:S01]  /*3ac80*/  STL [R1+0xd0], R6 ;  /* 0x0000d00601007387 */ /* 0x0003e20000100800 */
[----:B0-----:R-:W-:-:S05]  /*3ac90*/  IMAD.X R0, R157, 0x1, R41, P4 ;  /* 0x000000019d007824 */ /* 0x001fca00020e0629 */
[----:B------:R-:W-:Y:S04]  /*3aca0*/  STL [R1+0xd8], R0 ;  /* 0x0000d80001007387 */ /* 0x000fe80000100800 */
[----:B------:R0:W-:Y:S04]  /*3acb0*/  STL [R1+0xe0], R154 ;  /* 0x0000e09a01007387 */ /* 0x0001e80000100800 */
[----:B------:R-:W2:Y:S01]  /*3acc0*/  LDL.LU.64 R156, [R1+0x1dc0] ;  /* 0x001dc000019c7983 */ /* 0x000ea20000300a00 */
[----:B-1----:R-:W-:-:S05]  /*3acd0*/  IADD3 R6, P2, PT, R34, R40, RZ ;  /* 0x0000002822067210 */ /* 0x002fca0007f5e0ff */
[----:B------:R1:W-:Y:S04]  /*3ace0*/  STL [R1+0xec], R6 ;  /* 0x0000ec0601007387 */ /* 0x0003e80000100800 */
[----:B0-----:R-:W2:Y:S01]  /*3acf0*/  LDL.LU.64 R154, [R1+0x1dc8] ;  /* 0x001dc800019a7983 */ /* 0x001ea20000300a00 */
[----:B------:R-:W-:Y:S01]  /*3ad00*/  IADD3 R0, P4, PT, R160, R40, RZ ;  /* 0x00000028a0007210 */ /* 0x000fe20007f9e0ff */
[----:B-1----:R-:W-:-:S04]  /*3ad10*/  IMAD.X R6, R35, 0x1, R41, P2 ;  /* 0x0000000123067824 */ /* 0x002fc800010e0629 */
        /* <DEDUP_REMOVED lines=43> */
[----:B---3--:R-:W-:-:S05]  /*3afd0*/  IADD3 R0, P4, PT, R160, R40, RZ ;  /* 0x00000028a0007210 */ /* 0x008fca0007f9e0ff */
[----:B------:R4:W-:Y:S01]  /*3afe0*/  STL [R1+0x13c], R0 ;  /* 0x00013c0001007387 */ /* 0x0009e20000100800 */
[----:B-1----:R-:W-:-:S03]  /*3aff0*/  IMAD.X R6, R33, 0x1, R41, P2 ;  /* 0x0000000121067824 */ /* 0x002fc600010e0629 */
        /* <DEDUP_REMOVED lines=27> */
[----:B-1----:R-:W-:Y:S01]  /*3b1b0*/  IMAD.X R6, R155, 0x1, R41, P2 ;  /* 0x000000019b067824 */ /* 0x002fe200010e0629 */
[----:B------:R-:W-:-:S05]  /*3b1c0*/  IADD3 R0, P4, PT, R34, R40, RZ ;  /* 0x0000002822007210 */ /* 0x000fca0007f9e0ff */
[----:B------:R3:W-:Y:S04]  /*3b1d0*/  STL [R1+0x16c], R0 ;  /* 0x00016c0001007387 */ /* 0x0007e80000100800 */
[----:B------:R-:W2:Y:S01]  /*3b1e0*/  LDL.LU.64 R154, [R1+0x1e48] ;  /* 0x001e4800019a7983 */ /* 0x000ea20000300a00 */
[----:B---3--:R-:W-:-:S05]  /*3b1f0*/  IADD3 R0, P5, PT, R32, R40, RZ ;  /* 0x0000002820007210 */ /* 0x008fca0007fbe0ff */
[----:B------:R0:W-:Y:S01]  /*3b200*/  STL [R1+0x174], R0 ;  /* 0x0001740001007387 */ /* 0x0001e20000100800 */
[----:B------:R-:W-:-:S03]  /*3b210*/  IMAD.X R32, R33, 0x1, R41, P5 ;  /* 0x0000000121207824 */ /* 0x000fc600028e0629 */
[----:B------:R4:W-:Y:S01]  /*3b220*/  STL [R1+0x160], R6 ;  /* 0x0001600601007387 */ /* 0x0009e20000100800 */
[----:B0-----:R-:W-:-:S05]  /*3b230*/  IMAD.X R0, R35, 0x1, R41, P4 ;  /* 0x0000000123007824 */ /* 0x001fca00020e0629 */
[----:B------:R-:W-:Y:S04]  /*3b240*/  STL [R1+0x168], R0 ;  /* 0x0001680001007387 */ /* 0x000fe80000100800 */
[----:B------:R0:W-:Y:S04]  /*3b250*/  STL [R1+0x170], R32 ;  /* 0x0001702001007387 */ /* 0x0001e80000100800 */
[----:B------:R-:W3:Y:S01]  /*3b260*/  LDL.LU.64 R34, [R1+0x1e50] ;  /* 0x001e500001227983 */ /* 0x000ee20000300a00 */
[----:B----4-:R-:W-:-:S05]  /*3b270*/  IADD3 R6, P2, PT, R30, R40, RZ ;  /* 0x000000281e067210 */ /* 0x010fca0007f5e0ff */
[----:B------:R1:W-:Y:S04]  /*3b280*/  STL [R1+0x17c], R6 ;  /* 0x00017c0601007387 */ /* 0x0003e80000100800 */
[----:B0-----:R-:W4:Y:S01]  /*3b290*/  LDL.LU.64 R32, [R1+0x1e58] ;  /* 0x001e580001207983 */ /* 0x001f220000300a00 */
[----:B------:R-:W-:Y:S01]  /*3b2a0*/  IADD3 R0, P4, PT, R160, R40, RZ ;  /* 0x00000028a0007210 */ /* 0x000fe20007f9e0ff */
[----:B-1----:R-:W-:-:S04]  /*3b2b0*/  IMAD.X R6, R31, 0x1, R41, P2 ;  /* 0x000000011f067824 */ /* 0x002fc800010e0629 */
        /* <DEDUP_REMOVED lines=25> */
[----:B---3--:R-:W-:-:S05]  /*3b450*/  IADD3 R6, P2, PT, R34, R40, RZ ;  /* 0x0000002822067210 */ /* 0x008fca0007f5e0ff */
[----:B------:R1:W-:Y:S04]  /*3b460*/  STL [R1+0x1ac], R6 ;  /* 0x0001ac0601007387 */ /* 0x0003e80000100800 */
[----:B0-----:R-:W3:Y:S01]  /*3b470*/  LDL.LU.64 R154, [R1+0x1e88] ;  /* 0x001e8800019a7983 */ /* 0x001ee20000300a00 */
[----:B-1----:R-:W-:Y:S01]  /*3b480*/  IMAD.X R6, R35, 0x1, R41, P2 ;  /* 0x0000000123067824 */ /* 0x002fe200010e0629 */
[----:B----4-:R-:W-:-:S05]  /*3b490*/  IADD3 R0, P4, PT, R32, R40, RZ ;  /* 0x0000002820007210 */ /* 0x010fca0007f9e0ff */
[----:B------:R0:W-:Y:S04]  /*3b4a0*/  STL [R1+0x1b4], R0 ;  /* 0x0001b40001007387 */ /* 0x0001e80000100800 */
[----:B------:R-:W4:Y:S01]  /*3b4b0*/  LDL.LU.64 R34, [R1+0x1e90] ;  /* 0x001e900001227983 */ /* 0x000f220000300a00 */
[----:B0-----:R-:W-:-:S05]  /*3b4c0*/  IADD3 R0, P5, PT, R30, R40, RZ ;  /* 0x000000281e007210 */ /* 0x001fca0007fbe0ff */
[----:B------:R0:W-:Y:S01]  /*3b4d0*/  STL [R1+0x1bc], R0 ;  /* 0x0001bc0001007387 */ /* 0x0001e20000100800 */
[----:B------:R-:W-:-:S03]  /*3b4e0*/  IMAD.X R30, R31, 0x1, R41, P5 ;  /* 0x000000011f1e7824 */ /* 0x000fc600028e0629 */
[----:B------:R2:W-:Y:S01]  /*3b4f0*/  STL [R1+0x1a8], R6 ;  /* 0x0001a80601007387 */ /* 0x0005e20000100800 */
[----:B0-----:R-:W-:-:S05]  /*3b500*/  IADD3.X R0, PT, PT, R33, R41, RZ, P4, !PT ;  /* 0x0000002921007210 */ /* 0x001fca00027fe4ff */
[----:B------:R-:W-:Y:S04]  /*3b510*/  STL [R1+0x1b0], R0 ;  /* 0x0001b00001007387 */ /* 0x000fe80000100800 */
[----:B------:R0:W-:Y:S04]  /*3b520*/  STL [R1+0x1b8], R30 ;  /* 0x0001b81e01007387 */ /* 0x0001e80000100800 */
[----:B------:R-:W4:Y:S01]  /*3b530*/  LDL.LU.64 R32, [R1+0x1e98] ;  /* 0x001e980001207983 */ /* 0x000f220000300a00 */
[----:B--2---:R-:W-:-:S05]  /*3b540*/  IADD3 R6, P2, PT, R160, R40, RZ ;  /* 0x00000028a0067210 */ /* 0x004fca0007f5e0ff */
[----:B------:R1:W-:Y:S04]  /*3b550*/  STL [R1+0x1c4], R6 ;  /* 0x0001c40601007387 */ /* 0x0003e80000100800 */
[----:B0-----:R-:W2:Y:S01]  /*3b560*/  LDL.LU.64 R30, [R1+0x1ea0] ;  /* 0x001ea000011e7983 */ /* 0x001ea20000300a00 */
[----:B------:R-:W-:Y:S01]  /*3b570*/  IADD3 R0, P4, PT, R28, R40, RZ ;  /* 0x000000281c007210 */ /* 0x000fe20007f9e0ff */
[----:B-1----:R-:W-:-:S04]  /*3b580*/  IMAD.X R6, R161, 0x1, R41, P2 ;  /* 0x00000001a1067824 */ /* 0x002fc800010e0629 */
[----:B------:R0:W-:Y:S01]  /*3b590*/  STL [R1+0x1cc], R0 ;  /* 0x0001cc0001007387 */ /* 0x0001e20000100800 */
[----:B------:R-:W-:Y:S01]  /*3b5a0*/  IADD3 R162, P5, PT, R158, R40, RZ ;  /* 0x000000289ea27210 */ /* 0x000fe20007fbe0ff */
[----:B0-----:R-:W-:-:S04]  /*3b5b0*/  IMAD.X R0, R29, 0x1, R41, P4 ;  /* 0x000000011d007824 */ /* 0x001fc800020e0629 */
[----:B------:R0:W-:Y:S04]  /*3b5c0*/  STL [R1+0x1d4], R162 ;  /* 0x0001d4a201007387 */ /* 0x0001e80000100800 */
[----:B------:R-:W2:Y:S01]  /*3b5d0*/  LDL.LU.64 R28, [R1+0x1ea8] ;  /* 0x001ea800011c7983 */ /* 0x000ea20000300a00 */
[----:B------:R-:W-:-:S03]  /*3b5e0*/  IMAD.X R158, R159, 0x1, R41, P5 ;  /* 0x000000019f9e7824 */ /* 0x000fc600028e0629 */
[----:B------:R1:W-:Y:S04]  /*3b5f0*/  STL [R1+0x1c0], R6 ;  /* 0x0001c00601007387 */ /* 0x0003e80000100800 */
[----:B------:R3:W-:Y:S04]  /*3b600*/  STL [R1+0x1c8], R0 ;  /* 0x0001c80001007387 */ /* 0x0007e80000100800 */
[----:B------:R-:W-:Y:S04]  /*3b610*/  STL [R1+0x1d0], R158 ;  /* 0x0001d09e01007387 */ /* 0x000fe80000100800 */
[----:B0-----:R-:W2:Y:S01]  /*3b620*/  LDL.LU.64 R162, [R1+0x1eb0] ;  /* 0x001eb00001a27983 */ /* 0x001ea20000300a00 */
[----:B-1----:R-:W-:-:S05]  /*3b630*/  IADD3 R6, P2, PT, R156, R40, RZ ;  /* 0x000000289c067210 */ /* 0x002fca0007f5e0ff */
[----:B------:R0:W-:Y:S04]  /*3b640*/  STL [R1+0x1dc], R6 ;  /* 0x0001dc0601007387 */ /* 0x0001e80000100800 */
[----:B------:R-:W2:Y:S01]  /*3b650*/  LDL.LU.64 R160, [R1+0x1eb8] ;  /* 0x001eb80001a07983 */ /* 0x000ea20000300a00 */
[----:B---3--:R-:W-:Y:S01]  /*3b660*/  IADD3 R0, P4, PT, R154, R40, RZ ;  /* 0x000000289a007210 */ /* 0x008fe20007f9e0ff */
[----:B0-----:R-:W-:-:S04]  /*3b670*/  IMAD.X R6, R157, 0x1, R41, P2 ;  /* 0x000000019d067824 */ /* 0x001fc800010e0629 */
[----:B------:R0:W-:Y:S02]  /*3b680*/  STL [R1+0x1e4], R0 ;  /* 0x0001e40001007387 */ /* 0x0001e40000100800 */
[----:B0-----:R-:W-:Y:S01]  /*3b690*/  IMAD.X R0, R155, 0x1, R41, P4 ;  /* 0x000000019b007824 */ /* 0x001fe200020e0629 */
[----:B----4-:R-:W-:-:S05]  /*3b6a0*/  IADD3 R158, P5, PT, R34, R40, RZ ;  /* 0x00000028229e7210 */ /* 0x010fca0007fbe0ff */
[----:B------:R0:W-:Y:S01]  /*3b6b0*/  STL [R1+0x1ec], R158 ;  /* 0x0001ec9e01007387 */ /* 0x0001e20000100800 */
[----:B------:R-:W-:-:S03]  /*3b6c0*/  IMAD.X R34, R35, 0x1, R41, P5 ;  /* 0x0000000123227824 */ /* 0x000fc600028e0629 */
[----:B0-----:R-:W3:Y:S04]  /*3b6d0*/  LDL.LU.64 R158, [R1+0x1ec0] ;  /* 0x001ec000019e7983 */ /* 0x001ee80000300a00 */
[----:B------:R0:W-:Y:S04]  /*3b6e0*/  STL [R1+0x1d8], R6 ;  /* 0x0001d80601007387 */ /* 0x0001e80000100800 */
[----:B------:R2:W-:Y:S04]  /*3b6f0*/  STL [R1+0x1e0], R0 ;  /* 0x0001e00001007387 */ /* 0x0005e80000100800 */
[----:B------:R1:W-:Y:S04]  /*3b700*/  STL [R1+0x1e8], R34 ;  /* 0x0001e82201007387 */ /* 0x0003e80000100800 */
[----:B------:R-:W4:Y:S01]  /*3b710*/  LDL.LU.64 R156, [R1+0x1ec8] ;  /* 0x001ec800019c7983 */ /* 0x000f220000300a00 */
[----:B0-----:R-:W-:-:S05]  /*3b720*/  IADD3 R6, P2, PT, R32, R40, RZ ;  /* 0x0000002820067210 */ /* 0x001fca0007f5e0ff */
[----:B------:R0:W-:Y:S04]  /*3b730*/  STL [R1+0x1f4], R6 ;  /* 0x0001f40601007387 */ /* 0x0001e80000100800 */
[----:B------:R-:W4:Y:S01]  /*3b740*/  LDL.LU.64 R154, [R1+0x1ed0] ;  /* 0x001ed000019a7983 */ /* 0x000f220000300a00 */
[----:B--2---:R-:W-:-:S05]  /*3b750*/  IADD3 R0, P4, PT, R30, R40, RZ ;  /* 0x000000281e007210 */ /* 0x004fca0007f9e0ff */
[----:B------:R2:W-:Y:S04]  /*3b760*/  STL [R1+0x1fc], R0 ;  /* 0x0001fc0001007387 */ /* 0x0005e80000100800 */
[----:B-1----:R-:W4:Y:S01]  /*3b770*/  LDL.LU.64 R34, [R1+0x1ed8] ;  /* 0x001ed80001227983 */ /* 0x002f220000300a00 */
[----:B0-----:R-:W-:Y:S01]  /*3b780*/  IMAD.X R6, R33, 0x1, R41, P2 ;  /* 0x0000000121067824 */ /* 0x001fe200010e0629 */
[----:B--2---:R-:W-:-:S05]  /*3b790*/  IADD3 R0, P5, PT, R28, R40, RZ ;  /* 0x000000281c007210 */ /* 0x004fca0007fbe0ff */
[----:B------:R0:W-:Y:S01]  /*3b7a0*/  STL [R1+0x204], R0 ;  /* 0x0002040001007387 */ /* 0x0001e20000100800 */
[----:B------:R-:W-:-:S03]  /*3b7b0*/  IMAD.X R28, R29, 0x1, R41, P5 ;  /* 0x000000011d1c7824 */ /* 0x000fc600028e0629 */
[----:B------:R1:W-:Y:S01]  /*3b7c0*/  STL [R1+0x1f0], R6 ;  /* 0x0001f00601007387 */ /* 0x0003e20000100800 */
[----:B0-----:R-:W-:Y:S01]  /*3b7d0*/  IMAD.X R0, R31, 0x1, R41, P4 ;  /* 0x000000011f007824 */ /* 0x001fe200020e0629 */
[----:B-1----:R-:W-:-:S04]  /*3b7e0*/  IADD3 R6, P2, PT, R162, R40, RZ ;  /* 0x00000028a2067210 */ /* 0x002fc80007f5e0ff */
[----:B------:R0:W-:Y:S04]  /*3b7f0*/  STL [R1+0x1f8], R0 ;  /* 0x0001f80001007387 */ /* 0x0001e80000100800 */
[----:B------:R1:W-:Y:S04]  /*3b800*/  STL [R1+0x200], R28 ;  /* 0x0002001c01007387 */ /* 0x0003e80000100800 */
[----:B------:R-:W2:Y:S04]  /*3b810*/  LDL.LU.64 R32, [R1+0x1ee0] ;  /* 0x001ee00001207983 */ /* 0x000ea80000300a00 */
[----:B------:R1:W-:Y:S04]  /*3b820*/  STL [R1+0x20c], R6 ;  /* 0x00020c0601007387 */ /* 0x0003e80000100800 */
[----:B------:R-:W2:Y:S01]  /*3b830*/  LDL.LU.64 R30, [R1+0x1ee8] ;  /* 0x001ee800011e7983 */ /* 0x000ea20000300a00 */
[----:B0-----:R-:W-:-:S05]  /*3b840*/  IADD3 R0, P4, PT, R160, R40, RZ ;  /* 0x00000028a0007210 */ /* 0x001fca0007f9e0ff */
[----:B------:R3:W-:Y:S04]  /*3b850*/  STL [R1+0x214], R0 ;  /* 0x0002140001007387 */ /* 0x0007e80000100800 */
[----:B-1----:R-:W2:Y:S01]  /*3b860*/  LDL.LU.64 R28, [R1+0x1ef0] ;  /* 0x001ef000011c7983 */ /* 0x002ea20000300a00 */
[--C-:B------:R-:W-:Y:S02]  /*3b870*/  IMAD.X R162, R163, 0x1, R41.reuse, P2 ;  /* 0x00000001a3a27824 */ /* 0x100fe400010e0629 */
[----:B------:R-:W-:Y:S01]  /*3b880*/  IMAD.X R6, R161, 0x1, R41, P4 ;  /* 0x00000001a1067824 */ /* 0x000fe200020e0629 */
[----:B---3--:R-:W-:-:S05]  /*3b890*/  IADD3 R0, P5, PT, R158, R40, RZ ;  /* 0x000000289e007210 */ /* 0x008fca0007fbe0ff */
[----:B------:R0:W-:Y:S04]  /*3b8a0*/  STL [R1+0x21c], R0 ;  /* 0x00021c0001007387 */ /* 0x0001e80000100800 */
[----:B------:R-:W-:Y:S01]  /*3b8b0*/  STL [R1+0x208], R162 ;  /* 0x000208a201007387 */ /* 0x000fe20000100800 */
[----:B0-----:R-:W-:Y:S01]  /*3b8c0*/  IMAD.X R0, R159, 0x1, R41, P5 ;  /* 0x000000019f007824 */ /* 0x001fe200028e0629 */
[-C--:B----4-:R-:W-:Y:S02]  /*3b8d0*/  IADD3 R158, P2, PT, R156, R40.reuse, RZ ;  /* 0x000000289c9e7210 */ /* 0x090fe40007f5e0ff */
[----:B------:R0:W-:Y:S04]  /*3b8e0*/  STL [R1+0x210], R6 ;  /* 0x0002100601007387 */ /* 0x0001e80000100800 */
[----:B------:R1:W-:Y:S04]  /*3b8f0*/  STL [R1+0x218], R0 ;  /* 0x0002180001007387 */ /* 0x0003e80000100800 */
[----:B------:R-:W-:Y:S01]  /*3b900*/  STL [R1+0x224], R158 ;  /* 0x0002249e01007387 */ /* 0x000fe20000100800 */
[----:B0-----:R-:W-:-:S03]  /*3b910*/  IADD3 R6, P4, PT, R154, R40, RZ ;  /* 0x000000289a067210 */ /* 0x001fc60007f9e0ff */
[----:B------:R-:W3:Y:S04]  /*3b920*/  LDL.LU.64 R162, [R1+0x1ef8] ;  /* 0x001ef80001a27983 */ /* 0x000ee80000300a00 */
[----:B------:R0:W-:Y:S01]  /*3b930*/  STL [R1+0x22c], R6 ;  /* 0x00022c0601007387 */ /* 0x0001e20000100800 */
[----:B-1----:R-:W-:-:S05]  /*3b940*/  IADD3 R0, P5, PT, R34, R40, RZ ;  /* 0x0000002822007210 */ /* 0x002fca0007fbe0ff */
[----:B------:R1:W-:Y:S04]  /*3b950*/  STL [R1+0x234], R0 ;  /* 0x0002340001007387 */ /* 0x0003e80000100800 */
[----:B------:R-:W4:Y:S01]  /*3b960*/  LDL.LU.64 R160, [R1+0x1f00] ;  /* 0x001f000001a07983 */ /* 0x000f220000300a00 */
[--C-:B0-----:R-:W-:Y:S02]  /*3b970*/  IMAD.X R6, R157, 0x1, R41.reuse, P2 ;  /* 0x000000019d067824 */ /* 0x101fe400010e0629 */
[----:B-1----:R-:W-:-:S03]  /*3b980*/  IMAD.X R0, R155, 0x1, R41, P4 ;  /* 0x000000019b007824 */ /* 0x002fc600020e0629 */
[----:B------:R-:W-:Y:S04]  /*3b990*/  STL [R1+0x220], R6 ;  /* 0x0002200601007387 */ /* 0x000fe80000100800 */
[----:B------:R-:W4:Y:S04]  /*3b9a0*/  LDL.LU.64 R158, [R1+0x1f08] ;  /* 0x001f0800019e7983 */ /* 0x000f280000300a00 */
[----:B------:R0:W-:Y:S02]  /*3b9b0*/  STL [R1+0x228], R0 ;  /* 0x0002280001007387 */ /* 0x0001e40000100800 */
[----:B0-----:R-:W-:-:S05]  /*3b9c0*/  IMAD.X R0, R35, 0x1, R41, P5 ;  /* 0x0000000123007824 */ /* 0x001fca00028e0629 */
[----:B------:R0:W-:Y:S01]  /*3b9d0*/  STL [R1+0x230], R0 ;  /* 0x0002300001007387 */ /* 0x0001e20000100800 */
[----:B--2---:R-:W-:-:S05]  /*3b9e0*/  IADD3 R34, P2, PT, R32, R40, RZ ;  /* 0x0000002820227210 */ /* 0x004fca0007f5e0ff */
[----:B------:R1:W-:Y:S01]  /*3b9f0*/  STL [R1+0x23c], R34 ;  /* 0x00023c2201007387 */ /* 0x0003e20000100800 */
[----:B------:R-:W-:-:S03]  /*3ba00*/  IADD3 R6, P4, PT, R30, R40, RZ ;  /* 0x000000281e067210 */ /* 0x000fc60007f9e0ff */
[----:B------:R-:W2:Y:S04]  /*3ba10*/  LDL.LU.64 R156, [R1+0x1f10] ;  /* 0x001f1000019c7983 */ /* 0x000ea80000300a00 */
[----:B------:R1:W-:Y:S04]  /*3ba20*/  STL [R1+0x244], R6 ;  /* 0x0002440601007387 */ /* 0x0003e80000100800 */
[----:B------:R-:W2:Y:S01]  /*3ba30*/  LDL.LU.64 R154, [R1+0x1f18] ;  /* 0x001f1800019a7983 */ /* 0x000ea20000300a00 */
[----:B0-----:R-:W-:-:S05]  /*3ba40*/  IADD3 R0, P5, PT, R28, R40, RZ ;  /* 0x000000281c007210 */ /* 0x001fca0007fbe0ff */
[----:B------:R0:W-:Y:S04]  /*3ba50*/  STL [R1+0x24c], R0 ;  /* 0x00024c0001007387 */ /* 0x0001e80000100800 */
[----:B-1----:R-:W2:Y:S01]  /*3ba60*/  LDL.LU.64 R34, [R1+0x1f20] ;  /* 0x001f200001227983 */ /* 0x002ea20000300a00 */
[--C-:B------:R-:W-:Y:S02]  /*3ba70*/  IMAD.X R32, R33, 0x1, R41.reuse, P2 ;  /* 0x0000000121207824 */ /* 0x100fe400010e0629 */
[--C-:B------:R-:W-:Y:S02]  /*3ba80*/  IMAD.X R6, R29, 0x1, R41.reuse, P5 ;  /* 0x000000011d067824 */ /* 0x100fe400028e0629 */
[----:B0-----:R-:W-:Y:S01]  /*3ba90*/  IMAD.X R0, R31, 0x1, R41, P4 ;  /* 0x000000011f007824 */ /* 0x001fe200020e0629 */
[----:B------:R0:W-:Y:S04]  /*3baa0*/  STL [R1+0x238], R32 ;  /* 0x0002382001007387 */ /* 0x0001e80000100800 */
[----:B0-----:R-:W2:Y:S04]  /*3bab0*/  LDL.LU.64 R32, [R1+0x1f28] ;  /* 0x001f280001207983 */ /* 0x001ea80000300a00 */
[----:B------:R3:W-:Y:S04]  /*3bac0*/  STL [R1+0x240], R0 ;  /* 0x0002400001007387 */ /* 0x0007e80000100800 */
[----:B------:R-:W-:Y:S04]  /*3bad0*/  STL [R1+0x248], R6 ;  /* 0x0002480601007387 */ /* 0x000fe80000100800 */
[----:B------:R-:W2:Y:S04]  /*3bae0*/  LDL.LU.64 R30, [R1+0x1f30] ;  /* 0x001f3000011e7983 */ /* 0x000ea80000300a00 */
[----:B------:R-:W2:Y:S01]  /*3baf0*/  LDL.LU.64 R28, [R1+0x1f38] ;  /* 0x001f3800011c7983 */ /* 0x000ea20000300a00 */
[----:B---3--:R-:W-:-:S05]  /*3bb00*/  IADD3 R0, P2, PT, R162, R40, RZ ;  /* 0x00000028a2007210 */ /* 0x008fca0007f5e0ff */
[----:B------:R4:W-:Y:S02]  /*3bb10*/  STL [R1+0x254], R0 ;  /* 0x0002540001007387 */ /* 0x0009e40000100800 */
[----:B----4-:R-:W-:-:S05]  /*3bb20*/  IADD3 R0, P4, PT, R160, R40, RZ ;  /* 0x00000028a0007210 */ /* 0x010fca0007f9e0ff */
[----:B------:R0:W-:Y:S04]  /*3bb30*/  STL [R1+0x25c], R0 ;  /* 0x00025c0001007387 */ /* 0x0001e80000100800 */
[----:B0-----:R-:W3:Y:S01]  /*3bb40*/  LDL.LU R0, [R1+0x2024] ;  /* 0x0020240001007983 */ /* 0x001ee20000300800 */
[----:B------:R-:W-:Y:S01]  /*3bb50*/  IADD3 R6, P5, PT, R158, R40, RZ ;  /* 0x000000289e067210 */ /* 0x000fe20007fbe0ff */
[----:B------:R-:W-:-:S04]  /*3bb60*/  IMAD.X R162, R163, 0x1, R41, P2 ;  /* 0x00000001a3a27824 */ /* 0x000fc800010e0629 */
[----:B------:R0:W-:Y:S01]  /*3bb70*/  STL [R1+0x264], R6 ;  /* 0x0002640601007387 */ /* 0x0001e20000100800 */
[----:B------:R-:W-:-:S03]  /*3bb80*/  IMAD.X R158, R159, 0x1, R41, P5 ;  /* 0x000000019f9e7824 */ /* 0x000fc600028e0629 */
[----:B------:R-:W-:Y:S01]  /*3bb90*/  STL [R1+0x250], R162 ;  /* 0x000250a201007387 */ /* 0x000fe20000100800 */
[----:B0-----:R-:W-:-:S05]  /*3bba0*/  IMAD.X R6, R161, 0x1, R41, P4 ;  /* 0x00000001a1067824 */ /* 0x001fca00020e0629 */
[----:B------:R0:W-:Y:S04]  /*3bbb0*/  STL [R1+0x258], R6 ;  /* 0x0002580601007387 */ /* 0x0001e80000100800 */
[----:B------:R1:W-:Y:S01]  /*3bbc0*/  STL [R1+0x260], R158 ;  /* 0x0002609e01007387 */ /* 0x0003e20000100800 */
[----:B--2---:R-:W-:-:S05]  /*3bbd0*/  IADD3 R159, P2, PT, R156, R40, RZ ;  /* 0x000000289c9f7210 */ /* 0x004fca0007f5e0ff */
[--C-:B------:R-:W-:Y:S01]  /*3bbe0*/  IMAD.X R156, R157, 0x1, R41.reuse, P2 ;  /* 0x000000019d9c7824 */ /* 0x100fe200010e0629 */
[-C--:B0-----:R-:W-:Y:S01]  /*3bbf0*/  IADD3 R6, P4, PT, R154, R40.reuse, RZ ;  /* 0x000000289a067210 */ /* 0x081fe20007f9e0ff */
[----:B------:R-:W-:Y:S04]  /*3bc00*/  STL [R1+0x26c], R159 ;  /* 0x00026c9f01007387 */ /* 0x000fe80000100800 */
[----:B------:R0:W-:Y:S01]  /*3bc10*/  STL [R1+0x274], R6 ;  /* 0x0002740601007387 */ /* 0x0001e20000100800 */
[----:B-1----:R-:W-:Y:S01]  /*3bc20*/  IADD3 R158, P5, PT, R34, R40, RZ ;  /* 0x00000028229e7210 */ /* 0x002fe20007fbe0ff */
[----:B0-----:R-:W-:-:S04]  /*3bc30*/  IMAD.X R6, R155, 0x1, R41, P4 ;  /* 0x000000019b067824 */ /* 0x001fc800020e0629 */
[----:B------:R-:W-:Y:S01]  /*3bc40*/  STL [R1+0x27c], R158 ;  /* 0x00027c9e01007387 */ /* 0x000fe20000100800 */
[----:B------:R-:W-:-:S03]  /*3bc50*/  IMAD.X R34, R35, 0x1, R41, P5 ;  /* 0x0000000123227824 */ /* 0x000fc600028e0629 */
[----:B------:R0:W-:Y:S04]  /*3bc60*/  STL [R1+0x268], R156 ;  /* 0x0002689c01007387 */ /* 0x0001e80000100800 */
[----:B------:R-:W2:Y:S04]  /*3bc70*/  LDL.LU.64 R154, [R1+0x1f40] ;  /* 0x001f4000019a7983 */ /* 0x000ea80000300a00 */
[----:B------:R1:W-:Y:S04]  /*3bc80*/  STL [R1+0x270], R6 ;  /* 0x0002700601007387 */ /* 0x0003e80000100800 */
[----:B------:R4:W-:Y:S04]  /*3bc90*/  STL [R1+0x278], R34 ;  /* 0x0002782201007387 */ /* 0x0009e80000100800 */
[----:B0-----:R-:W2:Y:S01]  /*3bca0*/  LDL.LU.64 R156, [R1+0x1f48] ;  /* 0x001f4800019c7983 */ /* 0x001ea20000300a00 */
[----:B-1----:R-:W-:-:S02]  /*3bcb0*/  IADD3 R6, P2, PT, R32, R40, RZ ;  /* 0x0000002820067210 */ /* 0x002fc40007f5e0ff */
[----:B----4-:R-:W-:-:S03]  /*3bcc0*/  IADD3 R34, P4, PT, R30, R40, RZ ;  /* 0x000000281e227210 */ /* 0x010fc60007f9e0ff */
[----:B------:R0:W-:Y:S04]  /*3bcd0*/  STL [R1+0x284], R6 ;  /* 0x0002840601007387 */ /* 0x0001e80000100800 */
[----:B------:R-:W4:Y:S04]  /*3bce0*/  LDL.LU.64 R158, [R1+0x1f50] ;  /* 0x001f5000019e7983 */ /* 0x000f280000300a00 */
[----:B------:R1:W-:Y:S04]  /*3bcf0*/  STL [R1+0x28c], R34 ;  /* 0x00028c2201007387 */ /* 0x0003e80000100800 */
[----:B------:R-:W4:Y:S01]  /*3bd00*/  LDL.LU.64 R160, [R1+0x1f58] ;  /* 0x001f580001a07983 */ /* 0x000f220000300a00 */
[----:B0-----:R-:W-:-:S05]  /*3bd10*/  IADD3 R6, P5, PT, R28, R40, RZ ;  /* 0x000000281c067210 */ /* 0x001fca0007fbe0ff */
[----:B------:R3:W-:Y:S04]  /*3bd20*/  STL [R1+0x294], R6 ;  /* 0x0002940601007387 */ /* 0x0007e80000100800 */
[----:B------:R-:W4:Y:S04]  /*3bd30*/  LDL.LU.64 R162, [R1+0x1f60] ;  /* 0x001f600001a27983 */ /* 0x000f280000300a00 */
[----:B-1----:R-:W4:Y:S01]  /*3bd40*/  LDL.LU.64 R34, [R1+0x1f68] ;  /* 0x001f680001227983 */ /* 0x002f220000300a00 */
[----:B------:R-:W-:Y:S02]  /*3bd50*/  IMAD.X R30, R31, 0x1, R41, P4 ;  /* 0x000000011f1e7824 */ /* 0x000fe400020e0629 */
[----:B---3--:R-:W-:-:S02]  /*3bd60*/  IMAD.U32 R6, R0, -0x80000000, RZ ;  /* 0x8000000000067824 */ /* 0x008fc400078e00ff */
[----:B------:R-:W-:Y:S02]  /*3bd70*/  IMAD.X R0, R33, 0x1, R41, P2 ;  /* 0x0000000121007824 */ /* 0x000fe400010e0629 */
[----:B------:R-:W0:Y:S03]  /*3bd80*/  SYNCS.PHASECHK.TRANS64.TRYWAIT P2, [UR4], R6 ;  /* 0x00000006ff0075a7 */ /* 0x000e260008041104 */
[----:B------:R1:W-:Y:S02]  /*3bd90*/  STL [R1+0x280], R0 ;  /* 0x0002800001007387 */ /* 0x0003e40000100800 */
[----:B-1----:R-:W-:Y:S02]  /*3bda0*/  IADD3.X R0, PT, PT, R29, R41, RZ, P5, !PT ;  /* 0x000000291d007210 */ /* 0x002fe40002ffe4ff */
[----:B------:R-:W3:Y:S04]  /*3bdb0*/  LDL.LU.64 R28, [R1+0x1f70] ;  /* 0x001f7000011c7983 */ /* 0x000ee80000300a00 */
[----:B------:R1:W-:Y:S04]  /*3bdc0*/  STL [R1+0x288], R30 ;  /* 0x0002881e01007387 */ /* 0x0003e80000100800 */
[----:B-1----:R-:W3:Y:S04]  /*3bdd0*/  LDL.LU.64 R30, [R1+0x1f78] ;  /* 0x001f7800011e7983 */ /* 0x002ee80000300a00 */
[----:B------:R2:W-:Y:S04]  /*3bde0*/  STL [R1+0x290], R0 ;  /* 0x0002900001007387 */ /* 0x0005e80000100800 */
[----:B------:R-:W3:Y:S01]  /*3bdf0*/  LDL.LU.64 R32, [R1+0x1f80] ;  /* 0x001f800001207983 */ /* 0x000ee20000300a00 */
[----:B--2---:R-:W-:-:S05]  /*3be00*/  IADD3 R0, P4, PT, R154, R40, RZ ;  /* 0x000000289a007210 */ /* 0x004fca0007f9e0ff */
[----:B------:R1:W-:Y:S02]  /*3be10*/  STL [R1+0x29c], R0 ;  /* 0x00029c0001007387 */ /* 0x0003e40000100800 */
[----:B-1----:R-:W-:-:S05]  /*3be20*/  IADD3 R0, P5, PT, R156, R40, RZ ;  /* 0x000000289c007210 */ /* 0x002fca0007fbe0ff */
[----:B------:R1:W-:Y:S02]  /*3be30*/  STL [R1+0x2a4], R0 ;  /* 0x0002a40001007387 */ /* 0x0003e40000100800 */
[--C-:B-1----:R-:W-:Y:S02]  /*3be40*/  IMAD.X R0, R155, 0x1, R41.reuse, P4 ;  /* 0x000000019b007824 */ /* 0x102fe400020e0629 */
[----:B------:R1:W5:Y:S04]  /*3be50*/  LDL.LU.64 R154, [R1+0x3df8] ;  /* 0x003df800019a7983 */ /* 0x0003680000300a00 */
[----:B------:R2:W-:Y:S02]  /*3be60*/  STL [R1+0x298], R0 ;  /* 0x0002980001007387 */ /* 0x0005e40000100800 */
[----:B--2---:R-:W-:-:S02]  /*3be70*/  IMAD.X R0, R157, 0x1, R41, P5 ;  /* 0x000000019d007824 */ /* 0x004fc400028e0629 */
[----:B------:R1:W5:Y:S04]  /*3be80*/  LDL.LU.64 R156, [R1+0x3df0] ;  /* 0x003df000019c7983 */ /* 0x0003680000300a00 */
[----:B------:R4:W-:Y:S02]  /*3be90*/  STL [R1+0x2a0], R0 ;  /* 0x0002a00001007387 */ /* 0x0009e40000100800 */
[----:B----4-:R-:W-:-:S05]  /*3bea0*/  IADD3 R0, P4, PT, R158, R40, RZ ;  /* 0x000000289e007210 */ /* 0x010fca0007f9e0ff */
[----:B------:R2:W-:Y:S02]  /*3beb0*/  STL [R1+0x2ac], R0 ;  /* 0x0002ac0001007387 */ /* 0x0005e40000100800 */
[----:B--2---:R-:W-:-:S05]  /*3bec0*/  IADD3 R0, P5, PT, R160, R40, RZ ;  /* 0x00000028a0007210 */ /* 0x004fca0007fbe0ff */
[----:B------:R2:W-:Y:S02]  /*3bed0*/  STL [R1+0x2b4], R0 ;  /* 0x0002b40001007387 */ /* 0x0005e40000100800 */
[--C-:B--2---:R-:W-:Y:S02]  /*3bee0*/  IMAD.X R0, R159, 0x1, R41.reuse, P4 ;  /* 0x000000019f007824 */ /* 0x104fe400020e0629 */
[----:B------:R1:W5:Y:S04]  /*3bef0*/  LDL.LU.64 R158, [R1+0x3de8] ;  /* 0x003de800019e7983 */ /* 0x0003680000300a00 */
[----:B------:R2:W-:Y:S02]  /*3bf00*/  STL [R1+0x2a8], R0 ;  /* 0x0002a80001007387 */ /* 0x0005e40000100800 */
[----:B--2---:R-:W-:-:S02]  /*3bf10*/  IMAD.X R0, R161, 0x1, R41, P5 ;  /* 0x00000001a1007824 */ /* 0x004fc400028e0629 */
[----:B------:R1:W5:Y:S04]  /*3bf20*/  LDL.LU.64 R160, [R1+0x3de0] ;  /* 0x003de00001a07983 */ /* 0x0003680000300a00 */
[----:B------:R2:W-:Y:S02]  /*3bf30*/  STL [R1+0x2b0], R0 ;  /* 0x0002b00001007387 */ /* 0x0005e40000100800 */
[-C--:B--2---:R-:W-:Y:S02]  /*3bf40*/  IADD3 R0, P4, PT, R162, R40.reuse, RZ ;  /* 0x00000028a2007210 */ /* 0x084fe40007f9e0ff */
[----:B------:R-:W-:-:S03]  /*3bf50*/  IADD3 R40, P5, PT, R34, R40, RZ ;  /* 0x0000002822287210 */ /* 0x000fc60007fbe0ff */
[----:B------:R2:W-:Y:S04]  /*3bf60*/  STL [R1+0x2bc], R0 ;  /* 0x0002bc0001007387 */ /* 0x0005e80000100800 */
[----:B--2---:R1:W5:Y:S04]  /*3bf70*/  LDL.LU R0, [R1+0x3dd8] ;  /* 0x003dd80001007983 */ /* 0x0043680000300800 */
[----:B------:R2:W-:Y:S02]  /*3bf80*/  STL [R1+0x2c4], R40 ;  /* 0x0002c42801007387 */ /* 0x0005e40000100800 */
[----:B--2---:R-:W-:-:S02]  /*3bf90*/  IMAD.X R40, R163, 0x1, R41, P4 ;  /* 0x00000001a3287824 */ /* 0x004fc400020e0629 */
[----:B------:R1:W5:Y:S04]  /*3bfa0*/  LDL.LU.64 R162, [R1+0x3dd0] ;  /* 0x003dd00001a27983 */ /* 0x0003680000300a00 */
[----:B------:R2:W-:Y:S01]  /*3bfb0*/  STL [R1+0x2b8], R40 ;  /* 0x0002b82801007387 */ /* 0x0005e20000100800 */
[----:B------:R-:W-:-:S03]  /*3bfc0*/  IMAD.X R35, R35, 0x1, R41, P5 ;  /* 0x0000000123237824 */ /* 0x000fc600028e0629 */
[----:B------:R1:W5:Y:S01]  /*3bfd0*/  LDL.LU R34, [R1+0x3dc8] ;  /* 0x003dc80001227983 */ /* 0x0003620000300800 */
[----:B--2---:R-:W2:Y:S03]  /*3bfe0*/  LDC R40, c[0x0][0x3a8] ;  /* 0x0000ea00ff287b82 */ /* 0x004ea60000000800 */
[----:B------:R3:W-:Y:S01]  /*3bff0*/  STL [R1+0x2c0], R35 ;  /* 0x0002c02301007387 */ /* 0x0007e20000100800 */
[----:B--2---:R-:W-:-:S04]  /*3c000*/  IMAD.SHL.U32 R40, R40, 0x100, RZ ;  /* 0x0000010028287824 */ /* 0x004fc800078e00ff */
[----:B------:R-:W-:-:S05]  /*3c010*/  IMAD.SHL.U32 R40, R40, 0x2, RZ ;  /* 0x0000000228287824 */ /* 0x000fca00078e00ff */
[----:B---3--:R-:W-:-:S05]  /*3c020*/  IADD3 R35, P4, PT, R28, R40, RZ ;  /* 0x000000281c237210 */ /* 0x008fca0007f9e0ff */
[----:B------:R2:W-:Y:S02]  /*3c030*/  STL [R1+0x2cc], R35 ;  /* 0x0002cc2301007387 */ /* 0x0005e40000100800 */
[----:B--2---:R-:W-:-:S05]  /*3c040*/  IADD3 R35, P5, PT, R30, R40, RZ ;  /* 0x000000281e237210 */ /* 0x004fca0007fbe0ff */
[----:B------:R2:W-:Y:S02]  /*3c050*/  STL [R1+0x2d4], R35 ;  /* 0x0002d42301007387 */ /* 0x0005e40000100800 */
[--C-:B--2---:R-:W-:Y:S02]  /*3c060*/  IMAD.X R35, R29, 0x1, R41.reuse, P4 ;  /* 0x000000011d237824 */ /* 0x104fe400020e0629 */
[----:B------:R-:W2:Y:S04]  /*3c070*/  LDL.LU.64 R28, [R1+0x3dc0] ;  /* 0x003dc000011c7983 */ /* 0x000ea80000300a00 */
[----:B------:R3:W-:Y:S02]  /*3c080*/  STL [R1+0x2c8], R35 ;  /* 0x0002c82301007387 */ /* 0x0007e40000100800 */
[----:B---3--:R-:W-:-:S02]  /*3c090*/  IMAD.X R35, R31, 0x1, R41, P5 ;  /* 0x000000011f237824 */ /* 0x008fc400028e0629 */
[----:B------:R-:W3:Y:S04]  /*3c0a0*/  LDL.LU.64 R30, [R1+0x3db8] ;  /* 0x003db800011e7983 */ /* 0x000ee80000300a00 */
[----:B------:R4:W-:Y:S02]  /*3c0b0*/  STL [R1+0x2d0], R35 ;  /* 0x0002d02301007387 */ /* 0x0009e40000100800 */
[----:B----4-:R-:W-:-:S05]  /*3c0c0*/  IADD3 R35, P4, PT, R32, R40, RZ ;  /* 0x0000002820237210 */ /* 0x010fca0007f9e0ff */
[----:B------:R2:W-:Y:S02]  /*3c0d0*/  STL [R1+0x2dc], R35 ;  /* 0x0002dc2301007387 */ /* 0x0005e40000100800 */
[----:B--2---:R-:W-:-:S05]  /*3c0e0*/  IADD3 R35, P5, PT, R28, R40, RZ ;  /* 0x000000281c237210 */ /* 0x004fca0007fbe0ff */
[----:B------:R2:W-:Y:S02]  /*3c0f0*/  STL [R1+0x2e0], R35 ;  /* 0x0002e02301007387 */ /* 0x0005e40000100800 */
[--C-:B--2---:R-:W-:Y:S02]  /*3c100*/  IMAD.X R35, R33, 0x1, R41.reuse, P4 ;  /* 0x0000000121237824 */ /* 0x104fe400020e0629 */
[----:B------:R-:W2:Y:S01]  /*3c110*/  LDL.LU.64 R32, [R1+0x3db0] ;  /* 0x003db00001207983 */ /* 0x000ea20000300a00 */
[--C-:B------:R-:W-:Y:S01]  /*3c120*/  IMAD.X R28, R29, 0x1, R41.reuse, P5 ;  /* 0x000000011d1c7824 */ /* 0x100fe200028e0629 */
[-C--:B---3--:R-:W-:Y:S02]  /*3c130*/  IADD3 R29, P4, PT, R30, R40.reuse, RZ ;  /* 0x000000281e1d7210 */ /* 0x088fe40007f9e0ff */
[----:B------:R1:W-:Y:S04]  /*3c140*/  STL [R1+0x2d8], R35 ;  /* 0x0002d82301007387 */ /* 0x0003e80000100800 */
[----:B------:R1:W-:Y:S01]  /*3c150*/  STL [R1+0x2e4], R29 ;  /* 0x0002e41d01007387 */ /* 0x0003e20000100800 */
[----:B------:R-:W-:Y:S01]  /*3c160*/  IMAD.X R30, R31, 0x1, R41, P4 ;  /* 0x000000011f1e7824 */ /* 0x000fe200020e0629 */
[----:B--2---:R-:W-:-:S05]  /*3c170*/  IADD3 R32, P5, PT, R32, R40, RZ ;  /* 0x0000002820207210 */ /* 0x004fca0007fbe0ff */
[----:B------:R-:W-:Y:S01]  /*3c180*/  IMAD.X R33, R33, 0x1, R41, P5 ;  /* 0x0000000121217824 */ /* 0x000fe200028e0629 */
[----:B01----:R-:W-:Y:S07]  /*3c190*/  @!P2 BRA `(.L_x_8) ;  /* 0x0000036c0024a947 */ /* 0x003fee0003800000 */
.L_x_16:
        /* <DEDUP_REMOVED lines=651> */
[----:B------:R0:W-:Y:S04]  /*3ea50*/  STL [R1+0x4dcc], R6 ;  /* 0x004dcc0601007387 */ /* 0x0001e80000100800 */
[----:B------:R-:W-:Y:S04]  /*3ea60*/  STL [R1+0x4398], R35 ;  /* 0x0043982301007387 */ /* 0x000fe80000100800 */
[----:B------:R-:W-:Y:S04]  /*3ea70*/  STL [R1+0x4dc0], R35 ;  /* 0x004dc02301007387 */ /* 0x000fe80000100800 */
[----:B------:R-:W-:Y:S04]  /*3ea80*/  STL [R1+0x4394], R29 ;  /* 0x0043941d01007387 */ /* 0x000fe80000100800 */
[----:B-----5:R-:W-:Y:S04]  /*3ea90*/  STL [R1+0x4390], R34 ;  /* 0x0043902201007387 */ /* 0x020fe80000100800 */
[----:B------:R-:W-:Y:S04]  /*3eaa0*/  STL [R1+0x438c], R28 ;  /* 0x00438c1c01007387 */ /* 0x000fe80000100800 */
[----:B------:R-:W-:Y:S04]  /*3eab0*/  STL [R1+0x4388], R30 ;  /* 0x0043881e01007387 */ /* 0x000fe80000100800 */
[----:B------:R-:W-:Y:S04]  /*3eac0*/  STL [R1+0x4384], R32 ;  /* 0x0043842001007387 */ /* 0x000fe80000100800 */
[----:B------:R-:W-:Y:S04]  /*3ead0*/  STL [R1+0x4380], R33 ;  /* 0x0043802101007387 */ /* 0x000fe80000100800 */
[----:B------:R-:W2:Y:S01]  /*3eae0*/  LDL.LU R31, [R1+0x2098] ;  /* 0x00209800011f7983 */ /* 0x000ea20000300800 */
[----:B0-----:R-:W-:-:S03]  /*3eaf0*/  PRMT R6, RZ, 0x7610, R6 ;  /* 0x00007610ff067816 */ /* 0x001fc60000000006 */
[----:B------:R-:W-:Y:S04]  /*3eb00*/  STL [R1+0x4344], R9 ;  /* 0x0043440901007387 */ /* 0x000fe80000100800 */
[----:B------:R-:W-:Y:S04]  /*3eb10*/  STL [R1+0x4340], R8 ;  /* 0x0043400801007387 */ /* 0x000fe80000100800 */
[----:B------:R-:W-:Y:S04]  /*3eb20*/  STL.64 [R1+0x4338], R4 ;  /* 0x0043380401007387 */ /* 0x000fe80000100a00 */
[----:B------:R-:W-:Y:S04]  /*3eb30*/  STL [R1+0x4330], R7 ;  /* 0x0043300701007387 */ /* 0x000fe80000100800 */
[----:B------:R-:W-:Y:S04]  /*3eb40*/  STL [R1+0x432c], R165 ;  /* 0x00432ca501007387 */ /* 0x000fe80000100800 */
[----:B------:R-:W-:Y:S04]  /*3eb50*/  STL [R1+0x4328], R19 ;  /* 0x0043281301007387 */ /* 0x000fe80000100800 */
[----:B------:R-:W-:Y:S04]  /*3eb60*/  STL [R1+0x4324], R16 ;  /* 0x0043241001007387 */ /* 0x000fe80000100800 */
[----:B------:R-:W-:Y:S04]  /*3eb70*/  STL [R1+0x4320], R26 ;  /* 0x0043201a01007387 */ /* 0x000fe80000100800 */
[----:B------:R-:W-:Y:S04]  /*3eb80*/  STL.64 [R1+0x4318], R2 ;  /* 0x0043180201007387 */ /* 0x000fe80000100a00 */
        /* <DEDUP_REMOVED lines=66> */
[----:B--2---:R-:W-:-:S03]  /*3efb0*/  VIADD R31, R31, 0x1 ;  /* 0x000000011f1f7836 */ /* 0x004fc60000000000 */
        /* <DEDUP_REMOVED lines=54> */
[----:B------:R-:W-:Y:S04]  /*3f320*/  STL.64 [R1+0x3fd8], R40 ;  /* 0x003fd82801007387 */ /* 0x000fe80000100a00 */
        /* <DEDUP_REMOVED lines=8> */
[----:B------:R0:W-:Y:S04]  /*3f3b0*/  STL.S16 [R1+0x2d94], R6 ;  /* 0x002d940601007387 */ /* 0x0001e80000100600 */
[----:B0-----:R-:W2:Y:S01]  /*3f3c0*/  LDL.LU R6, [R1+0x4dcc] ;  /* 0x004dcc0001067983 */ /* 0x001ea20000300800 */
[----:B------:R-:W-:-:S02]  /*3f3d0*/  PRMT R35, RZ, 0x7610, R35 ;  /* 0x00007610ff237816 */ /* 0x000fc40000000023 */
[----:B------:R-:W-:Y:S01]  /*3f3e0*/  PRMT R12, RZ, 0x7610, R12 ;  /* 0x00007610ff0c7816 */ /* 0x000fe2000000000c */
[----:B------:R-:W-:Y:S01]  /*3f3f0*/  STL [R1+0x2098], R31 ;  /* 0x0020981f01007387 */ /* 0x000fe20000100800 */
[----:B------:R-:W-:Y:S02]  /*3f400*/  PRMT R13, RZ, 0x7610, R13 ;  /* 0x00007610ff0d7816 */ /* 0x000fe4000000000d */
[----:B------:R-:W-:Y:S01]  /*3f410*/  PRMT R4, RZ, 0x7610, R4 ;  /* 0x00007610ff047816 */ /* 0x000fe20000000004 */
[----:B------:R-:W-:Y:S01]  /*3f420*/  STL.S16 [R1+0x2d90], R35 ;  /* 0x002d902301007387 */ /* 0x000fe20000100600 */
        /* <DEDUP_REMOVED lines=15> */
[----:B--2---:R-:W-:-:S05]  /*3f520*/  PRMT R6, RZ, 0x7610, R6 ;  /* 0x00007610ff067816 */ /* 0x004fca0000000006 */
[----:B------:R0:W-:Y:S04]  /*3f530*/  STL.S16 [R1+0x2d84], R6 ;  /* 0x002d840601007387 */ /* 0x0001e80000100600 */
[----:B0-----:R-:W2:Y:S02]  /*3f540*/  LDL.LU R6, [R1+0x4dc8] ;  /* 0x004dc80001067983 */ /* 0x001ea40000300800 */
[----:B--2---:R-:W-:-:S05]  /*3f550*/  PRMT R6, RZ, 0x7610, R6 ;  /* 0x00007610ff067816 */ /* 0x004fca0000000006 */
[----:B------:R0:W-:Y:S04]  /*3f560*/  STL.S16 [R1+0x2d80], R6 ;  /* 0x002d800601007387 */ /* 0x0001e80000100600 */
[----:B0-----:R-:W2:Y:S04]  /*3f570*/  LDL.LU R6, [R1+0x4dc4] ;  /* 0x004dc40001067983 */ /* 0x001ea80000300800 */
[----:B------:R0:W-:Y:S02]  /*3f580*/  STL.64 [R1+0x4370], R12 ;  /* 0x0043700c01007387 */ /* 0x0001e40000100a00 */
[----:B0-----:R-:W-:-:S02]  /*3f590*/  IMAD.MOV.U32 R13, RZ, RZ, R35 ;  /* 0x000000ffff0d7224 */ /* 0x001fc400078e0023 */
[----:B------:R-:W3:Y:S04]  /*3f5a0*/  LDL.LU R35, [R1+0x4dc0] ;  /* 0x004dc00001237983 */ /* 0x000ee80000300800 */
[----:B------:R-:W4:Y:S01]  /*3f5b0*/  LDL R12, [R1+0x2d94] ;  /* 0x002d9400010c7983 */ /* 0x000f220000100800 */
[----:B--2---:R-:W-:-:S05]  /*3f5c0*/  PRMT R6, RZ, 0x7610, R6 ;  /* 0x00007610ff067816 */ /* 0x004fca0000000006 */
[----:B------:R0:W-:Y:S04]  /*3f5d0*/  STL.S16 [R1+0x2d74], R6 ;  /* 0x002d740601007387 */ /* 0x0001e80000100600 */
[----:B0-----:R-:W2:Y:S02]  /*3f5e0*/  LDL.LU R6, [R1+0x4dbc] ;  /* 0x004dbc0001067983 */ /* 0x001ea40000300800 */
        /* <DEDUP_REMOVED lines=11> */
[----:B0-----:R-:W2:Y:S01]  /*3f6a0*/  LDL.LU R6, [R1+0x4dac] ;  /* 0x004dac0001067983 */ /* 0x001ea20000300800 */
[----:B------:R-:W-:Y:S02]  /*3f6b0*/  PRMT R10, RZ, 0x7610, R10 ;  /* 0x00007610ff0a7816 */ /* 0x000fe4000000000a */
[----:B------:R-:W-:Y:S02]  /*3f6c0*/  PRMT R2, RZ, 0x7610, R2 ;  /* 0x00007610ff027816 */ /* 0x000fe40000000002 */
        /* <DEDUP_REMOVED lines=8> */
[----:B0-----:R-:W2:Y:S04]  /*3f750*/  LDL.LU R6, [R1+0x4da0] ;  /* 0x004da00001067983 */ /* 0x001ea80000300800 */
[----:B------:R-:W-:Y:S01]  /*3f760*/  STL.64 [R1+0x4368], R4 ;  /* 0x0043680401007387 */ /* 0x000fe20000100a00 */
        /* <DEDUP_REMOVED lines=11> */
[----:B------:R-:W-:Y:S01]  /*3f820*/  PRMT R7, RZ, 0x7610, R7 ;  /* 0x00007610ff077816 */ /* 0x000fe20000000007 */
[----:B------:R-:W-:Y:S01]  /*3f830*/  STL [R1+0x4358], R164 ;  /* 0x004358a401007387 */ /* 0x000fe20000100800 */
[----:B------:R-:W-:-:S02]  /*3f840*/  PRMT R165, RZ, 0x7610, R165 ;  /* 0x00007610ffa57816 */ /* 0x000fc400000000a5 */
[----:B------:R-:W-:Y:S01]  /*3f850*/  PRMT R19, RZ, 0x7610, R19 ;  /* 0x00007610ff137816 */ /* 0x000fe20000000013 */
[----:B------:R-:W-:Y:S01]  /*3f860*/  STL.64 [R1+0x4350], R8 ;  /* 0x0043500801007387 */ /* 0x000fe20000100a00 */
[----:B------:R-:W-:Y:S02]  /*3f870*/  PRMT R16, RZ, 0x7610, R16 ;  /* 0x00007610ff107816 */ /* 0x000fe40000000010 */
[----:B------:R-:W-:Y:S01]  /*3f880*/  PRMT R26, RZ, 0x7610, R26 ;  /* 0x00007610ff1a7816 */ /* 0x000fe2000000001a */
[----:B------:R-:W-:Y:S01]  /*3f890*/  STL.64 [R1+0x4378], R14 ;  /* 0x0043780e01007387 */ /* 0x000fe20000100a00 */
[----:B------:R-:W-:Y:S02]  /*3f8a0*/  PRMT R11, RZ, 0x7610, R11 ;  /* 0x00007610ff0b7816 */ /* 0x000fe4000000000b */
[----:B------:R-:W-:Y:S01]  /*3f8b0*/  PRMT R25, RZ, 0x7610, R25 ;  /* 0x00007610ff197816 */ /* 0x000fe20000000019 */
[----:B------:R-:W-:Y:S01]  /*3f8c0*/  STL.64 [R1+0x4360], R22 ;  /* 0x0043601601007387 */ /* 0x000fe20000100a00 */
        /* <DEDUP_REMOVED lines=2041> */
[----:B---3--:R-:W-:Y:S02]  /*47860*/  PRMT R35, RZ, 0x7610, R35 ;  /* 0x00007610ff237816 */ /* 0x008fe40000000023 */
[----:B--2---:R-:W-:-:S05]  /*47870*/  PRMT R6, RZ, 0x7610, R6 ;  /* 0x00007610ff067816 */ /* 0x004fca0000000006 */
[----:B------:R0:W-:Y:S04]  /*47880*/  STL.S16 [R1+0x2100], R6 ;  /* 0x0021000601007387 */ /* 0x0001e80000100600 */
[----:B0-----:R-:W2:Y:S04]  /*47890*/  LDL.LU R6, [R1+0x439c] ;  /* 0x00439c0001067983 */ /* 0x001ea80000300800 */
[----:B------:R0:W-:Y:S01]  /*478a0*/  STL.S16 [R1+0x20fc], R35 ;  /* 0x0020fc2301007387 */ /* 0x0001e20000100600 */
[----:B------:R-:W-:-:S03]  /*478b0*/  PRMT R164, RZ, 0x7610, R164 ;  /* 0x00007610ffa47816 */ /* 0x000fc600000000a4 */
[----:B0-----:R-:W3:Y:S04]  /*478c0*/  LDL.LU R35, [R1+0x4398] ;  /* 0x0043980001237983 */ /* 0x001ee80000300800 */
[----:B------:R0:W-:Y:S01]  /*478d0*/  STL.S16 [R1+0x20f8], R29 ;  /* 0x0020f81d01007387 */ /* 0x0001e20000100600 */
[----:B------:R-:W-:-:S03]  /*478e0*/  PRMT R8, RZ, 0x7610, R8 ;  /* 0x00007610ff087816 */ /* 0x000fc60000000008 */
[----:B0-----:R-:W4:Y:S04]  /*478f0*/  LDL.LU R29, [R1+0x4394] ;  /* 0x00439400011d7983 */ /* 0x001f280000300800 */
[----:B------:R0:W-:Y:S04]  /*47900*/  STL.S16 [R1+0x20f4], R34 ;  /* 0x0020f42201007387 */ /* 0x0001e80000100600 */
        /* <DEDUP_REMOVED lines=8> */
[----:B0-----:R-:W4:Y:S01]  /*47990*/  LDL.LU R33, [R1+0x4380] ;  /* 0x0043800001217983 */ /* 0x001f220000300800 */
[----:B------:R-:W-:-:S02]  /*479a0*/  PRMT R5, RZ, 0x7610, R5 ;  /* 0x00007610ff057816 */ /* 0x000fc40000000005 */
[----:B--2---:R-:W-:-:S05]  /*479b0*/  PRMT R6, RZ, 0x7610, R6 ;  /* 0x00007610ff067816 */ /* 0x004fca0000000006 */
[----:B------:R0:W-:Y:S04]  /*479c0*/  STL.S16 [R1+0x208c], R6 ;  /* 0x00208c0601007387 */ /* 0x0001e80000100600 */
[----:B------:R-:W-:Y:S04]  /*479d0*/  STL.S16 [R1+0x2088], R164 ;  /* 0x002088a401007387 */ /* 0x000fe80000100600 */
[----:B------:R1:W-:Y:S01]  /*479e0*/  STL.S16 [R1+0x2084], R8 ;  /* 0x0020840801007387 */ /* 0x0003e20000100600 */
[----:B---3--:R-:W-:Y:S01]  /*479f0*/  PRMT R35, RZ, 0x7610, R35 ;  /* 0x00007610ff237816 */ /* 0x008fe20000000023 */
[----:B0-----:R-:W0:Y:S02]  /*47a00*/  LDC R6, c[0x0][0x3a0] ;  /* 0x0000e800ff067b82 */ /* 0x001e240000000800 */
[----:B-1----:R-:W2:Y:S04]  /*47a10*/  LDL.LU R8, [R1+0x399c] ;  /* 0x00399c0001087983 */ /* 0x002ea80000300800 */
[----:B------:R-:W-:Y:S01]  /*47a20*/  STL.S16 [R1+0x2080], R35 ;  /* 0x0020802301007387 */ /* 0x000fe20000100600 */
[----:B------:R-:W-:-:S03]  /*47a30*/  PRMT R4, RZ, 0x7610, R4 ;  /* 0x00007610ff047816 */ /* 0x000fc60000000004 */
[----:B------:R1:W-:Y:S04]  /*47a40*/  STL.S16 [R1+0x207c], R5 ;  /* 0x00207c0501007387 */ /* 0x0003e80000100600 */
[----:B-1----:R-:W3:Y:S04]  /*47a50*/  LDL.LU R5, [R1+0x2e0] ;  /* 0x0002e00001057983 */ /* 0x002ee80000300800 */
[----:B------:R1:W-:Y:S01]  /*47a60*/  STL.S16 [R1+0x2078], R4 ;  /* 0x0020780401007387 */ /* 0x0003e20000100600 */
[----:B0-----:R-:W-:Y:S02]  /*47a70*/  IMAD R6, R31, -0x100, R6 ;  /* 0xffffff001f067824 */ /* 0x001fe400078e0206 */
[----:B----4-:R-:W-:Y:S01]  /*47a80*/  IMAD.MOV.U32 R35, RZ, RZ, R34 ;  /* 0x000000ffff237224 */ /* 0x010fe200078e0022 */
[----:B-1----:R-:W4:Y:S01]  /*47a90*/  LDL.LU R4, [R1+0x2e4] ;  /* 0x0002e40001047983 */ /* 0x002f220000300800 */
[----:B------:R-:W-:-:S02]  /*47aa0*/  PRMT R29, RZ, 0x7610, R29 ;  /* 0x00007610ff1d7816 */ /* 0x000fc4000000001d */
[----:B------:R-:W-:Y:S02]  /*47ab0*/  PRMT R23, RZ, 0x7610, R23 ;  /* 0x00007610ff177816 */ /* 0x000fe40000000017 */
[----:B------:R-:W-:Y:S02]  /*47ac0*/  ISETP.GT.AND P4, PT, R6, RZ, PT ;  /* 0x000000ff0600720c */ /* 0x000fe40003f84270 */
[----:B------:R-:W-:Y:S02]  /*47ad0*/  PRMT R22, RZ, 0x7610, R22 ;  /* 0x00007610ff167816 */ /* 0x000fe40000000016 */
[----:B------:R-:W-:Y:S02]  /*47ae0*/  PRMT R15, RZ, 0x7610, R15 ;  /* 0x00007610ff0f7816 */ /* 0x000fe4000000000f */
[----:B------:R-:W-:Y:S01]  /*47af0*/  PRMT R14, RZ, 0x7610, R14 ;  /* 0x00007610ff0e7816 */ /* 0x000fe2000000000e */
[----:B------:R0:W-:Y:S01]  /*47b00*/  STL.S16 [R1+0x2074], R29 ;  /* 0x0020741d01007387 */ /* 0x0001e20000100600 */
[----:B------:R-:W-:-:S03]  /*47b10*/  PRMT R9, RZ, 0x7610, R9 ;  /* 0x00007610ff097816 */ /* 0x000fc60000000009 */
[----:B------:R-:W-:Y:S01]  /*47b20*/  STL.S16 [R1+0x2070], R23 ;  /* 0x0020701701007387 */ /* 0x000fe20000100600 */
[----:B------:R-:W-:Y:S02]  /*47b30*/  PRMT R40, RZ, 0x7610, R40 ;  /* 0x00007610ff287816 */ /* 0x000fe40000000028 */
[----:B------:R-:W-:Y:S01]  /*47b40*/  PRMT R41, RZ, 0x7610, R41 ;  /* 0x00007610ff297816 */ /* 0x000fe20000000029 */
[----:B------:R-:W-:Y:S01]  /*47b50*/  STL.S16 [R1+0x206c], R22 ;  /* 0x00206c1601007387 */ /* 0x000fe20000100600 */
[----:B------:R-:W-:-:S03]  /*47b60*/  PRMT R0, RZ, 0x7610, R0 ;  /* 0x00007610ff007816 */ /* 0x000fc60000000000 */
[----:B------:R-:W-:Y:S04]  /*47b70*/  STL.S16 [R1+0x2068], R15 ;  /* 0x0020680f01007387 */ /* 0x000fe80000100600 */
[----:B------:R-:W-:Y:S04]  /*47b80*/  STL.S16 [R1+0x2064], R14 ;  /* 0x0020640e01007387 */ /* 0x000fe80000100600 */
[----:B------:R-:W-:Y:S04]  /*47b90*/  STL.S16 [R1+0x2060], R9 ;  /* 0x0020600901007387 */ /* 0x000fe80000100600 */
[----:B------:R-:W-:Y:S04]  /*47ba0*/  STL.64 [R1+0x4060], R40 ;  /* 0x0040602801007387 */ /* 0x000fe80000100a00 */
[----:B------:R1:W-:Y:S01]  /*47bb0*/  STL [R1+0x4070], R0 ;  /* 0x0040700001007387 */ /* 0x0003e20000100800 */
[----:B0-----:R-:W-:-:S02]  /*47bc0*/  IMAD.MOV.U32 R29, RZ, RZ, R28 ;  /* 0x000000ffff1d7224 */ /* 0x001fc400078e001c */
[----:B------:R-:W-:Y:S01]  /*47bd0*/  IMAD.MOV.U32 R31, RZ, RZ, R30 ;  /* 0x000000ffff1f7224 */ /* 0x000fe200078e001e */
[C---:B------:R-:W-:Y:S02]  /*47be0*/  ISETP.GT.AND P5, PT, R6.reuse, 0x1, PT ;  /* 0x000000010600780c */ /* 0x040fe40003fa4270 */
[----:B------:R-:W-:Y:S02]  /*47bf0*/  ISETP.GT.AND P2, PT, R6, 0x2, PT ;  /* 0x000000020600780c */ /* 0x000fe40003f44270 */
[----:B-1----:R-:W-:-:S05]  /*47c00*/  PRMT R0, RZ, 0x7610, R0 ;  /* 0x00007610ff007816 */ /* 0x002fca0000000000 */
[----:B------:R-:W-:Y:S04]  /*47c10*/  STL.S16 [R1+0x2050], R0 ;  /* 0x0020500001007387 */ /* 0x000fe80000100600 */
[----:B------:R-:W4:Y:S01]  /*47c20*/  @P4 LDG.E.U16 R13, desc[UR6][R32.64] ;  /* 0x00000006200d4981 */ /* 0x000f22000c1e1500 */
[----:B--2---:R-:W-:-:S05]  /*47c30*/  IMAD.MOV.U32 R34, RZ, RZ, R8 ;  /* 0x000000ffff227224 */ /* 0x004fca00078e0008 */
[----:B------:R-:W2:Y:S04]  /*47c40*/  @P4 LDG.E.U16 R12, desc[UR6][R34.64] ;  /* 0x00000006220c4981 */ /* 0x000ea8000c1e1500 */
[----:B------:R-:W-:Y:S04]  /*47c50*/  STL [R1+0x3db4], R34 ;  /* 0x003db42201007387 */ /* 0x000fe80000100800 */
[----:B------:R-:W-:Y:S04]  /*47c60*/  STL [R1+0x3f04], R34 ;  /* 0x003f042201007387 */ /* 0x000fe80000100800 */
[----:B------:R-:W-:Y:S04]  /*47c70*/  STL [R1+0x3db0], R35 ;  /* 0x003db02301007387 */ /* 0x000fe80000100800 */
[----:B------:R-:W-:Y:S04]  /*47c80*/  STL [R1+0x3f08], R35 ;  /* 0x003f082301007387 */ /* 0x000fe80000100800 */
[----:B------:R-:W-:Y:S04]  /*47c90*/  STL.64 [R1+0x3ff8], R34 ;  /* 0x003ff82201007387 */ /* 0x000fe80000100a00 */
[----:B------:R-:W2:Y:S04]  /*47ca0*/  LDL.LU R9, [R1+0x2c0] ;  /* 0x0002c00001097983 */ /* 0x000ea80000300800 */
[----:B------:R-:W2:Y:S04]  /*47cb0*/  LDL.LU R8, [R1+0x2c4] ;  /* 0x0002c40001087983 */ /* 0x000ea80000300800 */
[----:B------:R-:W2:Y:S04]  /*47cc0*/  LDL.LU R15, [R1+0x2c8] ;  /* 0x0002c800010f7983 */ /* 0x000ea80000300800 */
[----:B------:R-:W2:Y:S01]  /*47cd0*/  LDL.LU R14, [R1+0x2cc] ;  /* 0x0002cc00010e7983 */ /* 0x000ea20000300800 */
[----:B---3--:R-:W-:-:S05]  /*47ce0*/  IMAD.MOV.U32 R28, RZ, RZ, R5 ;  /* 0x000000ffff1c7224 */ /* 0x008fca00078e0005 */
[----:B------:R-:W3:Y:S01]  /*47cf0*/  @P4 LDG.E.U16 R21, desc[UR6][R28.64] ;  /* 0x000000061c154981 */ /* 0x000ee2000c1e1500 */
[----:B----4-:R-:W-:-:S05]  /*47d00*/  IMAD.MOV.U32 R30, RZ, RZ, R4 ;  /* 0x000000ffff1e7224 */ /* 0x010fca00078e0004 */
[----:B------:R-:W4:Y:S04]  /*47d10*/  @P4 LDG.E.U16 R20, desc[UR6][R30.64] ;  /* 0x000000061e144981 */ /* 0x000f28000c1e1500 */
[----:B--2---:R0:W-:Y:S04]  /*47d20*/  @P4 STL [R1+0x2d94], R12 ;  /* 0x002d940c01004387 */ /* 0x0041e80000100800 */
[----:B0-----:R-:W2:Y:S04]  /*47d30*/  LDL.LU R12, [R1+0x2d4] ;  /* 0x0002d400010c7983 */ /* 0x001ea80000300800 */
[----:B------:R-:W-:Y:S04]  /*47d40*/  STL [R1+0x3dbc], R32 ;  /* 0x003dbc2001007387 */ /* 0x000fe80000100800 */
[----:B------:R-:W-:Y:S04]  /*47d50*/  STL [R1+0x3f0c], R32 ;  /* 0x003f0c2001007387 */ /* 0x000fe80000100800 */
[----:B------:R-:W-:Y:S04]  /*47d60*/  STL [R1+0x3db8], R33 ;  /* 0x003db82101007387 */ /* 0x000fe80000100800 */
[----:B------:R-:W-:Y:S04]  /*47d70*/  STL [R1+0x3f10], R33 ;  /* 0x003f102101007387 */ /* 0x000fe80000100800 */
[----:B------:R-:W-:Y:S04]  /*47d80*/  STL.64 [R1+0x4008], R32 ;  /* 0x0040082001007387 */ /* 0x000fe80000100a00 */
[----:B------:R0:W-:Y:S04]  /*47d90*/  @P4 STL [R1+0x2d90], R13 ;  /* 0x002d900d01004387 */ /* 0x0001e80000100800 */
[----:B0-----:R-:W2:Y:S04]  /*47da0*/  LDL.LU R13, [R1+0x2d0] ;  /* 0x0002d000010d7983 */ /* 0x001ea80000300800 */
[----:B------:R-:W2:Y:S04]  /*47db0*/  LDL.LU R5, [R1+0x2d8] ;  /* 0x0002d80001057983 */ /* 0x000ea80000300800 */
[----:B------:R-:W2:Y:S04]  /*47dc0*/  LDL.LU R4, [R1+0x2dc] ;  /* 0x0002dc0001047983 */ /* 0x000ea80000300800 */
[----:B------:R-:W2:Y:S04]  /*47dd0*/  LDL R35, [R1+0x2d84] ;  /* 0x002d840001237983 */ /* 0x000ea80000100800 */
[----:B------:R-:W2:Y:S04]  /*47de0*/  LDL R0, [R1+0x2d80] ;  /* 0x002d800001007983 */ /* 0x000ea80000100800 */
[----:B------:R-:W-:Y:S04]  /*47df0*/  STL [R1+0x3dc4], R30 ;  /* 0x003dc41e01007387 */ /* 0x000fe80000100800 */
[----:B------:R-:W-:Y:S04]  /*47e00*/  STL [R1+0x3f14], R30 ;  /* 0x003f141e01007387 */ /* 0x000fe80000100800 */
[----:B------:R-:W-:Y:S04]  /*47e10*/  STL [R1+0x3dc0], R31 ;  /* 0x003dc01f01007387 */ /* 0x000fe80000100800 */
[----:B------:R-:W-:Y:S04]  /*47e20*/  STL [R1+0x3f18], R31 ;  /* 0x003f181f01007387 */ /* 0x000fe80000100800 */
[----:B------:R-:W-:Y:S04]  /*47e30*/  STL.64 [R1+0x4068], R30 ;  /* 0x0040681e01007387 */ /* 0x000fe80000100a00 */
[----:B------:R-:W2:Y:S04]  /*47e40*/  LDL R22, [R1+0x2d74] ;  /* 0x002d740001167983 */ /* 0x000ea80000100800 */
[----:B------:R-:W2:Y:S04]  /*47e50*/  LDL R23, [R1+0x2d70] ;  /* 0x002d700001177983 */ /* 0x000ea80000100800 */
[----:B------:R-:W2:Y:S04]  /*47e60*/  LDL R40, [R1+0x2d6c] ;  /* 0x002d6c0001287983 */ /* 0x000ea80000100800 */
[----:B------:R-:W2:Y:S04]  /*47e70*/  LDL R41, [R1+0x2d68] ;  /* 0x002d680001297983 */ /* 0x000ea80000100800 */
[----:B------:R-:W2:Y:S04]  /*47e80*/  LDL R164, [R1+0x2d64] ;  /* 0x002d640001a47983 */ /* 0x000ea80000100800 */
[----:B------:R-:W-:Y:S04]  /*47e90*/  STL [R1+0x3dcc], R28 ;  /* 0x003dcc1c01007387 */ /* 0x000fe80000100800 */
[----:B------:R-:W-:Y:S04]  /*47ea0*/  STL [R1+0x3f1c], R28 ;  /* 0x003f1c1c01007387 */ /* 0x000fe80000100800 */
[----:B------:R-:W-:Y:S04]  /*47eb0*/  STL [R1+0x4080], R28 ;  /* 0x0040801c01007387 */ /* 0x000fe80000100800 */
[----:B------:R-:W-:Y:S04]  /*47ec0*/  STL [R1+0x3dc8], R29 ;  /* 0x003dc81d01007387 */ /* 0x000fe80000100800 */
[----:B------:R-:W-:Y:S04]  /*47ed0*/  STL [R1+0x3f20], R29 ;  /* 0x003f201d01007387 */ /* 0x000fe80000100800 */
[----:B---3--:R0:W-:Y:S04]  /*47ee0*/  STL [R1+0x2d88], R21 ;  /* 0x002d881501007387 */ /* 0x0081e80000100800 */
[----:B----4-:R1:W-:Y:S04]  /*47ef0*/  STL [R1+0x2d8c], R20 ;  /* 0x002d8c1401007387 */ /* 0x0103e80000100800 */
[----:B------:R-:W-:Y:S01]  /*47f00*/  STL.64 [R1+0x1f68], R8 ;  /* 0x001f680801007387 */ /* 0x000fe20000100a00 */
[----:B0-----:R-:W-:-:S02]  /*47f10*/  IMAD.MOV.U32 R21, RZ, RZ, R15 ;  /* 0x000000ffff157224 */ /* 0x001fc400078e000f */
[----:B-1----:R-:W-:-:S05]  /*47f20*/  IMAD.MOV.U32 R20, RZ, RZ, R14 ;  /* 0x000000ffff147224 */ /* 0x002fca00078e000e */
[----:B------:R-:W-:Y:S01]  /*47f30*/  STL.64 [R1+0x1f70], R20 ;  /* 0x001f701401007387 */ /* 0x000fe20000100a00 */
[----:B--2---:R-:W-:Y:S02]  /*47f40*/  IMAD.MOV.U32 R15, RZ, RZ, R5 ;  /* 0x000000ffff0f7224 */ /* 0x004fe400078e0005 */
[----:B------:R-:W-:Y:S01]  /*47f50*/  IMAD.MOV.U32 R14, RZ, RZ, R4 ;  /* 0x000000ffff0e7224 */ /* 0x000fe200078e0004 */
[----:B------:R-:W-:Y:S04]  /*47f60*/  STL.64 [R1+0x1f78], R12 ;  /* 0x001f780c01007387 */ /* 0x000fe80000100a00 */
[----:B------:R-:W2:Y:S04]  /*47f70*/  @P5 LDG.E.U16 R0, desc[UR6][R12.64] ;  /* 0x000000060c005981 */ /* 0x000ea8000c1e1500 */
[----:B------:R0:W-:Y:S04]  /*47f80*/  STL.64 [R1+0x1f80], R14 ;  /* 0x001f800e01007387 */ /* 0x0001e80000100a00 */
[----:B------:R-:W3:Y:S04]  /*47f90*/  LDL.LU R31, [R1+0x2a0] ;  /* 0x0002a000011f7983 */ /* 0x000ee80000300800 */
[----:B------:R-:W3:Y:S04]  /*47fa0*/  LDL.LU R30, [R1+0x2a4] ;  /* 0x0002a400011e7983 */ /* 0x000ee80000300800 */
[----:B------:R-:W4:Y:S04]  /*47fb0*/  LDL.LU R33, [R1+0x2a8] ;  /* 0x0002a80001217983 */ /* 0x000f280000300800 */
[----:B------:R-:W4:Y:S04]  /*47fc0*/  LDL.LU R32, [R1+0x2ac] ;  /* 0x0002ac0001207983 */ /* 0x000f280000300800 */
[----:B------:R-:W2:Y:S04]  /*47fd0*/  LDL.LU R34, [R1+0x2b0] ;  /* 0x0002b00001227983 */ /* 0x000ea80000300800 */
[----:B------:R-:W2:Y:S04]  /*47fe0*/  LDL.LU R29, [R1+0x2b4] ;  /* 0x0002b400011d7983 */ /* 0x000ea80000300800 */
[----:B------:R-:W2:Y:S04]  /*47ff0*/  LDL.LU R5, [R1+0x2b8] ;  /* 0x0002b80001057983 */ /* 0x000ea80000300800 */
[----:B------:R-:W2:Y:S04]  /*48000*/  LDL.LU R4, [R1+0x2bc] ;  /* 0x0002bc0001047983 */ /* 0x000ea80000300800 */
[----:B------:R-:W2:Y:S04]  /*48010*/  @P5 LDG.E.U16 R35, desc[UR6][R14.64] ;  /* 0x000000060e235981 */ /* 0x000ea8000c1e1500 */
[----:B0-----:R-:W2:Y:S04]  /*48020*/  LDL.LU.64 R14, [R1+0x4378] ;  /* 0x00437800010e7983 */ /* 0x001ea80000300a00 */
[----:B------:R-:W2:Y:S04]  /*48030*/  LDL.LU.64 R12, [R1+0x4370] ;  /* 0x00437000010c7983 */ /* 0x000ea80000300a00 */
[----:B---3--:R-:W3:Y:S04]  /*48040*/  @P2 LDG.E.U16 R41, desc[UR6][R30.64] ;  /* 0x000000061e292981 */ /* 0x008ee8000c1e1500 */
[----:B----4-:R-:W4:Y:S04]  /*48050*/  @P2 LDG.E.U16 R40, desc[UR6][R32.64] ;  /* 0x0000000620282981 */ /* 0x010f28000c1e1500 */
[----:B--2---:R-:W2:Y:S04]  /*48060*/  @P2 LDG.E.U16 R22, desc[UR6][R4.64] ;  /* 0x0000000604162981 */ /* 0x004ea8000c1e1500 */
[----:B------:R-:W2:Y:S04]  /*48070*/  @P5 LDG.E.U16 R13, desc[UR6][R8.64] ;  /* 0x00000006080d5981 */ /* 0x000ea8000c1e1500 */
[----:B------:R-:W3:Y:S04]  /*48080*/  @P5 LDG.E.U16 R12, desc[UR6][R20.64] ;  /* 0x00000006140c5981 */ /* 0x000ee8000c1e1500 */
[----:B------:R-:W3:Y:S04]  /*48090*/  LDL.LU R9, [R1+0x280] ;  /* 0x0002800001097983 */ /* 0x000ee80000300800 */
[----:B------:R-:W3:Y:S04]  /*480a0*/  LDL.LU R8, [R1+0x284] ;  /* 0x0002840001087983 */ /* 0x000ee80000300800 */
[----:B--2---:R0:W-:Y:S04]  /*480b0*/  STL [R1+0x2d78], R13 ;  /* 0x002d780d01007387 */ /* 0x0041e80000100800 */
[----:B0-----:R-:W2:Y:S04]  /*480c0*/  LDL.LU R13, [R1+0x288] ;  /* 0x00028800010d7983 */ /* 0x001ea80000300800 */
[----:B---3--:R0:W-:Y:S04]  /*480d0*/  STL [R1+0x2d7c], R12 ;  /* 0x002d7c0c01007387 */ /* 0x0081e80000100800 */
[----:B0-----:R-:W2:Y:S04]  /*480e0*/  LDL.LU R12, [R1+0x28c] ;  /* 0x00028c00010c7983 */ /* 0x001ea80000300800 */
[----:B------:R-:W3:Y:S04]  /*480f0*/  LDL.LU R21, [R1+0x290] ;  /* 0x0002900001157983 */ /* 0x000ee80000300800 */
[----:B------:R-:W3:Y:S04]  /*48100*/  LDL.LU R20, [R1+0x294] ;  /* 0x0002940001147983 */ /* 0x000ee80000300800 */
[----:B------:R-:W4:Y:S04]  /*48110*/  LDL.LU R28, [R1+0x298] ;  /* 0x00029800011c7983 */ /* 0x000f280000300800 */
[----:B------:R0:W-:Y:S04]  /*48120*/  @P5 STL [R1+0x2d80], R0 ;  /* 0x002d800001005387 */ /* 0x0001e80000100800 */
[----:B0-----:R-:W4:Y:S04]  /*48130*/  LDL.LU R0, [R1+0x29c] ;  /* 0x00029c0001007983 */ /* 0x001f280000300800 */
[----:B------:R0:W-:Y:S02]  /*48140*/  @P5 STL [R1+0x2d84], R35 ;  /* 0x002d842301005387 */ /* 0x0001e40000100800 */
[----:B0-----:R-:W-:-:S02]  /*48150*/  IMAD.MOV.U32 R35, RZ, RZ, R34 ;  /* 0x000000ffff237224 */ /* 0x001fc400078e0022 */
[----:B------:R-:W-:-:S05]  /*48160*/  IMAD.MOV.U32 R34, RZ, RZ, R29 ;  /* 0x000000ffff227224 */ /* 0x000fca00078e001d */
[----:B------:R-:W4:Y:S04]  /*48170*/  @P2 LDG.E.U16 R23, desc[UR6][R34.64] ;  /* 0x0000000622172981 */ /* 0x000f28000c1e1500 */
[----:B------:R-:W-:Y:S04]  /*48180*/  STL.64 [R1+0x1f48], R30 ;  /* 0x001f481e01007387 */ /* 0x000fe80000100a00 */
[----:B------:R-:W-:Y:S04]  /*48190*/  STL.64 [R1+0x1f50], R32 ;  /* 0x001f502001007387 */ /* 0x000fe80000100a00 */
[----:B------:R-:W-:Y:S04]  /*481a0*/  STL.64 [R1+0x1f58], R34 ;  /* 0x001f582201007387 */ /* 0x000fe80000100a00 */
[----:B------:R0:W-:Y:S04]  /*481b0*/  STL.64 [R1+0x1f60], R4 ;  /* 0x001f600401007387 */ /* 0x0001e80000100a00 */
[----:B0-----:R-:W4:Y:S01]  /*481c0*/  LDL.LU.64 R4, [R1+0x4368] ;  /* 0x0043680001047983 */ /* 0x001f220000300a00 */
[----:B------:R-:W-:-:S03]  /*481d0*/  ISETP.GT.AND P4, PT, R6, 0x3, PT ;  /* 0x000000030600780c */ /* 0x000fc60003f84270 */
[----:B------:R-:W4:Y:S04]  /*481e0*/  LDL R35, [R1+0x2d54] ;  /* 0x002d540001237983 */ /* 0x000f280000100800 */
[----:B------:R0:W-:Y:S04]  /*481f0*/  @P2 STL [R1+0x2d74], R22 ;  /* 0x002d741601002387 */ /* 0x0001e80000100800 */
[----:B0-----:R-:W4:Y:S04]  /*48200*/  LDL R22, [R1+0x2d50] ;  /* 0x002d500001167983 */ /* 0x001f280000100800 */
[----:B--2---:R-:W2:Y:S04]  /*48210*/  @P4 LDG.E.U16 R2, desc[UR6][R12.64] ;  /* 0x000000060c024981 */ /* 0x004ea8000c1e1500 */
[----:B---3--:R-:W3:Y:S01]  /*48220*/  @P4 LDG.E.U16 R10, desc[UR6][R20.64] ;  /* 0x00000006140a4981 */ /* 0x008ee2000c1e1500 */
[----:B----4-:R-:W-:Y:S01]  /*48230*/  MOV R29, R28 ;  /* 0x0000001c001d7202 */ /* 0x010fe20000000f00 */
[----:B------:R-:W-:-:S05]  /*48240*/  IMAD.MOV.U32 R28, RZ, RZ, R0 ;  /* 0x000000ffff1c7224 */ /* 0x000fca00078e0000 */
[----:B------:R-:W4:Y:S04]  /*48250*/  @P4 LDG.E.U16 R164, desc[UR6][R28.64] ;  /* 0x000000061ca44981 */ /* 0x000f28000c1e1500 */
[----:B------:R0:W-:Y:S04]  /*48260*/  @P2 STL [R1+0x2d70], R23 ;  /* 0x002d701701002387 */ /* 0x0001e80000100800 */
[----:B0-----:R-:W2:Y:S04]  /*48270*/  LDL R23, [R1+0x2d4c] ;  /* 0x002d4c0001177983 */ /* 0x001ea80000100800 */
[----:B------:R-:W-:Y:S04]  /*48280*/  @P2 STL [R1+0x2d68], R41 ;  /* 0x002d682901002387 */ /* 0x000fe80000100800 */
[----:B------:R-:W-:Y:S04]  /*48290*/  @P2 STL [R1+0x2d6c], R40 ;  /* 0x002d6c2801002387 */ /* 0x000fe80000100800 */
[----:B------:R-:W-:Y:S04]  /*482a0*/  STL.64 [R1+0x1f28], R8 ;  /* 0x001f280801007387 */ /* 0x000fe80000100a00 */
[----:B------:R-:W-:Y:S04]  /*482b0*/  STL.64 [R1+0x1f30], R12 ;  /* 0x001f300c01007387 */ /* 0x000fe80000100a00 */
[----:B------:R0:W-:Y:S04]  /*482c0*/  STL.64 [R1+0x1f38], R20 ;  /* 0x001f381401007387 */ /* 0x0001e80000100a00 */
[----:B------:R1:W-:Y:S04]  /*482d0*/  STL.64 [R1+0x1f40], R28 ;  /* 0x001f401c01007387 */ /* 0x0003e80000100a00 */
[----:B------:R-:W2:Y:S04]  /*482e0*/  @P4 LDG.E.U16 R4, desc[UR6][R8.64] ;  /* 0x0000000608044981 */ /* 0x000ea8000c1e1500 */
[----:B0-----:R-:W4:Y:S04]  /*482f0*/  LDL.LU R21, [R1+0x260] ;  /* 0x0002600001157983 */ /* 0x001f280000300800 */
[----:B------:R-:W4:Y:S04]  /*48300*/  LDL.LU R20, [R1+0x264] ;  /* 0x0002640001147983 */ /* 0x000f280000300800 */
[----:B-1----:R-:W4:Y:S04]  /*48310*/  LDL.LU R29, [R1+0x268] ;  /* 0x00026800011d7983 */ /* 0x002f280000300800 */
[----:B------:R-:W4:Y:S04]  /*48320*/  LDL.LU R28, [R1+0x26c] ;  /* 0x00026c00011c7983 */ /* 0x000f280000300800 */
[----:B------:R-:W4:Y:S04]  /*48330*/  LDL.LU R31, [R1+0x270] ;  /* 0x00027000011f7983 */ /* 0x000f280000300800 */
[----:B------:R-:W4:Y:S04]  /*48340*/  LDL.LU R30, [R1+0x274] ;  /* 0x00027400011e7983 */ /* 0x000f280000300800 */
[----:B------:R-:W4:Y:S04]  /*48350*/  LDL.LU R33, [R1+0x278] ;  /* 0x0002780001217983 */ /* 0x000f280000300800 */
[----:B------:R-:W4:Y:S01]  /*48360*/  LDL.LU R32, [R1+0x27c] ;  /* 0x00027c0001207983 */ /* 0x000f220000300800 */
[----:B------:R-:W-:-:S03]  /*48370*/  ISETP.GT.AND P5, PT, R6, 0x4, PT ;  /* 0x000000040600780c */ /* 0x000fc60003fa4270 */
[----:B------:R-:W4:Y:S04]  /*48380*/  LDL.LU R13, [R1+0x240] ;  /* 0x00024000010d7983 */ /* 0x000f280000300800 */
[----:B------:R-:W4:Y:S04]  /*48390*/  LDL.LU R12, [R1+0x244] ;  /* 0x00024400010c7983 */ /* 0x000f280000300800 */
[----:B------:R-:W4:Y:S04]  /*483a0*/  LDL.LU R9, [R1+0x248] ;  /* 0x0002480001097983 */ /* 0x000f280000300800 */
[----:B------:R-:W4:Y:S04]  /*483b0*/  LDL.LU R8, [R1+0x24c] ;  /* 0x00024c0001087983 */ /* 0x000f280000300800 */
[----:B---3--:R0:W-:Y:S04]  /*483c0*/  STL [R1+0x2d60], R10 ;  /* 0x002d600a01007387 */ /* 0x0081e80000100800 */
[----:B0-----:R-:W3:Y:S04]  /*483d0*/  LDL.LU R10, [R1+0x250] ;  /* 0x00025000010a7983 */ /* 0x001ee80000300800 */
[----:B--2---:R0:W-:Y:S04]  /*483e0*/  STL [R1+0x2d58], R4 ;  /* 0x002d580401007387 */ /* 0x0041e80000100800 */
[----:B0-----:R-:W2:Y:S04]  /*483f0*/  LDL.LU R4, [R1+0x254] ;  /* 0x0002540001047983 */ /* 0x001ea80000300800 */
[----:B----4-:R-:W4:Y:S04]  /*48400*/  @P5 LDG.E.U16 R23, desc[UR6][R28.64] ;  /* 0x000000061c175981 */ /* 0x010f28000c1e1500 */
[----:B------:R0:W-:Y:S01]  /*48410*/  STL [R1+0x2d5c], R2 ;  /* 0x002d5c0201007387 */ /* 0x0001e20000100800 */
[----:B------:R-:W-:-:S03]  /*48420*/  ISETP.GT.AND P2, PT, R6, 0x5, PT ;  /* 0x000000050600780c */ /* 0x000fc60003f44270 */
[----:B------:R-:W2:Y:S04]  /*48430*/  @P5 LDG.E.U16 R14, desc[UR6][R20.64] ;  /* 0x00000006140e5981 */ /* 0x000ea8000c1e1500 */
[----:B------:R-:W2:Y:S04]  /*48440*/  @P5 LDG.E.U16 R22, desc[UR6][R30.64] ;  /* 0x000000061e165981 */ /* 0x000ea8000c1e1500 */
[----:B------:R-:W3:Y:S04]  /*48450*/  @P5 LDG.E.U16 R35, desc[UR6][R32.64] ;  /* 0x0000000620235981 */ /* 0x000ee8000c1e1500 */
[----:B0-----:R-:W3:Y:S04]  /*48460*/  LDL.LU R2, [R1+0x258] ;  /* 0x0002580001027983 */ /* 0x001ee80000300800 */
[----:B------:R-:W3:Y:S04]  /*48470*/  LDL.LU R0, [R1+0x25c] ;  /* 0x00025c0001007983 */ /* 0x000ee80000300800 */
[----:B------:R0:W-:Y:S04]  /*48480*/  @P4 STL [R1+0x2d64], R164 ;  /* 0x002d64a401004387 */ /* 0x0001e80000100800 */
[----:B------:R-:W3:Y:S04]  /*48490*/  LDL R40, [R1+0x2d3c] ;  /* 0x002d3c0001287983 */ /* 0x000ee80000100800 */
[----:B0-----:R-:W3:Y:S04]  /*484a0*/  LDL R164, [R1+0x2d40] ;  /* 0x002d400001a47983 */ /* 0x001ee80000100800 */
[----:B------:R-:W-:Y:S04]  /*484b0*/  STL.64 [R1+0x1f08], R20 ;  /* 0x001f081401007387 */ /* 0x000fe80000100a00 */
[----:B------:R-:W-:Y:S04]  /*484c0*/  STL.64 [R1+0x1f10], R28 ;  /* 0x001f101c01007387 */ /* 0x000fe80000100a00 */
[----:B------:R-:W3:Y:S04]  /*484d0*/  LDL R41, [R1+0x2d38] ;  /* 0x002d380001297983 */ /* 0x000ee80000100800 */
[----:B------:R-:W-:Y:S04]  /*484e0*/  STL.64 [R1+0x1f20], R32 ;  /* 0x001f202001007387 */ /* 0x000fe80000100a00 */
[----:B------:R-:W-:Y:S01]  /*484f0*/  STL.64 [R1+0x1f18], R30 ;  /* 0x001f181e01007387 */ /* 0x000fe20000100a00 */
[----:B------:R-:W-:-:S03]  /*48500*/  IMAD.MOV.U32 R34, RZ, RZ, R12 ;  /* 0x000000ffff227224 */ /* 0x000fc600078e000c */
[----:B----4-:R-:W-:Y:S04]  /*48510*/  @P5 STL [R1+0x2d4c], R23 ;  /* 0x002d4c1701005387 */ /* 0x010fe80000100800 */
[----:B--2---:R-:W-:Y:S04]  /*48520*/  @P5 STL [R1+0x2d50], R22 ;  /* 0x002d501601005387 */ /* 0x004fe80000100800 */
[----:B---3--:R0:W-:Y:S01]  /*48530*/  @P5 STL [R1+0x2d54], R35 ;  /* 0x002d542301005387 */ /* 0x0081e20000100800 */
[----:B------:R-:W-:-:S03]  /*48540*/  IMAD.MOV.U32 R12, RZ, RZ, R0 ;  /* 0x000000ffff0c7224 */ /* 0x000fc600078e0000 */
[----:B------:R-:W2:Y:S01]  /*48550*/  @P2 LDG.E.U16 R40, desc[UR6][R8.64] ;  /* 0x0000000608282981 */ /* 0x000ea2000c1e1500 */
[----:B0-----:R-:W-:Y:S02]  /*48560*/  IMAD.MOV.U32 R35, RZ, RZ, R13 ;  /* 0x000000ffff237224 */ /* 0x001fe400078e000d */
[----:B------:R-:W-:Y:S02]  /*48570*/  IMAD.MOV.U32 R13, RZ, RZ, R2 ;  /* 0x000000ffff0d7224 */ /* 0x000fe400078e0002 */
[----:B------:R-:W-:Y:S02]  /*48580*/  IMAD.MOV.U32 R22, RZ, RZ, R4 ;  /* 0x000000ffff167224 */ /* 0x000fe400078e0004 */
[----:B------:R-:W-:Y:S01]  /*48590*/  IMAD.MOV.U32 R23, RZ, RZ, R10 ;  /* 0x000000ffff177224 */ /* 0x000fe200078e000a */
[----:B------:R-:W3:Y:S04]  /*485a0*/  @P2 LDG.E.U16 R5, desc[UR6][R12.64] ;  /* 0x000000060c052981 */ /* 0x000ee8000c1e1500 */
[----:B------:R-:W4:Y:S04]  /*485b0*/  @P2 LDG.E.U16 R164, desc[UR6][R22.64] ;  /* 0x0000000616a42981 */ /* 0x000f28000c1e1500 */
[----:B------:R-:W-:Y:S04]  /*485c0*/  STL.64 [R1+0x1ee8], R34 ;  /* 0x001ee82201007387 */ /* 0x000fe80000100a00 */
[----:B------:R-:W-:Y:S04]  /*485d0*/  STL.64 [R1+0x1ef0], R8 ;  /* 0x001ef00801007387 */ /* 0x000fe80000100a00 */
[----:B------:R-:W-:Y:S04]  /*485e0*/  STL.64 [R1+0x1ef8], R22 ;  /* 0x001ef81601007387 */ /* 0x000fe80000100a00 */
[----:B------:R-:W-:Y:S04]  /*485f0*/  STL.64 [R1+0x1f00], R12 ;  /* 0x001f000c01007387 */ /* 0x000fe80000100a00 */
[----:B------:R-:W2:Y:S04]  /*48600*/  LDL.LU R21, [R1+0x220] ;  /* 0x0002200001157983 */ /* 0x000ea80000300800 */
[----:B------:R-:W2:Y:S04]  /*48610*/  LDL.LU R20, [R1+0x224] ;  /* 0x0002240001147983 */ /* 0x000ea80000300800 */
[----:B------:R-:W4:Y:S04]  /*48620*/  LDL.LU R29, [R1+0x228] ;  /* 0x00022800011d7983 */ /* 0x000f280000300800 */
[----:B------:R-:W4:Y:S04]  /*48630*/  LDL.LU R28, [R1+0x22c] ;  /* 0x00022c00011c7983 */ /* 0x000f280000300800 */
[----:B------:R-:W4:Y:S04]  /*48640*/  LDL.LU R31, [R1+0x230] ;  /* 0x00023000011f7983 */ /* 0x000f280000300800 */
[----:B------:R-:W4:Y:S04]  /*48650*/  LDL.LU R30, [R1+0x234] ;  /* 0x00023400011e7983 */ /* 0x000f280000300800 */
[----:B------:R-:W4:Y:S04]  /*48660*/  LDL.LU R33, [R1+0x238] ;  /* 0x0002380001217983 */ /* 0x000f280000300800 */
[----:B------:R-:W4:Y:S04]  /*48670*/  LDL.LU R32, [R1+0x23c] ;  /* 0x00023c0001207983 */ /* 0x000f280000300800 */
[----:B------:R0:W-:Y:S01]  /*48680*/  STL [R1+0x2d48], R14 ;  /* 0x002d480e01007387 */ /* 0x0001e20000100800 */
[----:B------:R-:W-:-:S03]  /*48690*/  ISETP.GT.AND P4, PT, R6, 0x6, PT ;  /* 0x000000060600780c */ /* 0x000fc60003f84270 */
[----:B------:R-:W4:Y:S04]  /*486a0*/  @P2 LDG.E.U16 R41, desc[UR6][R34.64] ;  /* 0x0000000622292981 */ /* 0x000f28000c1e1500 */
[----:B0-----:R-:W4:Y:S04]  /*486b0*/  LDL.LU R14, [R1+0x200] ;  /* 0x00020000010e7983 */ /* 0x001f280000300800 */
[----:B------:R-:W4:Y:S04]  /*486c0*/  LDL.LU R13, [R1+0x204] ;  /* 0x00020400010d7983 */ /* 0x000f280000300800 */
[----:B------:R-:W4:Y:S04]  /*486d0*/  LDL.LU R12, [R1+0x208] ;  /* 0x00020800010c7983 */ /* 0x000f280000300800 */
[----:B------:R-:W4:Y:S04]  /*486e0*/  LDL.LU R10, [R1+0x20c] ;  /* 0x00020c00010a7983 */ /* 0x000f280000300800 */
[----:B---3--:R0:W-:Y:S01]  /*486f0*/  STL [R1+0x2d44], R5 ;  /* 0x002d440501007387 */ /* 0x0081e20000100800 */
[----:B------:R-:W-:-:S03]  /*48700*/  ISETP.GT.AND P5, PT, R6, 0x7, PT ;  /* 0x000000070600780c */ /* 0x000fc60003fa4270 */
[----:B--2---:R-:W2:Y:S04]  /*48710*/  @P4 LDG.E.U16 R15, desc[UR6][R20.64] ;  /* 0x00000006140f4981 */ /* 0x004ea8000c1e1500 */
[----:B0-----:R-:W3:Y:S04]  /*48720*/  LDL.LU R5, [R1+0x210] ;  /* 0x0002100001057983 */ /* 0x001ee80000300800 */
[----:B------:R-:W3:Y:S04]  /*48730*/  LDL.LU R4, [R1+0x214] ;  /* 0x0002140001047983 */ /* 0x000ee80000300800 */
[----:B------:R-:W2:Y:S04]  /*48740*/  LDL.LU R2, [R1+0x218] ;  /* 0x0002180001027983 */ /* 0x000ea80000300800 */
[----:B------:R-:W2:Y:S04]  /*48750*/  LDL.LU R0, [R1+0x21c] ;  /* 0x00021c0001007983 */ /* 0x000ea80000300800 */
[----:B------:R-:W2:Y:S04]  /*48760*/  LDL.LU.64 R22, [R1+0x4360] ;  /* 0x0043600001167983 */ /* 0x000ea80000300a00 */
[----:B----4-:R0:W-:Y:S04]  /*48770*/  @P2 STL [R1+0x2d40], R164 ;  /* 0x002d40a401002387 */ /* 0x0101e80000100800 */
[----:B0-----:R-:W4:Y:S04]  /*48780*/  LDL.LU R164, [R1+0x4358] ;  /* 0x0043580001a47983 */ /* 0x001f280000300800 */
[----:B------:R-:W2:Y:S04]  /*48790*/  LDL.LU.64 R8, [R1+0x4350] ;  /* 0x0043500001087983 */ /* 0x000ea80000300a00 */
[----:B------:R-:W-:Y:S04]  /*487a0*/  @P2 STL [R1+0x2d38], R41 ;  /* 0x002d382901002387 */ /* 0x000fe80000100800 */
[----:B------:R0:W-:Y:S04]  /*487b0*/  @P2 STL [R1+0x2d3c], R40 ;  /* 0x002d3c2801002387 */ /* 0x0001e80000100800 */
[----:B------:R-:W-:Y:S01]  /*487c0*/  STL.64 [R1+0x1ec8], R20 ;  /* 0x001ec81401007387 */ /* 0x000fe20000100a00 */
[----:B------:R-:W-:-:S02]  /*487d0*/  IMAD.MOV.U32 R34, RZ, RZ, R13 ;  /* 0x000000ffff227224 */ /* 0x000fc400078e000d */
[----:B------:R-:W-:Y:S01]  /*487e0*/  IMAD.MOV.U32 R35, RZ, RZ, R14 ;  /* 0x000000ffff237224 */ /* 0x000fe200078e000e */
[----:B---3--:R-:W3:Y:S04]  /*487f0*/  @P5 LDG.E.U16 R7, desc[UR6][R4.64] ;  /* 0x0000000604075981 */ /* 0x008ee8000c1e1500 */
[----:B----4-:R-:W4:Y:S04]  /*48800*/  @P4 LDG.E.U16 R164, desc[UR6][R32.64] ;  /* 0x0000000620a44981 */ /* 0x010f28000c1e1500 */
[----:B--2---:R-:W2:Y:S04]  /*48810*/  @P4 LDG.E.U16 R9, desc[UR6][R30.64] ;  /* 0x000000061e094981 */ /* 0x004ea8000c1e1500 */
[----:B------:R-:W2:Y:S04]  /*48820*/  @P4 LDG.E.U16 R8, desc[UR6][R28.64] ;  /* 0x000000061c084981 */ /* 0x000ea8000c1e1500 */
[----:B------:R-:W-:Y:S04]  /*48830*/  STL.64 [R1+0x1ed0], R28 ;  /* 0x001ed01c01007387 */ /* 0x000fe80000100a00 */
[----:B------:R-:W-:Y:S04]  /*48840*/  STL.64 [R1+0x1ed8], R30 ;  /* 0x001ed81e01007387 */ /* 0x000fe80000100a00 */
[----:B------:R-:W-:Y:S01]  /*48850*/  STL.64 [R1+0x1ee0], R32 ;  /* 0x001ee02001007387 */ /* 0x000fe20000100a00 */
[----:B0-----:R-:W-:-:S02]  /*48860*/  IMAD.MOV.U32 R40, RZ, RZ, R10 ;  /* 0x000000ffff287224 */ /* 0x001fc400078e000a */
[----:B------:R-:W-:Y:S02]  /*48870*/  IMAD.MOV.U32 R41, RZ, RZ, R12 ;  /* 0x000000ffff297224 */ /* 0x000fe400078e000c */
[----:B------:R-:W-:Y:S02]  /*48880*/  IMAD.MOV.U32 R12, RZ, RZ, R0 ;  /* 0x000000ffff0c7224 */ /* 0x000fe400078e0000 */
[----:B------:R-:W-:Y:S01]  /*48890*/  IMAD.MOV.U32 R13, RZ, RZ, R2 ;  /* 0x000000ffff0d7224 */ /* 0x000fe200078e0002 */
[C---:B------:R-:W-:Y:S01]  /*488a0*/  ISETP.GT.AND P2, PT, R6.reuse, 0x8, PT ;  /* 0x000000080600780c */ /* 0x040fe20003f44270 */
[----:B------:R-:W3:Y:S04]  /*488b0*/  @P5 LDG.E.U16 R19, desc[UR6][R34.64] ;  /* 0x0000000622135981 */ /* 0x000ee8000c1e1500 */
[----:B------:R-:W3:Y:S04]  /*488c0*/  @P5 LDG.E.U16 R3, desc[UR6][R12.64] ;  /* 0x000000060c035981 */ /* 0x000ee8000c1e1500 */
[----:B------:R-:W3:Y:S04]  /*488d0*/  @P5 LDG.E.U16 R165, desc[UR6][R40.64] ;  /* 0x0000000628a55981 */ /* 0x000ee8000c1e1500 */
[----:B----4-:R0:W-:Y:S04]  /*488e0*/  STL [R1+0x2d34], R164 ;  /* 0x002d34a401007387 */ /* 0x0101e80000100800 */
[----:B0-----:R-:W4:Y:S04]  /*488f0*/  LDL.LU R164, [R1+0x4348] ;  /* 0x0043480001a47983 */ /* 0x001f280000300800 */
[----:B--2---:R0:W-:Y:S04]  /*48900*/  STL [R1+0x2d30], R9 ;  /* 0x002d300901007387 */ /* 0x0041e80000100800 */
[----:B0-----:R-:W2:Y:S04]  /*48910*/  LDL.LU R9, [R1+0x4344] ;  /* 0x0043440001097983 */ /* 0x001ea80000300800 */
[----:B------:R0:W-:Y:S04]  /*48920*/  STL [R1+0x2d2c], R8 ;  /* 0x002d2c0801007387 */ /* 0x0001e80000100800 */
[----:B0-----:R-:W2:Y:S04]  /*48930*/  LDL.LU R8, [R1+0x4340] ;  /* 0x0043400001087983 */ /* 0x001ea80000300800 */
[----:B------:R-:W-:Y:S04]  /*48940*/  STL.64 [R1+0x1ea8], R34 ;  /* 0x001ea82201007387 */ /* 0x000fe80000100a00 */
[----:B------:R-:W-:Y:S04]  /*48950*/  STL.64 [R1+0x1eb0], R40 ;  /* 0x001eb02801007387 */ /* 0x000fe80000100a00 */
[----:B------:R-:W-:Y:S04]  /*48960*/  STL.64 [R1+0x1eb8], R4 ;  /* 0x001eb80401007387 */ /* 0x000fe80000100a00 */
[----:B------:R0:W-:Y:S04]  /*48970*/  STL.64 [R1+0x1ec0], R12 ;  /* 0x001ec00c01007387 */ /* 0x0001e80000100a00 */
        /* <DEDUP_REMOVED lines=8> */
[----:B0-----:R-:W4:Y:S04]  /*48a00*/  LDL.LU R13, [R1+0x1c0] ;  /* 0x0001c000010d7983 */ /* 0x001f280000300800 */
[----:B------:R-:W4:Y:S04]  /*48a10*/  LDL.LU R12, [R1+0x1c4] ;  /* 0x0001c400010c7983 */ /* 0x000f280000300800 */
[----:B------:R0:W-:Y:S04]  /*48a20*/  STL [R1+0x2d28], R15 ;  /* 0x002d280f01007387 */ /* 0x0001e80000100800 */
[----:B0-----:R-:W4:Y:S04]  /*48a30*/  LDL.LU R15, [R1+0x1c8] ;  /* 0x0001c800010f7983 */ /* 0x001f280000300800 */
[----:B------:R-:W4:Y:S04]  /*48a40*/  LDL.LU R14, [R1+0x1cc] ;  /* 0x0001cc00010e7983 */ /* 0x000f280000300800 */
[----:B---3--:R0:W-:Y:S04]  /*48a50*/  STL [R1+0x2d24], R3 ;  /* 0x002d240301007387 */ /* 0x0081e80000100800 */
[----:B0-----:R-:W3:Y:S04]  /*48a60*/  LDL.LU R3, [R1+0x1d0] ;  /* 0x0001d00001037983 */ /* 0x001ee80000300800 */
[----:B------:R-:W3:Y:S04]  /*48a70*/  LDL.LU R2, [R1+0x1d4] ;  /* 0x0001d40001027983 */ /* 0x000ee80000300800 */
[----:B------:R-:W3:Y:S04]  /*48a80*/  LDL.LU R10, [R1+0x1d8] ;  /* 0x0001d800010a7983 */ /* 0x000ee80000300800 */
[----:B------:R-:W3:Y:S04]  /*48a90*/  LDL.LU R0, [R1+0x1dc] ;  /* 0x0001dc0001007983 */ /* 0x000ee80000300800 */
[----:B------:R-:W3:Y:S01]  /*48aa0*/  LDL.LU.64 R4, [R1+0x4338] ;  /* 0x0043380001047983 */ /* 0x000ee20000300a00 */
[----:B------:R-:W-:-:S03]  /*48ab0*/  ISETP.GT.AND P4, PT, R6, 0x9, PT ;  /* 0x000000090600780c */ /* 0x000fc60003f84270 */
[----:B--2---:R0:W2:Y:S04]  /*48ac0*/  @P2 LDG.E.U16 R23, desc[UR6][R20.64] ;  /* 0x0000000614172981 */ /* 0x0040a8000c1e1500 */
[----:B----4-:R-:W4:Y:S04]  /*48ad0*/  @P2 LDG.E.U16 R22, desc[UR6][R28.64] ;  /* 0x000000061c162981 */ /* 0x010f28000c1e1500 */
[----:B------:R-:W2:Y:S04]  /*48ae0*/  @P2 LDG.E.U16 R26, desc[UR6][R30.64] ;  /* 0x000000061e1a2981 */ /* 0x000ea8000c1e1500 */
[----:B------:R-:W2:Y:S04]  /*48af0*/  @P2 LDG.E.U16 R16, desc[UR6][R32.64] ;  /* 0x0000000620102981 */ /* 0x000ea8000c1e1500 */
[----:B------:R1:W-:Y:S01]  /*48b00*/  STL [R1+0x2d20], R7 ;  /* 0x002d200701007387 */ /* 0x0003e20000100800 */
[----:B------:R-:W-:-:S03]  /*48b10*/  ISETP.GT.AND P5, PT, R6, 0xa, PT ;  /* 0x0000000a0600780c */ /* 0x000fc60003fa4270 */
[----:B------:R-:W4:Y:S04]  /*48b20*/  @P4 LDG.E.U16 R56, desc[UR6][R12.64] ;  /* 0x000000060c384981 */ /* 0x000f28000c1e1500 */
[----:B-1----:R-:W4:Y:S04]  /*48b30*/  LDL.LU R7, [R1+0x4330] ;  /* 0x0043300001077983 */ /* 0x002f280000300800 */
[----:B------:R1:W-:Y:S04]  /*48b40*/  STL [R1+0x2d1c], R165 ;  /* 0x002d1ca501007387 */ /* 0x0003e80000100800 */
[----:B------:R-:W4:Y:S04]  /*48b50*/  @P4 LDG.E.U16 R18, desc[UR6][R14.64] ;  /* 0x000000060e124981 */ /* 0x000f28000c1e1500 */
[----:B-1----:R-:W4:Y:S04]  /*48b60*/  LDL.LU R165, [R1+0x432c] ;  /* 0x00432c0001a57983 */ /* 0x002f280000300800 */
[----:B------:R1:W-:Y:S04]  /*48b70*/  STL [R1+0x2d18], R19 ;  /* 0x002d181301007387 */ /* 0x0003e80000100800 */
[----:B---3--:R-:W3:Y:S04]  /*48b80*/  @P4 LDG.E.U16 R25, desc[UR6][R2.64] ;  /* 0x0000000602194981 */ /* 0x008ee8000c1e1500 */
[----:B-1----:R-:W3:Y:S04]  /*48b90*/  LDL.LU R19, [R1+0x4328] ;  /* 0x0043280001137983 */ /* 0x002ee80000300800 */
[----:B------:R0:W-:Y:S04]  /*48ba0*/  STL.64 [R1+0x1e88], R20 ;  /* 0x001e881401007387 */ /* 0x0001e80000100a00 */
[----:B------:R-:W-:Y:S04]  /*48bb0*/  STL.64 [R1+0x1e90], R28 ;  /* 0x001e901c01007387 */ /* 0x000fe80000100a00 */
[----:B------:R-:W-:Y:S04]  /*48bc0*/  STL.64 [R1+0x1e98], R30 ;  /* 0x001e981e01007387 */ /* 0x000fe80000100a00 */
[----:B------:R-:W-:Y:S01]  /*48bd0*/  STL.64 [R1+0x1ea0], R32 ;  /* 0x001ea02001007387 */ /* 0x000fe20000100a00 */
[----:B0-----:R-:W-:-:S02]  /*48be0*/  IMAD.MOV.U32 R20, RZ, RZ, R0 ;  /* 0x000000ffff147224 */ /* 0x001fc400078e0000 */
[----:B------:R-:W-:-:S05]  /*48bf0*/  IMAD.MOV.U32 R21, RZ, RZ, R10 ;  /* 0x000000ffff157224 */ /* 0x000fca00078e000a */
[----:B------:R-:W3:Y:S04]  /*48c00*/  @P4 LDG.E.U16 R11, desc[UR6][R20.64] ;  /* 0x00000006140b4981 */ /* 0x000ee8000c1e1500 */
        /* <DEDUP_REMOVED lines=16> */
[----:B0-----:R-:W2:Y:S04]  /*48d10*/  LDL.LU R21, [R1+0x180] ;  /* 0x0001800001157983 */ /* 0x001ea80000300800 */
[----:B------:R-:W2:Y:S04]  /*48d20*/  LDL.LU R20, [R1+0x184] ;  /* 0x0001840001147983 */ /* 0x000ea80000300800 */
[----:B------:R0:W-:Y:S04]  /*48d30*/  STL [R1+0x2d08], R23 ;  /* 0x002d081701007387 */ /* 0x0001e80000100800 */
[----:B0-----:R-:W2:Y:S04]  /*48d40*/  LDL.LU R23, [R1+0x188] ;  /* 0x0001880001177983 */ /* 0x001ea80000300800 */
[----:B----4-:R0:W-:Y:S04]  /*48d50*/  STL [R1+0x2d0c], R22 ;  /* 0x002d0c1601007387 */ /* 0x0101e80000100800 */
[----:B0-----:R-:W4:Y:S04]  /*48d60*/  LDL.LU R22, [R1+0x18c] ;  /* 0x00018c0001167983 */ /* 0x001f280000300800 */
[----:B---3--:R0:W-:Y:S04]  /*48d70*/  STL [R1+0x2d04], R11 ;  /* 0x002d040b01007387 */ /* 0x0081e80000100800 */
[----:B0-----:R-:W3:Y:S04]  /*48d80*/  LDL.LU R11, [R1+0x190] ;  /* 0x00019000010b7983 */ /* 0x001ee80000300800 */
[----:B------:R-:W3:Y:S04]  /*48d90*/  LDL.LU R10, [R1+0x194] ;  /* 0x00019400010a7983 */ /* 0x000ee80000300800 */
[----:B------:R-:W3:Y:S04]  /*48da0*/  LDL.LU R28, [R1+0x198] ;  /* 0x00019800011c7983 */ /* 0x000ee80000300800 */
[----:B------:R-:W3:Y:S04]  /*48db0*/  LDL.LU R0, [R1+0x19c] ;  /* 0x00019c0001007983 */ /* 0x000ee80000300800 */
[----:B------:R-:W3:Y:S04]  /*48dc0*/  LDL.LU.64 R2, [R1+0x4318] ;  /* 0x0043180001027983 */ /* 0x000ee80000300a00 */
[----:B--2---:R-:W2:Y:S04]  /*48dd0*/  @P5 LDG.E.U16 R39, desc[UR6][R30.64] ;  /* 0x000000061e275981 */ /* 0x004ea8000c1e1500 */
[----:B------:R-:W2:Y:S04]  /*48de0*/  @P5 LDG.E.U16 R38, desc[UR6][R32.64] ;  /* 0x0000000620265981 */ /* 0x000ea8000c1e1500 */
[----:B------:R-:W2:Y:S01]  /*48df0*/  @P5 LDG.E.U16 R37, desc[UR6][R34.64] ;  /* 0x0000000622255981 */ /* 0x000ea2000c1e1500 */
[----:B------:R-:W-:-:S02]  /*48e00*/  IMAD.MOV.U32 R41, RZ, RZ, R40 ;  /* 0x000000ffff297224 */ /* 0x000fc400078e0028 */
[----:B------:R-:W-:-:S05]  /*48e10*/  IMAD.MOV.U32 R40, RZ, RZ, R29 ;  /* 0x000000ffff287224 */ /* 0x000fca00078e001d */
[----:B------:R-:W2:Y:S04]  /*48e20*/  @P5 LDG.E.U16 R36, desc[UR6][R40.64] ;  /* 0x0000000628245981 */ /* 0x000ea8000c1e1500 */
[----:B------:R0:W-:Y:S01]  /*48e30*/  STL [R1+0x2d00], R25 ;  /* 0x002d001901007387 */ /* 0x0001e20000100800 */
[----:B------:R-:W-:-:S03]  /*48e40*/  ISETP.GT.AND P2, PT, R6, 0xb, PT ;  /* 0x0000000b0600780c */ /* 0x000fc60003f44270 */
[----:B0-----:R-:W2:Y:S04]  /*48e50*/  LDL.LU R25, [R1+0x4310] ;  /* 0x0043100001197983 */ /* 0x001ea80000300800 */
[----:B------:R-:W2:Y:S04]  /*48e60*/  LDL.LU.64 R14, [R1+0x4308] ;  /* 0x00430800010e7983 */ /* 0x000ea80000300a00 */
[----:B------:R0:W-:Y:S04]  /*48e70*/  STL [R1+0x2cfc], R18 ;  /* 0x002cfc1201007387 */ /* 0x0001e80000100800 */
[----:B------:R-:W2:Y:S01]  /*48e80*/  @P2 LDG.E.U16 R57, desc[UR6][R20.64] ;  /* 0x0000000614392981 */ /* 0x000ea2000c1e1500 */
[----:B------:R-:W-:-:S03]  /*48e90*/  ISETP.GT.AND P4, PT, R6, 0xc, PT ;  /* 0x0000000c0600780c */ /* 0x000fc60003f84270 */
[----:B----4-:R-:W4:Y:S04]  /*48ea0*/  @P2 LDG.E.U16 R64, desc[UR6][R22.64] ;  /* 0x0000000616402981 */ /* 0x010f28000c1e1500 */
[----:B0-----:R-:W4:Y:S04]  /*48eb0*/  LDL.LU R18, [R1+0x4300] ;  /* 0x0043000001127983 */ /* 0x001f280000300800 */
[----:B------:R-:W4:Y:S04]  /*48ec0*/  LDL.LU.64 R12, [R1+0x42f8] ;  /* 0x0042f800010c7983 */ /* 0x000f280000300a00 */
[----:B------:R-:W-:Y:S04]  /*48ed0*/  STL.64 [R1+0x1e48], R30 ;  /* 0x001e481e01007387 */ /* 0x000fe80000100a00 */
[----:B------:R-:W-:Y:S04]  /*48ee0*/  STL.64 [R1+0x1e50], R32 ;  /* 0x001e502001007387 */ /* 0x000fe80000100a00 */
[----:B------:R-:W-:Y:S04]  /*48ef0*/  STL.64 [R1+0x1e58], R34 ;  /* 0x001e582201007387 */ /* 0x000fe80000100a00 */
[----:B------:R-:W-:Y:S04]  /*48f00*/  STL.64 [R1+0x1e60], R40 ;  /* 0x001e602801007387 */ /* 0x000fe80000100a00 */
[----:B------:R-:W-:Y:S04]  /*48f10*/  STL.64 [R1+0x1e28], R20 ;  /* 0x001e281401007387 */ /* 0x000fe80000100a00 */
[----:B------:R-:W-:Y:S01]  /*48f20*/  STL.64 [R1+0x1e30], R22 ;  /* 0x001e301601007387 */ /* 0x000fe20000100a00 */
[----:B---3--:R-:W-:-:S02]  /*48f30*/  IMAD.MOV.U32 R29, RZ, RZ, R28 ;  /* 0x000000ffff1d7224 */ /* 0x008fc400078e001c */
[----:B------:R-:W-:Y:S01]  /*48f40*/  IMAD.MOV.U32 R28, RZ, RZ, R0 ;  /* 0x000000ffff1c7224 */ /* 0x000fe200078e0000 */
[----:B------:R-:W-:Y:S04]  /*48f50*/  STL.64 [R1+0x1e38], R10 ;  /* 0x001e380a01007387 */ /* 0x000fe80000100a00 */
[----:B------:R-:W3:Y:S04]  /*48f60*/  @P2 LDG.E.U16 R27, desc[UR6][R10.64] ;  /* 0x000000060a1b2981 */ /* 0x000ee8000c1e1500 */
[----:B------:R-:W-:Y:S04]  /*48f70*/  STL.64 [R1+0x1e40], R28 ;  /* 0x001e401c01007387 */ /* 0x000fe80000100a00 */
[----:B------:R-:W3:Y:S04]  /*48f80*/  @P2 LDG.E.U16 R17, desc[UR6][R28.64] ;  /* 0x000000061c112981 */ /* 0x000ee8000c1e1500 */
[----:B--2---:R0:W-:Y:S04]  /*48f90*/  STL [R1+0x2cf0], R37 ;  /* 0x002cf02501007387 */ /* 0x0041e80000100800 */
[----:B0-----:R-:W2:Y:S04]  /*48fa0*/  LDL.LU R37, [R1+0x160] ;  /* 0x0001600001257983 */ /* 0x001ea80000300800 */
[----:B------:R0:W-:Y:S04]  /*48fb0*/  STL [R1+0x2cf4], R36 ;  /* 0x002cf42401007387 */ /* 0x0001e80000100800 */
[----:B0-----:R-:W2:Y:S04]  /*48fc0*/  LDL.LU R36, [R1+0x164] ;  /* 0x0001640001247983 */ /* 0x001ea80000300800 */
[----:B------:R0:W-:Y:S04]  /*48fd0*/  STL [R1+0x2ce8], R39 ;  /* 0x002ce82701007387 */ /* 0x0001e80000100800 */
[----:B0-----:R-:W4:Y:S04]  /*48fe0*/  LDL.LU R39, [R1+0x168] ;  /* 0x0001680001277983 */ /* 0x001f280000300800 */
[----:B------:R0:W-:Y:S04]  /*48ff0*/  STL [R1+0x2cec], R38 ;  /* 0x002cec2601007387 */ /* 0x0001e80000100800 */
[----:B0-----:R-:W4:Y:S04]  /*49000*/  LDL.LU R38, [R1+0x16c] ;  /* 0x00016c0001267983 */ /* 0x001f280000300800 */
[----:B------:R-:W4:Y:S04]  /*49010*/  LDL.LU R41, [R1+0x170] ;  /* 0x0001700001297983 */ /* 0x000f280000300800 */
[----:B------:R0:W-:Y:S04]  /*49020*/  STL [R1+0x2cf8], R56 ;  /* 0x002cf83801007387 */ /* 0x0001e80000100800 */
[----:B------:R-:W4:Y:S04]  /*49030*/  LDL.LU R40, [R1+0x174] ;  /* 0x0001740001287983 */ /* 0x000f280000300800 */
[----:B0-----:R-:W4:Y:S04]  /*49040*/  LDL.LU R56, [R1+0x178] ;  /* 0x0001780001387983 */ /* 0x001f280000300800 */
[----:B------:R-:W4:Y:S04]  /*49050*/  LDL.LU R35, [R1+0x17c] ;  /* 0x00017c0001237983 */ /* 0x000f280000300800 */
[----:B---3--:R0:W-:Y:S04]  /*49060*/  STL [R1+0x2ce4], R17 ;  /* 0x002ce41101007387 */ /* 0x0081e80000100800 */
[----:B0-----:R-:W3:Y:S04]  /*49070*/  LDL.LU R17, [R1+0x42f0] ;  /* 0x0042f00001117983 */ /* 0x001ee80000300800 */
[----:B------:R-:W3:Y:S04]  /*49080*/  LDL.LU R34, [R1+0x140] ;  /* 0x0001400001227983 */ /* 0x000ee80000300800 */
[----:B------:R-:W3:Y:S04]  /*49090*/  LDL.LU R33, [R1+0x144] ;  /* 0x0001440001217983 */ /* 0x000ee80000300800 */
[----:B------:R-:W3:Y:S04]  /*490a0*/  LDL.LU R32, [R1+0x148] ;  /* 0x0001480001207983 */ /* 0x000ee80000300800 */
[----:B------:R-:W3:Y:S04]  /*490b0*/  LDL.LU R31, [R1+0x14c] ;  /* 0x00014c00011f7983 */ /* 0x000ee80000300800 */
[----:B------:R-:W3:Y:S04]  /*490c0*/  LDL.LU R30, [R1+0x150] ;  /* 0x00015000011e7983 */ /* 0x000ee80000300800 */
[----:B------:R-:W3:Y:S04]  /*490d0*/  LDL.LU R29, [R1+0x154] ;  /* 0x00015400011d7983 */ /* 0x000ee80000300800 */
[----:B------:R-:W3:Y:S04]  /*490e0*/  LDL.LU R28, [R1+0x158] ;  /* 0x00015800011c7983 */ /* 0x000ee80000300800 */
[----:B------:R-:W3:Y:S04]  /*490f0*/  LDL.LU R0, [R1+0x15c] ;  /* 0x00015c0001007983 */ /* 0x000ee80000300800 */
[----:B------:R-:W3:Y:S04]  /*49100*/  LDL.LU.64 R10, [R1+0x42e8] ;  /* 0x0042e800010a7983 */ /* 0x000ee80000300a00 */
[----:B------:R0:W-:Y:S04]  /*49110*/  STL [R1+0x2ce0], R27 ;  /* 0x002ce01b01007387 */ /* 0x0001e80000100800 */
[----:B0-----:R-:W3:Y:S04]  /*49120*/  LDL.LU R27, [R1+0x42e0] ;  /* 0x0042e000011b7983 */ /* 0x001ee80000300800 */
[----:B------:R-:W3:Y:S04]  /*49130*/  LDL.LU.64 R22, [R1+0x42d8] ;  /* 0x0042d80001167983 */ /* 0x000ee80000300a00 */
[----:B------:R-:W3:Y:S04]  /*49140*/  LDL.LU.64 R20, [R1+0x42d0] ;  /* 0x0042d00001147983 */ /* 0x000ee80000300a00 */
[----:B------:R0:W-:Y:S04]  /*49150*/  STL [R1+0x2cd8], R57 ;  /* 0x002cd83901007387 */ /* 0x0001e80000100800 */
[----:B--2---:R3:W2:Y:S04]  /*49160*/  @P4 LDG.E.U16 R43, desc[UR6][R36.64] ;  /* 0x00000006242b4981 */ /* 0x0046a8000c1e1500 */
[----:B----4-:R1:W4:Y:S04]  /*49170*/  @P4 LDG.E.U16 R42, desc[UR6][R38.64] ;  /* 0x00000006262a4981 */ /* 0x010328000c1e1500 */
[----:B------:R-:W4:Y:S01]  /*49180*/  @P4 LDG.E.U16 R45, desc[UR6][R40.64] ;  /* 0x00000006282d4981 */ /* 0x000f22000c1e1500 */
[----:B0-----:R-:W-:-:S02]  /*49190*/  IMAD.MOV.U32 R57, RZ, RZ, R56 ;  /* 0x000000ffff397224 */ /* 0x001fc400078e0038 */
[----:B------:R-:W-:-:S05]  /*491a0*/  IMAD.MOV.U32 R56, RZ, RZ, R35 ;  /* 0x000000ffff387224 */ /* 0x000fca00078e0023 */
[----:B------:R-:W4:Y:S01]  /*491b0*/  @P4 LDG.E.U16 R44, desc[UR6][R56.64] ;  /* 0x00000006382c4981 */ /* 0x000f22000c1e1500 */
[----:B------:R-:W-:-:S03]  /*491c0*/  ISETP.GT.AND P5, PT, R6, 0xd, PT ;  /* 0x0000000d0600780c */ /* 0x000fc60003fa4270 */
[----:B------:R3:W-:Y:S04]  /*491d0*/  STL.64 [R1+0x1e08], R36 ;  /* 0x001e082401007387 */ /* 0x0007e80000100a00 */
[----:B------:R1:W-:Y:S04]  /*491e0*/  STL.64 [R1+0x1e10], R38 ;  /* 0x001e102601007387 */ /* 0x0003e80000100a00 */
[----:B------:R-:W-:Y:S04]  /*491f0*/  STL.64 [R1+0x1e18], R40 ;  /* 0x001e182801007387 */ /* 0x000fe80000100a00 */
[----:B------:R-:W-:Y:S01]  /*49200*/  STL.64 [R1+0x1e20], R56 ;  /* 0x001e203801007387 */ /* 0x000fe20000100a00 */
[----:B---3--:R-:W-:-:S02]  /*49210*/  IMAD.MOV.U32 R36, RZ, RZ, R33 ;  /* 0x000000ffff247224 */ /* 0x008fc400078e0021 */
[----:B------:R-:W-:Y:S02]  /*49220*/  IMAD.MOV.U32 R37, RZ, RZ, R34 ;  /* 0x000000ffff257224 */ /* 0x000fe400078e0022 */
[----:B-1----:R-:W-:Y:S02]  /*49230*/  IMAD.MOV.U32 R38, RZ, RZ, R31 ;  /* 0x000000ffff267224 */ /* 0x002fe400078e001f */
[----:B------:R-:W-:Y:S01]  /*49240*/  IMAD.MOV.U32 R39, RZ, RZ, R32 ;  /* 0x000000ffff277224 */ /* 0x000fe200078e0020 */
[----:B------:R-:W3:Y:S01]  /*49250*/  @P5 LDG.E.U16 R65, desc[UR6][R36.64] ;  /* 0x0000000624415981 */ /* 0x000ee2000c1e1500 */
[----:B------:R-:W-:-:S03]  /*49260*/  ISETP.GT.AND P2, PT, R6, 0xe, PT ;  /* 0x0000000e0600780c */ /* 0x000fc60003f44270 */
[----:B------:R-:W3:Y:S04]  /*49270*/  @P5 LDG.E.U16 R68, desc[UR6][R38.64] ;  /* 0x0000000626445981 */ /* 0x000ee8000c1e1500 */
[----:B--2---:R0:W-:Y:S02]  /*49280*/  STL [R1+0x2cc8], R43 ;  /* 0x002cc82b01007387 */ /* 0x0041e40000100800 */
[----:B0-----:R-:W-:Y:S02]  /*49290*/  IMAD.MOV.U32 R43, RZ, RZ, R30 ;  /* 0x000000ffff2b7224 */ /* 0x001fe400078e001e */
[----:B----4-:R0:W-:Y:S02]  /*492a0*/  STL [R1+0x2ccc], R42 ;  /* 0x002ccc2a01007387 */ /* 0x0101e40000100800 */
[----:B0-----:R-:W-:-:S02]  /*492b0*/  IMAD.MOV.U32 R42, RZ, RZ, R29 ;  /* 0x000000ffff2a7224 */ /* 0x001fc400078e001d */
[----:B------:R-:W-:Y:S01]  /*492c0*/  IMAD.MOV.U32 R29, RZ, RZ, R28 ;  /* 0x000000ffff1d7224 */ /* 0x000fe200078e001c */
[----:B------:R-:W-:Y:S01]  /*492d0*/  MOV R28, R0 ;  /* 0x00000000001c7202 */ /* 0x000fe20000000f00 */
[----:B------:R-:W-:Y:S04]  /*492e0*/  STL.64 [R1+0x1de8], R36 ;  /* 0x001de82401007387 */ /* 0x000fe80000100a00 */
[----:B------:R-:W2:Y:S04]  /*492f0*/  @P5 LDG.E.U16 R53, desc[UR6][R42.64] ;  /* 0x000000062a355981 */ /* 0x000ea8000c1e1500 */
[----:B------:R-:W4:Y:S04]  /*49300*/  @P5 LDG.E.U16 R24, desc[UR6][R28.64] ;  /* 0x000000061c185981 */ /* 0x000f28000c1e1500 */
[----:B------:R-:W-:Y:S04]  /*49310*/  STL.64 [R1+0x1df0], R38 ;  /* 0x001df02601007387 */ /* 0x000fe80000100a00 */
[----:B------:R-:W-:Y:S04]  /*49320*/  STL.64 [R1+0x1df8], R42 ;  /* 0x001df82a01007387 */ /* 0x000fe80000100a00 */
[----:B------:R-:W-:Y:S04]  /*49330*/  STL.64 [R1+0x1e00], R28 ;  /* 0x001e001c01007387 */ /* 0x000fe80000100a00 */
[----:B------:R-:W2:Y:S04]  /*49340*/  LDL.LU R41, [R1+0x120] ;  /* 0x0001200001297983 */ /* 0x000ea80000300800 */
[----:B------:R-:W2:Y:S04]  /*49350*/  LDL.LU R40, [R1+0x124] ;  /* 0x0001240001287983 */ /* 0x000ea80000300800 */
[----:B------:R0:W-:Y:S04]  /*49360*/  STL [R1+0x2cd0], R45 ;  /* 0x002cd02d01007387 */ /* 0x0001e80000100800 */
[----:B0-----:R-:W3:Y:S04]  /*49370*/  LDL.LU R45, [R1+0x128] ;  /* 0x00012800012d7983 */ /* 0x001ee80000300800 */
[----:B------:R-:W-:Y:S04]  /*49380*/  STL [R1+0x2cdc], R64 ;  /* 0x002cdc4001007387 */ /* 0x000fe80000100800 */
[----:B------:R0:W-:Y:S04]  /*49390*/  STL [R1+0x2cd4], R44 ;  /* 0x002cd42c01007387 */ /* 0x0001e80000100800 */
[----:B0-----:R-:W3:Y:S04]  /*493a0*/  LDL.LU R44, [R1+0x12c] ;  /* 0x00012c00012c7983 */ /* 0x001ee80000300800 */
[----:B------:R-:W3:Y:S04]  /*493b0*/  LDL.LU R57, [R1+0x130] ;  /* 0x0001300001397983 */ /* 0x000ee80000300800 */
[----:B------:R-:W3:Y:S04]  /*493c0*/  LDL.LU R56, [R1+0x134] ;  /* 0x0001340001387983 */ /* 0x000ee80000300800 */
[----:B------:R-:W3:Y:S04]  /*493d0*/  LDL.LU R64, [R1+0x138] ;  /* 0x0001380001407983 */ /* 0x000ee80000300800 */
[----:B------:R-:W3:Y:S04]  /*493e0*/  LDL.LU R35, [R1+0x13c] ;  /* 0x00013c0001237983 */ /* 0x000ee80000300800 */
[----:B----4-:R0:W-:Y:S04]  /*493f0*/  STL [R1+0x2cc4], R24 ;  /* 0x002cc41801007387 */ /* 0x0101e80000100800 */
[----:B--2---:R-:W2:Y:S04]  /*49400*/  @P2 LDG.E.U16 R49, desc[UR6][R40.64] ;  /* 0x0000000628312981 */ /* 0x004ea8000c1e1500 */
[----:B0-----:R-:W4:Y:S04]  /*49410*/  LDL.LU R24, [R1+0x42c8] ;  /* 0x0042c80001187983 */ /* 0x001f280000300800 */
[----:B------:R-:W2:Y:S04]  /*49420*/  LDL.LU R34, [R1+0x100] ;  /* 0x0001000001227983 */ /* 0x000ea80000300800 */
[----:B------:R-:W4:Y:S04]  /*49430*/  LDL.LU R33, [R1+0x104] ;  /* 0x0001040001217983 */ /* 0x000f280000300800 */
[----:B------:R-:W4:Y:S04]  /*49440*/  LDL.LU R32, [R1+0x108] ;  /* 0x0001080001207983 */ /* 0x000f280000300800 */
[----:B------:R-:W4:Y:S04]  /*49450*/  LDL.LU R31, [R1+0x10c] ;  /* 0x00010c00011f7983 */ /* 0x000f280000300800 */
[----:B------:R-:W4:Y:S04]  /*49460*/  LDL.LU R30, [R1+0x110] ;  /* 0x00011000011e7983 */ /* 0x000f280000300800 */
[----:B------:R-:W4:Y:S04]  /*49470*/  LDL.LU R29, [R1+0x114] ;  /* 0x00011400011d7983 */ /* 0x000f280000300800 */
[----:B------:R-:W4:Y:S04]  /*49480*/  LDL.LU R28, [R1+0x118] ;  /* 0x00011800011c7983 */ /* 0x000f280000300800 */
[----:B------:R-:W4:Y:S04]  /*49490*/  LDL.LU R0, [R1+0x11c] ;  /* 0x00011c0001007983 */ /* 0x000f280000300800 */
[----:B------:R-:W4:Y:S04]  /*494a0*/  LDL.LU.64 R42, [R1+0x42c0] ;  /* 0x0042c000012a7983 */ /* 0x000f280000300a00 */
[----:B------:R0:W-:Y:S04]  /*494b0*/  STL [R1+0x2cc0], R53 ;  /* 0x002cc03501007387 */ /* 0x0001e80000100800 */
[----:B---3--:R2:W3:Y:S04]  /*494c0*/  @P2 LDG.E.U16 R48, desc[UR6][R44.64] ;  /* 0x000000062c302981 */ /* 0x0084e8000c1e1500 */
[----:B0-----:R-:W3:Y:S04]  /*494d0*/  LDL.LU R53, [R1+0x42b8] ;  /* 0x0042b80001357983 */ /* 0x001ee80000300800 */
[----:B------:R-:W3:Y:S04]  /*494e0*/  LDL.LU.64 R38, [R1+0x42b0] ;  /* 0x0042b00001267983 */ /* 0x000ee80000300a00 */
[----:B------:R-:W3:Y:S04]  /*494f0*/  LDL.LU.64 R36, [R1+0x42a8] ;  /* 0x0042a80001247983 */ /* 0x000ee80000300a00 */
[----:B------:R0:W-:Y:S04]  /*49500*/  STL [R1+0x2cb8], R65 ;  /* 0x002cb84101007387 */ /* 0x0001e80000100800 */
[----:B------:R-:W3:Y:S01]  /*49510*/  @P2 LDG.E.U16 R47, desc[UR6][R56.64] ;  /* 0x00000006382f2981 */ /* 0x000ee2000c1e1500 */
[----:B0-----:R-:W-:-:S02]  /*49520*/  IMAD.MOV.U32 R65, RZ, RZ, R64 ;  /* 0x000000ffff417224 */ /* 0x001fc400078e0040 */
[----:B------:R-:W-:-:S05]  /*49530*/  IMAD.MOV.U32 R64, RZ, RZ, R35 ;  /* 0x000000ffff407224 */ /* 0x000fca00078e0023 */
[----:B------:R-:W3:Y:S04]  /*49540*/  @P2 LDG.E.U16 R46, desc[UR6][R64.64] ;  /* 0x00000006402e2981 */ /* 0x000ee8000c1e1500 */
[----:B------:R-:W-:Y:S04]  /*49550*/  STL.64 [R1+0x1dc8], R40 ;  /* 0x001dc82801007387 */ /* 0x000fe80000100a00 */
[----:B------:R2:W-:Y:S01]  /*49560*/  STL.64 [R1+0x1dd0], R44 ;  /* 0x001dd02c01007387 */ /* 0x0005e20000100a00 */
[----:B------:R-:W-:-:S03]  /*49570*/  ISETP.GT.AND P4, PT, R6, 0xf, PT ;  /* 0x0000000f0600780c */ /* 0x000fc60003f84270 */
[----:B------:R-:W-:Y:S04]  /*49580*/  STL.64 [R1+0x1dd8], R56 ;  /* 0x001dd83801007387 */ /* 0x000fe80000100a00 */
[----:B------:R-:W-:Y:S01]  /*49590*/  STL.64 [R1+0x1de0], R64 ;  /* 0x001de04001007387 */ /* 0x000fe20000100a00 */
[----:B--2---:R-:W-:Y:S02]  /*495a0*/  IMAD.MOV.U32 R45, RZ, RZ, R34 ;  /* 0x000000ffff2d7224 */ /* 0x004fe400078e0022 */
[----:B----4-:R-:W-:Y:S01]  /*495b0*/  IMAD.MOV.U32 R44, RZ, RZ, R33 ;  /* 0x000000ffff2c7224 */ /* 0x010fe200078e0021 */
[----:B------:R-:W-:-:S04]  /*495c0*/  ISETP.GT.AND P5, PT, R6, 0x10, PT ;  /* 0x000000100600780c */ /* 0x000fc80003fa4270 */
[----:B------:R-:W2:Y:S04]  /*495d0*/  @P4 LDG.E.U16 R70, desc[UR6][R44.64] ;  /* 0x000000062c464981 */ /* 0x000ea8000c1e1500 */
[----:B---3--:R0:W-:Y:S04]  /*495e0*/  STL [R1+0x2cb0], R47 ;  /* 0x002cb02f01007387 */ /* 0x0081e80000100800 */
[----:B------:R-:W-:Y:S04]  /*495f0*/  STL [R1+0x2cb4], R46 ;  /* 0x002cb42e01007387 */ /* 0x000fe80000100800 */
[----:B------:R-:W-:Y:S04]  /*49600*/  STL [R1+0x2ca8], R49 ;  /* 0x002ca83101007387 */ /* 0x000fe80000100800 */
[----:B------:R1:W-:Y:S01]  /*49610*/  STL [R1+0x2cac], R48 ;  /* 0x002cac3001007387 */ /* 0x0003e20000100800 */
[----:B0-----:R-:W-:-:S02]  /*49620*/  IMAD.MOV.U32 R47, RZ, RZ, R32 ;  /* 0x000000ffff2f7224 */ /* 0x001fc400078e0020 */
[----:B-1----:R-:W-:Y:S02]  /*49630*/  IMAD.MOV.U32 R48, RZ, RZ, R29 ;  /* 0x000000ffff307224 */ /* 0x002fe400078e001d */
[----:B------:R-:W-:Y:S02]  /*49640*/  IMAD.MOV.U32 R29, RZ, RZ, R28 ;  /* 0x000000ffff1d7224 */ /* 0x000fe400078e001c */
[----:B------:R-:W-:Y:S02]  /*49650*/  IMAD.MOV.U32 R28, RZ, RZ, R0 ;  /* 0x000000ffff1c7224 */ /* 0x000fe400078e0000 */
[----:B------:R-:W-:Y:S02]  /*49660*/  IMAD.MOV.U32 R46, RZ, RZ, R31 ;  /* 0x000000ffff2e7224 */ /* 0x000fe400078e001f */
[----:B------:R-:W-:Y:S01]  /*49670*/  IMAD.MOV.U32 R49, RZ, RZ, R30 ;  /* 0x000000ffff317224 */ /* 0x000fe200078e001e */
[----:B------:R-:W3:Y:S04]  /*49680*/  @P4 LDG.E.U16 R50, desc[UR6][R28.64] ;  /* 0x000000061c324981 */ /* 0x000ee8000c1e1500 */
[----:B------:R-:W-:Y:S04]  /*49690*/  STL.64 [R1+0x1da8], R44 ;  /* 0x001da82c01007387 */ /* 0x000fe80000100a00 */
[----:B------:R-:W-:Y:S04]  /*496a0*/  STL.64 [R1+0x1db0], R46 ;  /* 0x001db02e01007387 */ /* 0x000fe80000100a00 */
[----:B------:R-:W-:Y:S04]  /*496b0*/  STL.64 [R1+0x1db8], R48 ;  /* 0x001db83001007387 */ /* 0x000fe80000100a00 */
[----:B------:R-:W-:Y:S04]  /*496c0*/  STL.64 [R1+0x1dc0], R28 ;  /* 0x001dc01c01007387 */ /* 0x000fe80000100a00 */
[----:B------:R-:W4:Y:S04]  /*496d0*/  LDL.LU R41, [R1+0xe0] ;  /* 0x0000e00001297983 */ /* 0x000f280000300800 */
[----:B------:R-:W4:Y:S04]  /*496e0*/  LDL.LU R40, [R1+0xe4] ;  /* 0x0000e40001287983 */ /* 0x000f280000300800 */
[----:B------:R0:W-:Y:S04]  /*496f0*/  STL [R1+0x2cbc], R68 ;  /* 0x002cbc4401007387 */ /* 0x0001e80000100800 */
[----:B------:R-:W2:Y:S04]  /*49700*/  @P4 LDG.E.U16 R52, desc[UR6][R48.64] ;  /* 0x0000000630344981 */ /* 0x000ea8000c1e1500 */
[----:B------:R-:W2:Y:S04]  /*49710*/  LDL.LU R57, [R1+0xe8] ;  /* 0x0000e80001397983 */ /* 0x000ea80000300800 */
[----:B------:R-:W2:Y:S04]  /*49720*/  LDL.LU R56, [R1+0xec] ;  /* 0x0000ec0001387983 */ /* 0x000ea80000300800 */
[----:B------:R-:W2:Y:S04]  /*49730*/  LDL.LU R65, [R1+0xf0] ;  /* 0x0000f00001417983 */ /* 0x000ea80000300800 */
[----:B------:R-:W2:Y:S04]  /*49740*/  LDL.LU R64, [R1+0xf4] ;  /* 0x0000f40001407983 */ /* 0x000ea80000300800 */
[----:B------:R-:W2:Y:S04]  /*49750*/  @P4 LDG.E.U16 R69, desc[UR6][R46.64] ;  /* 0x000000062e454981 */ /* 0x000ea8000c1e1500 */
[----:B0-----:R-:W2:Y:S04]  /*49760*/  LDL.LU R68, [R1+0xf8] ;  /* 0x0000f80001447983 */ /* 0x001ea80000300800 */
[----:B------:R-:W2:Y:S04]  /*49770*/  LDL.LU R35, [R1+0xfc] ;  /* 0x0000fc0001237983 */ /* 0x000ea80000300800 */
[----:B---3--:R0:W-:Y:S04]  /*49780*/  STL [R1+0x2ca4], R50 ;  /* 0x002ca43201007387 */ /* 0x0081e80000100800 */
[----:B----4-:R-:W3:Y:S04]  /*49790*/  @P5 LDG.E.U16 R61, desc[UR6][R40.64] ;  /* 0x00000006283d5981 */ /* 0x010ee8000c1e1500 */
[----:B0-----:R-:W4:Y:S04]  /*497a0*/  LDL.LU R50, [R1+0x42a0] ;  /* 0x0042a00001327983 */ /* 0x001f280000300800 */
        /* <DEDUP_REMOVED lines=9> */
[----:B--2---:R0:W-:Y:S04]  /*49840*/  STL [R1+0x2ca0], R52 ;  /* 0x002ca03401007387 */ /* 0x0041e80000100800 */
[----:B------:R-:W2:Y:S04]  /*49850*/  @P5 LDG.E.U16 R59, desc[UR6][R64.64] ;  /* 0x00000006403b5981 */ /* 0x000ea8000c1e1500 */
[----:B------:R3:W4:Y:S04]  /*49860*/  @P5 LDG.E.U16 R60, desc[UR6][R56.64] ;  /* 0x00000006383c5981 */ /* 0x000728000c1e1500 */
[----:B0-----:R-:W4:Y:S04]  /*49870*/  LDL.LU R52, [R1+0x4290] ;  /* 0x0042900001347983 */ /* 0x001f280000300800 */
[----:B------:R-:W4:Y:S04]  /*49880*/  LDL.LU.64 R46, [R1+0x4288] ;  /* 0x00428800012e7983 */ /* 0x000f280000300a00 */
[----:B------:R-:W4:Y:S04]  /*49890*/  LDL.LU.64 R44, [R1+0x4280] ;  /* 0x00428000012c7983 */ /* 0x000f280000300a00 */
[----:B------:R0:W-:Y:S02]  /*498a0*/  STL [R1+0x2c9c], R69 ;  /* 0x002c9c4501007387 */ /* 0x0001e40000100800 */
[----:B0-----:R-:W-:-:S02]  /*498b0*/  IMAD.MOV.U32 R69, RZ, RZ, R68 ;  /* 0x000000ffff457224 */ /* 0x001fc400078e0044 */
[----:B------:R-:W-:-:S05]  /*498c0*/  IMAD.MOV.U32 R68, RZ, RZ, R35 ;  /* 0x000000ffff447224 */ /* 0x000fca00078e0023 */
[----:B------:R-:W4:Y:S04]  /*498d0*/  @P5 LDG.E.U16 R58, desc[UR6][R68.64] ;  /* 0x00000006443a5981 */ /* 0x000f28000c1e1500 */
[----:B------:R-:W-:Y:S04]  /*498e0*/  STL.64 [R1+0x1d88], R40 ;  /* 0x001d882801007387 */ /* 0x000fe80000100a00 */
[----:B------:R3:W-:Y:S01]  /*498f0*/  STL.64 [R1+0x1d90], R56 ;  /* 0x001d903801007387 */ /* 0x0007e20000100a00 */
[----:B------:R-:W-:-:S03]  /*49900*/  ISETP.GT.AND P2, PT, R6, 0x11, PT ;  /* 0x000000110600780c */ /* 0x000fc60003f44270 */
[----:B------:R-:W-:Y:S04]  /*49910*/  STL.64 [R1+0x1d98], R64 ;  /* 0x001d984001007387 */ /* 0x000fe80000100a00 */
[----:B------:R-:W-:Y:S04]  /*49920*/  STL.64 [R1+0x1da0], R68 ;  /* 0x001da04401007387 */ /* 0x000fe80000100a00 */
[----:B--2---:R0:W-:Y:S01]  /*49930*/  STL [R1+0x2c90], R59 ;  /* 0x002c903b01007387 */ /* 0x0041e20000100800 */
[----:B---3--:R-:W-:Y:S02]  /*49940*/  IMAD.MOV.U32 R56, RZ, RZ, R31 ;  /* 0x000000ffff387224 */ /* 0x008fe400078e001f */
[----:B------:R-:W-:Y:S01]  /*49950*/  IMAD.MOV.U32 R57, RZ, RZ, R32 ;  /* 0x000000ffff397224 */ /* 0x000fe200078e0020 */
[----:B------:R-:W-:-:S04]  /*49960*/  ISETP.GT.AND P4, PT, R6, 0x12, PT ;  /* 0x000000120600780c */ /* 0x000fc80003f84270 */
[----:B------:R-:W2:Y:S01]  /*49970*/  @P2 LDG.E.U16 R78, desc[UR6][R56.64] ;  /* 0x00000006384e2981 */ /* 0x000ea2000c1e1500 */
[----:B0-----:R-:W-:-:S03]  /*49980*/  IMAD.MOV.U32 R59, RZ, RZ, R34 ;  /* 0x000000ffff3b7224 */ /* 0x001fc600078e0022 */
[----:B----4-:R-:W-:Y:S04]  /*49990*/  STL [R1+0x2c94], R58 ;  /* 0x002c943a01007387 */ /* 0x010fe80000100800 */
[----:B------:R-:W-:Y:S04]  /*499a0*/  STL [R1+0x2c88], R61 ;  /* 0x002c883d01007387 */ /* 0x000fe80000100800 */
[----:B------:R0:W-:Y:S02]  /*499b0*/  STL [R1+0x2c8c], R60 ;  /* 0x002c8c3c01007387 */ /* 0x0001e40000100800 */
[----:B0-----:R-:W-:-:S02]  /*499c0*/  IMAD.MOV.U32 R60, RZ, RZ, R29 ;  /* 0x000000ffff3c7224 */ /* 0x001fc400078e001d */
        /* <DEDUP_REMOVED lines=11> */
[----:B------:R-:W2:Y:S04]  /*49a80*/  LDL.LU R65, [R1+0xa8] ;  /* 0x0000a80001417983 */ /* 0x000ea80000300800 */
[----:B------:R-:W2:Y:S04]  /*49a90*/  @P2 LDG.E.U16 R77, desc[UR6][R60.64] ;  /* 0x000000063c4d2981 */ /* 0x000ea8000c1e1500 */
[----:B------:R-:W2:Y:S04]  /*49aa0*/  LDL.LU R64, [R1+0xac] ;  /* 0x0000ac0001407983 */ /* 0x000ea80000300800 */
[----:B------:R-:W2:Y:S04]  /*49ab0*/  LDL.LU R69, [R1+0xb0] ;  /* 0x0000b00001457983 */ /* 0x000ea80000300800 */
[----:B------:R0:W-:Y:S04]  /*49ac0*/  STL [R1+0x2c98], R70 ;  /* 0x002c984601007387 */ /* 0x0001e80000100800 */
[----:B------:R-:W2:Y:S04]  /*49ad0*/  LDL.LU R68, [R1+0xb4] ;  /* 0x0000b40001447983 */ /* 0x000ea80000300800 */
[----:B------:R-:W2:Y:S04]  /*49ae0*/  @P2 LDG.E.U16 R71, desc[UR6][R58.64] ;  /* 0x000000063a472981 */ /* 0x000ea8000c1e1500 */
[----:B0-----:R-:W2:Y:S04]  /*49af0*/  LDL.LU R70, [R1+0xb8] ;  /* 0x0000b80001467983 */ /* 0x001ea80000300800 */
[----:B------:R-:W2:Y:S04]  /*49b00*/  LDL.LU R35, [R1+0xbc] ;  /* 0x0000bc0001237983 */ /* 0x000ea80000300800 */
[----:B---3--:R0:W-:Y:S04]  /*49b10*/  STL [R1+0x2c84], R51 ;  /* 0x002c843301007387 */ /* 0x0081e80000100800 */
[----:B----4-:R-:W3:Y:S04]  /*49b20*/  @P4 LDG.E.U16 R55, desc[UR6][R40.64] ;  /* 0x0000000628374981 */ /* 0x010ee8000c1e1500 */
[----:B--2---:R1:W2:Y:S04]  /*49b30*/  @P4 LDG.E.U16 R54, desc[UR6][R64.64] ;  /* 0x0000000640364981 */ /* 0x0042a8000c1e1500 */
[----:B0-----:R-:W4:Y:S04]  /*49b40*/  LDL.LU R51, [R1+0x4278] ;  /* 0x0042780001337983 */ /* 0x001f280000300800 */
[----:B------:R-:W2:Y:S04]  /*49b50*/  LDL.LU R34, [R1+0x80] ;  /* 0x0000800001227983 */ /* 0x000ea80000300800 */
[----:B------:R-:W1:Y:S04]  /*49b60*/  LDL.LU R33, [R1+0x84] ;  /* 0x0000840001217983 */ /* 0x000e680000300800 */
[----:B------:R-:W2:Y:S04]  /*49b70*/  LDL.LU R32, [R1+0x88] ;  /* 0x0000880001207983 */ /* 0x000ea80000300800 */
[----:B------:R-:W2:Y:S04]  /*49b80*/  LDL.LU R31, [R1+0x8c] ;  /* 0x00008c00011f7983 */ /* 0x000ea80000300800 */
[----:B------:R-:W2:Y:S04]  /*49b90*/  LDL.LU R30, [R1+0x90] ;  /* 0x00009000011e7983 */ /* 0x000ea80000300800 */
[----:B------:R-:W2:Y:S04]  /*49ba0*/  LDL.LU R29, [R1+0x94] ;  /* 0x00009400011d7983 */ /* 0x000ea80000300800 */
[----:B------:R-:W2:Y:S04]  /*49bb0*/  LDL.LU R28, [R1+0x98] ;  /* 0x00009800011c7983 */ /* 0x000ea80000300800 */
[----:B------:R-:W2:Y:S04]  /*49bc0*/  LDL.LU R0, [R1+0x9c] ;  /* 0x00009c0001007983 */ /* 0x000ea80000300800 */
[----:B------:R-:W2:Y:S04]  /*49bd0*/  LDL.LU.64 R60, [R1+0x4270] ;  /* 0x00427000013c7983 */ /* 0x000ea80000300a00 */
[----:B------:R0:W-:Y:S04]  /*49be0*/  STL [R1+0x2c80], R77 ;  /* 0x002c804d01007387 */ /* 0x0001e80000100800 */
[----:B------:R-:W2:Y:S04]  /*49bf0*/  @P4 LDG.E.U16 R67, desc[UR6][R68.64] ;  /* 0x0000000644434981 */ /* 0x000ea8000c1e1500 */
[----:B0-----:R-:W3:Y:S04]  /*49c00*/  LDL.LU R77, [R1+0x4268] ;  /* 0x00426800014d7983 */ /* 0x001ee80000300800 */
[----:B------:R-:W3:Y:S04]  /*49c10*/  LDL.LU.64 R56, [R1+0x4260] ;  /* 0x0042600001387983 */ /* 0x000ee80000300a00 */
[----:B------:R-:W3:Y:S04]  /*49c20*/  LDL.LU.64 R58, [R1+0x4258] ;  /* 0x00425800013a7983 */ /* 0x000ee80000300a00 */
[----:B------:R0:W-:Y:S02]  /*49c30*/  STL [R1+0x2c78], R71 ;  /* 0x002c784701007387 */ /* 0x0001e40000100800 */
[----:B0-----:R-:W-:-:S02]  /*49c40*/  IMAD.MOV.U32 R71, RZ, RZ, R70 ;  /* 0x000000ffff477224 */ /* 0x001fc400078e0046 */
[----:B------:R-:W-:-:S05]  /*49c50*/  IMAD.MOV.U32 R70, RZ, RZ, R35 ;  /* 0x000000ffff467224 */ /* 0x000fca00078e0023 */
[----:B------:R-:W3:Y:S04]  /*49c60*/  @P4 LDG.E.U16 R66, desc[UR6][R70.64] ;  /* 0x0000000646424981 */ /* 0x000ee8000c1e1500 */
[----:B------:R-:W-:Y:S04]  /*49c70*/  STL.64 [R1+0x1d48], R40 ;  /* 0x001d482801007387 */ /* 0x000fe80000100a00 */
[----:B------:R1:W-:Y:S01]  /*49c80*/  STL.64 [R1+0x1d50], R64 ;  /* 0x001d504001007387 */ /* 0x0003e20000100a00 */
[----:B------:R-:W-:-:S03]  /*49c90*/  ISETP.GT.AND P5, PT, R6, 0x13, PT ;  /* 0x000000130600780c */ /* 0x000fc60003fa4270 */
[----:B------:R-:W-:Y:S04]  /*49ca0*/  STL.64 [R1+0x1d58], R68 ;  /* 0x001d584401007387 */ /* 0x000fe80000100a00 */
[----:B------:R-:W-:Y:S04]  /*49cb0*/  STL.64 [R1+0x1d60], R70 ;  /* 0x001d604601007387 */ /* 0x000fe80000100a00 */
[----:B--2---:R0:W-:Y:S01]  /*49cc0*/  STL [R1+0x2c70], R67 ;  /* 0x002c704301007387 */ /* 0x0041e20000100800 */
[----:B-1----:R-:W-:Y:S02]  /*49cd0*/  IMAD.MOV.U32 R64, RZ, RZ, R33 ;  /* 0x000000ffff407224 */ /* 0x002fe400078e0021 */
[----:B------:R-:W-:Y:S01]  /*49ce0*/  IMAD.MOV.U32 R65, RZ, RZ, R34 ;  /* 0x000000ffff417224 */ /* 0x000fe200078e0022 */
[----:B------:R-:W-:-:S04]  /*49cf0*/  ISETP.GT.AND P2, PT, R6, 0x14, PT ;  /* 0x000000140600780c */ /* 0x000fc80003f44270 */
[----:B------:R-:W2:Y:S01]  /*49d00*/  @P5 LDG.E.U16 R80, desc[UR6][R64.64] ;  /* 0x0000000640505981 */ /* 0x000ea2000c1e1500 */
[----:B0-----:R-:W-:-:S03]  /*49d10*/  IMAD.MOV.U32 R67, RZ, RZ, R32 ;  /* 0x000000ffff437224 */ /* 0x001fc600078e0020 */
[----:B---3--:R-:W-:Y:S04]  /*49d20*/  STL [R1+0x2c74], R66 ;  /* 0x002c744201007387 */ /* 0x008fe80000100800 */
[----:B------:R-:W-:Y:S04]  /*49d30*/  STL [R1+0x2c68], R55 ;  /* 0x002c683701007387 */ /* 0x000fe80000100800 */
[----:B------:R0:W-:Y:S02]  /*49d40*/  STL [R1+0x2c6c], R54 ;  /* 0x002c6c3601007387 */ /* 0x0001e40000100800 */
[----:B0-----:R-:W-:Y:S01]  /*49d50*/  IMAD.MOV.U32 R54, RZ, RZ, R29 ;  /* 0x000000ffff367224 */ /* 0x001fe200078e001d */
[----:B------:R-:W-:Y:S01]  /*49d60*/  MOV R29, R28 ;  /* 0x0000001c001d7202 */ /* 0x000fe20000000f00 */
[----:B------:R-:W-:-:S02]  /*49d70*/  IMAD.MOV.U32 R28, RZ, RZ, R0 ;  /* 0x000000ffff1c7224 */ /* 0x000fc400078e0000 */
[----:B------:R-:W-:Y:S02]  /*49d80*/  IMAD.MOV.U32 R66, RZ, RZ, R31 ;  /* 0x000000ffff427224 */ /* 0x000fe400078e001f */
[----:B------:R-:W-:Y:S01]  /*49d90*/  IMAD.MOV.U32 R55, RZ, RZ, R30 ;  /* 0x000000ffff377224 */ /* 0x000fe200078e001e */
[----:B------:R-:W3:Y:S04]  /*49da0*/  @P5 LDG.E.U16 R74, desc[UR6][R28.64] ;  /* 0x000000061c4a5981 */ /* 0x000ee8000c1e1500 */
[----:B------:R-:W-:Y:S04]  /*49db0*/  STL.64 [R1+0x1d28], R64 ;  /* 0x001d284001007387 */ /* 0x000fe80000100a00 */
[----:B------:R-:W-:Y:S04]  /*49dc0*/  STL.64 [R1+0x1d30], R66 ;  /* 0x001d304201007387 */ /* 0x000fe80000100a00 */
[----:B------:R-:W-:Y:S04]  /*49dd0*/  STL.64 [R1+0x1d38], R54 ;  /* 0x001d383601007387 */ /* 0x000fe80000100a00 */
[----:B------:R-:W-:Y:S04]  /*49de0*/  STL.64 [R1+0x1d40], R28 ;  /* 0x001d401c01007387 */ /* 0x000fe80000100a00 */
[----:B------:R-:W2:Y:S04]  /*49df0*/  LDL.LU R41, [R1+0x60] ;  /* 0x0000600001297983 */ /* 0x000ea80000300800 */
[----:B------:R-:W2:Y:S04]  /*49e00*/  LDL.LU R40, [R1+0x64] ;  /* 0x0000640001287983 */ /* 0x000ea80000300800 */
[----:B------:R0:W-:Y:S04]  /*49e10*/  STL [R1+0x2c7c], R78 ;  /* 0x002c7c4e01007387 */ /* 0x0001e80000100800 */
[----:B------:R-:W4:Y:S04]  /*49e20*/  @P5 LDG.E.U16 R84, desc[UR6][R54.64] ;  /* 0x0000000636545981 */ /* 0x000f28000c1e1500 */
[----:B------:R-:W4:Y:S04]  /*49e30*/  LDL.LU R69, [R1+0x68] ;  /* 0x0000680001457983 */ /* 0x000f280000300800 */
[----:B------:R-:W4:Y:S04]  /*49e40*/  LDL.LU R68, [R1+0x6c] ;  /* 0x00006c0001447983 */ /* 0x000f280000300800 */
[----:B------:R-:W4:Y:S04]  /*49e50*/  LDL.LU R71, [R1+0x70] ;  /* 0x0000700001477983 */ /* 0x000f280000300800 */
[----:B------:R-:W4:Y:S04]  /*49e60*/  LDL.LU R70, [R1+0x74] ;  /* 0x0000740001467983 */ /* 0x000f280000300800 */
[----:B------:R-:W4:Y:S04]  /*49e70*/  @P5 LDG.E.U16 R79, desc[UR6][R66.64] ;  /* 0x00000006424f5981 */ /* 0x000f28000c1e1500 */
[----:B0-----:R-:W4:Y:S04]  /*49e80*/  LDL.LU R78, [R1+0x78] ;  /* 0x00007800014e7983 */ /* 0x001f280000300800 */
[----:B------:R-:W4:Y:S04]  /*49e90*/  LDL.LU R35, [R1+0x7c] ;  /* 0x00007c0001237983 */ /* 0x000f280000300800 */
[----:B---3--:R0:W-:Y:S04]  /*49ea0*/  STL [R1+0x2c64], R74 ;  /* 0x002c644a01007387 */ /* 0x0081e80000100800 */
[----:B--2---:R-:W2:Y:S04]  /*49eb0*/  @P2 LDG.E.U16 R63, desc[UR6][R40.64] ;  /* 0x00000006283f2981 */ /* 0x004ea8000c1e1500 */
[----:B0-----:R-:W3:Y:S04]  /*49ec0*/  LDL.LU R74, [R1+0x4250] ;  /* 0x00425000014a7983 */ /* 0x001ee80000300800 */
        /* <DEDUP_REMOVED lines=8> */
[----:B------:R-:W2:Y:S04]  /*49f50*/  LDL.LU.64 R54, [R1+0x4248] ;  /* 0x0042480001367983 */ /* 0x000ea80000300a00 */
[----:B----4-:R0:W-:Y:S04]  /*49f60*/  STL [R1+0x2c60], R84 ;  /* 0x002c605401007387 */ /* 0x0101e80000100800 */
[----:B------:R-:W4:Y:S04]  /*49f70*/  @P2 LDG.E.U16 R73, desc[UR6][R70.64] ;  /* 0x0000000646492981 */ /* 0x000f28000c1e1500 */
[----:B------:R-:W2:Y:S04]  /*49f80*/  @P2 LDG.E.U16 R62, desc[UR6][R68.64] ;  /* 0x00000006443e2981 */ /* 0x000ea8000c1e1500 */
[----:B0-----:R-:W2:Y:S04]  /*49f90*/  LDL.LU R84, [R1+0x4240] ;  /* 0x0042400001547983 */ /* 0x001ea80000300800 */
[----:B------:R-:W2:Y:S04]  /*49fa0*/  LDL.LU.64 R66, [R1+0x4238] ;  /* 0x0042380001427983 */ /* 0x000ea80000300a00 */
[----:B------:R-:W2:Y:S04]  /*49fb0*/  LDL.LU.64 R64, [R1+0x4230] ;  /* 0x0042300001407983 */ /* 0x000ea80000300a00 */
[----:B------:R0:W-:Y:S02]  /*49fc0*/  STL [R1+0x2c5c], R79 ;  /* 0x002c5c4f01007387 */ /* 0x0001e40000100800 */
[----:B0-----:R-:W-:-:S02]  /*49fd0*/  IMAD.MOV.U32 R79, RZ, RZ, R78 ;  /* 0x000000ffff4f7224 */ /* 0x001fc400078e004e */
[----:B------:R-:W-:-:S05]  /*49fe0*/  IMAD.MOV.U32 R78, RZ, RZ, R35 ;  /* 0x000000ffff4e7224 */ /* 0x000fca00078e0023 */
[----:B------:R-:W2:Y:S04]  /*49ff0*/  @P2 LDG.E.U16 R72, desc[UR6][R78.64] ;  /* 0x000000064e482981 */ /* 0x000ea8000c1e1500 */
[----:B------:R-:W-:Y:S04]  /*4a000*/  STL.64 [R1+0x1d08], R40 ;  /* 0x001d082801007387 */ /* 0x000fe80000100a00 */
[----:B------:R-:W-:Y:S01]  /*4a010*/  STL.64 [R1+0x1d10], R68 ;  /* 0x001d104401007387 */ /* 0x000fe20000100a00 */
[----:B------:R-:W-:-:S03]  /*4a020*/  ISETP.GT.AND P4, PT, R6, 0x15, PT ;  /* 0x000000150600780c */ /* 0x000fc60003f84270 */
[----:B------:R-:W-:Y:S04]  /*4a030*/  STL.64 [R1+0x1d18], R70 ;  /* 0x001d184601007387 */ /* 0x000fe80000100a00 */
[----:B------:R-:W-:Y:S04]  /*4a040*/  STL.64 [R1+0x1d20], R78 ;  /* 0x001d204e01007387 */ /* 0x000fe80000100a00 */
[----:B----4-:R-:W-:Y:S04]  /*4a050*/  STL [R1+0x2c50], R73 ;  /* 0x002c504901007387 */ /* 0x010fe80000100800 */
[----:B--2---:R-:W-:Y:S04]  /*4a060*/  STL [R1+0x2c54], R72 ;  /* 0x002c544801007387 */ /* 0x004fe80000100800 */
[----:B------:R-:W-:Y:S04]  /*4a070*/  STL [R1+0x2c48], R63 ;  /* 0x002c483f01007387 */ /* 0x000fe80000100800 */
[----:B------:R0:W-:Y:S02]  /*4a080*/  STL [R1+0x2c4c], R62 ;  /* 0x002c4c3e01007387 */ /* 0x0001e40000100800 */
[----:B0-----:R-:W-:-:S02]  /*4a090*/  IMAD.MOV.U32 R62, RZ, RZ, R29 ;  /* 0x000000ffff3e7224 */ /* 0x001fc400078e001d */
[----:B------:R-:W-:Y:S02]  /*4a0a0*/  IMAD.MOV.U32 R29, RZ, RZ, R28 ;  /* 0x000000ffff1d7224 */ /* 0x000fe400078e001c */
[----:B------:R-:W-:-:S05]  /*4a0b0*/  IMAD.MOV.U32 R28, RZ, RZ, R0 ;  /* 0x000000ffff1c7224 */ /* 0x000fca00078e0000 */
[----:B------:R-:W2:Y:S01]  /*4a0c0*/  @P4 LDG.E.U16 R83, desc[UR6][R28.64] ;  /* 0x000000061c534981 */ /* 0x000ea2000c1e1500 */
[----:B------:R-:W-:Y:S02]  /*4a0d0*/  IMAD.MOV.U32 R70, RZ, RZ, R33 ;  /* 0x000000ffff467224 */ /* 0x000fe400078e0021 */
[----:B------:R-:W-:Y:S02]  /*4a0e0*/  IMAD.MOV.U32 R71, RZ, RZ, R34 ;  /* 0x000000ffff477224 */ /* 0x000fe400078e0022 */
[----:B------:R-:W-:Y:S02]  /*4a0f0*/  IMAD.MOV.U32 R72, RZ, RZ, R31 ;  /* 0x000000ffff487224 */ /* 0x000fe400078e001f */
[----:B------:R-:W-:Y:S02]  /*4a100*/  IMAD.MOV.U32 R73, RZ, RZ, R32 ;  /* 0x000000ffff497224 */ /* 0x000fe400078e0020 */
[----:B------:R-:W-:Y:S01]  /*4a110*/  IMAD.MOV.U32 R63, RZ, RZ, R30 ;  /* 0x000000ffff3f7224 */ /* 0x000fe200078e001e */
[----:B------:R-:W-:Y:S04]  /*4a120*/  STL.64 [R1+0x1ce8], R70 ;  /* 0x001ce84601007387 */ /* 0x000fe80000100a00 */
[----:B------:R-:W-:Y:S04]  /*4a130*/  STL.64 [R1+0x1cf0], R72 ;  /* 0x001cf04801007387 */ /* 0x000fe80000100a00 */
[----:B------:R-:W-:Y:S04]  /*4a140*/  STL.64 [R1+0x1cf8], R62 ;  /* 0x001cf83e01007387 */ /* 0x000fe80000100a00 */
[----:B------:R-:W4:Y:S04]  /*4a150*/  @P4 LDG.E.U16 R76, desc[UR6][R62.64] ;  /* 0x000000063e4c4981 */ /* 0x000f28000c1e1500 */
[----:B------:R-:W-:Y:S04]  /*4a160*/  STL.64 [R1+0x1d00], R28 ;  /* 0x001d001c01007387 */ /* 0x000fe80000100a00 */
[----:B------:R-:W3:Y:S04]  /*4a170*/  LDL.LU R41, [R1+0x20] ;  /* 0x0000200001297983 */ /* 0x000ee80000300800 */
[----:B------:R-:W3:Y:S04]  /*4a180*/  LDL.LU R40, [R1+0x24] ;  /* 0x0000240001287983 */ /* 0x000ee80000300800 */
[----:B------:R-:W3:Y:S04]  /*4a190*/  @P4 LDG.E.U16 R75, desc[UR6][R72.64] ;  /* 0x00000006484b4981 */ /* 0x000ee8000c1e1500 */
[----:B------:R-:W3:Y:S04]  /*4a1a0*/  LDL.LU R79, [R1+0x28] ;  /* 0x00002800014f7983 */ /* 0x000ee80000300800 */
[----:B------:R-:W3:Y:S04]  /*4a1b0*/  LDL.LU R78, [R1+0x2c] ;  /* 0x00002c00014e7983 */ /* 0x000ee80000300800 */
[----:B------:R0:W-:Y:S04]  /*4a1c0*/  STL [R1+0x2c58], R80 ;  /* 0x002c585001007387 */ /* 0x0001e80000100800 */
[----:B------:R-:W3:Y:S04]  /*4a1d0*/  @P4 LDG.E.U16 R81, desc[UR6][R70.64] ;  /* 0x0000000646514981 */ /* 0x000ee8000c1e1500 */
[----:B0-----:R-:W3:Y:S04]  /*4a1e0*/  LDL.LU R80, [R1+0x30] ;  /* 0x0000300001507983 */ /* 0x001ee80000300800 */
[----:B------:R-:W3:Y:S04]  /*4a1f0*/  LDL.LU R69, [R1+0x34] ;  /* 0x0000340001457983 */ /* 0x000ee80000300800 */
[----:B------:R-:W3:Y:S04]  /*4a200*/  LDL.LU R68, [R1+0x38] ;  /* 0x0000380001447983 */ /* 0x000ee80000300800 */
[----:B------:R-:W3:Y:S04]  /*4a210*/  LDL.LU R35, [R1+0x3c] ;  /* 0x00003c0001237983 */ /* 0x000ee80000300800 */
[----:B--2---:R0:W-:Y:S04]  /*4a220*/  STL [R1+0x2c44], R83 ;  /* 0x002c445301007387 */ /* 0x0041e80000100800 */
[----:B0-----:R-:W2:Y:S04]  /*4a230*/  LDL.LU R83, [R1+0x4228] ;  /* 0x0042280001537983 */ /* 0x001ea80000300800 */
[----:B------:R-:W2:Y:S04]  /*4a240*/  LDL.LU R29, [R1] ;  /* 0x00000000011d7983 */ /* 0x000ea80000300800 */
        /* <DEDUP_REMOVED lines=8> */
[----:B----4-:R0:W-:Y:S01]  /*4a2d0*/  STL [R1+0x2c40], R76 ;  /* 0x002c404c01007387 */ /* 0x0101e20000100800 */
[----:B------:R-:W-:-:S03]  /*4a2e0*/  ISETP.GT.AND P5, PT, R6, 0x16, PT ;  /* 0x000000160600780c */ /* 0x000fc60003fa4270 */
[----:B0-----:R-:W4:Y:S04]  /*4a2f0*/  LDL.LU R76, [R1+0x4218] ;  /* 0x00421800014c7983 */ /* 0x001f280000300800 */
[----:B------:R-:W4:Y:S04]  /*4a300*/  LDL.LU.64 R72, [R1+0x4210] ;  /* 0x0042100001487983 */ /* 0x000f280000300a00 */
[----:B---3--:R0:W-:Y:S01]  /*4a310*/  STL [R1+0x2c3c], R75 ;  /* 0x002c3c4b01007387 */ /* 0x0081e20000100800 */
[----:B------:R-:W-:-:S03]  /*4a320*/  ISETP.GT.AND P2, PT, R6, 0x17, PT ;  /* 0x000000170600780c */ /* 0x000fc60003f44270 */
[----:B------:R-:W3:Y:S04]  /*4a330*/  @P5 LDG.E.U16 R90, desc[UR6][R78.64] ;  /* 0x000000064e5a5981 */ /* 0x000ee8000c1e1500 */
[----:B------:R-:W3:Y:S04]  /*4a340*/  @P5 LDG.E.U16 R87, desc[UR6][R40.64] ;  /* 0x0000000628575981 */ /* 0x000ee8000c1e1500 */
[----:B0-----:R-:W3:Y:S04]  /*4a350*/  LDL.LU R75, [R1+0x4208] ;  /* 0x00420800014b7983 */ /* 0x001ee80000300800 */
[----:B------:R-:W3:Y:S04]  /*4a360*/  LDL.LU.64 R70, [R1+0x4200] ;  /* 0x0042000001467983 */ /* 0x000ee80000300a00 */
[----:B------:R0:W-:Y:S02]  /*4a370*/  STL [R1+0x2c38], R81 ;  /* 0x002c385101007387 */ /* 0x0001e40000100800 */
[----:B0-----:R-:W-:-:S02]  /*4a380*/  IMAD.MOV.U32 R81, RZ, RZ, R80 ;  /* 0x000000ffff517224 */ /* 0x001fc400078e0050 */
[----:B------:R-:W-:Y:S02]  /*4a390*/  IMAD.MOV.U32 R80, RZ, RZ, R69 ;  /* 0x000000ffff507224 */ /* 0x000fe400078e0045 */
[----:B------:R-:W-:Y:S02]  /*4a3a0*/  IMAD.MOV.U32 R69, RZ, RZ, R68 ;  /* 0x000000ffff457224 */ /* 0x000fe400078e0044 */
[----:B------:R-:W-:Y:S01]  /*4a3b0*/  IMAD.MOV.U32 R68, RZ, RZ, R35 ;  /* 0x000000ffff447224 */ /* 0x000fe200078e0023 */
[----:B------:R-:W3:Y:S04]  /*4a3c0*/  @P5 LDG.E.U16 R88, desc[UR6][R80.64] ;  /* 0x0000000650585981 */ /* 0x000ee8000c1e1500 */
[----:B------:R-:W3:Y:S04]  /*4a3d0*/  @P5 LDG.E.U16 R91, desc[UR6][R68.64] ;  /* 0x00000006445b5981 */ /* 0x000ee8000c1e1500 */
[----:B--2---:R-:W2:Y:S04]  /*4a3e0*/  @P2 LDG.E.U16 R82, desc[UR6][R28.64] ;  /* 0x000000061c522981 */ /* 0x004ea8000c1e1500 */
[----:B------:R-:W2:Y:S04]  /*4a3f0*/  @P2 LDG.E.U16 R85, desc[UR6][R30.64] ;  /* 0x000000061e552981 */ /* 0x000ea8000c1e1500 */
[----:B------:R-:W2:Y:S01]  /*4a400*/  @P2 LDG.E.U16 R86, desc[UR6][R32.64] ;  /* 0x0000000620562981 */ /* 0x000ea2000c1e1500 */
[----:B------:R-:W-:-:S02]  /*4a410*/  IMAD.MOV.U32 R35, RZ, RZ, R34 ;  /* 0x000000ffff237224 */ /* 0x000fc400078e0022 */
[----:B------:R-:W-:-:S05]  /*4a420*/  IMAD.MOV.U32 R34, RZ, RZ, R0 ;  /* 0x000000ffff227224 */ /* 0x000fca00078e0000 */
[----:B------:R0:W2:Y:S04]  /*4a430*/  @P2 LDG.E.U16 R89, desc[UR6][R34.64] ;  /* 0x0000000622592981 */ /* 0x0000a8000c1e1500 */
[----:B------:R-:W-:Y:S04]  /*4a440*/  STL.64 [R1+0x1cc8], R40 ;  /* 0x001cc82801007387 */ /* 0x000fe80000100a00 */
[----:B------:R-:W-:Y:S04]  /*4a450*/  STL.64 [R1+0x1cd0], R78 ;  /* 0x001cd04e01007387 */ /* 0x000fe80000100a00 */
[----:B------:R-:W-:Y:S04]  /*4a460*/  STL.64 [R1+0x1cd8], R80 ;  /* 0x001cd85001007387 */ /* 0x000fe80000100a00 */
[----:B------:R1:W-:Y:S01]  /*4a470*/  STL.64 [R1+0x1ce0], R68 ;  /* 0x001ce04401007387 */ /* 0x0003e20000100a00 */
[----:B------:R-:W-:-:S03]  /*4a480*/  ISETP.GT.AND P4, PT, R6, 0x18, PT ;  /* 0x000000180600780c */ /* 0x000fc60003f84270 */
[----:B-1----:R-:W4:Y:S04]  /*4a490*/  LDL.LU.64 R68, [R1+0x41f8] ;  /* 0x0041f80001447983 */ /* 0x002f280000300a00 */
[----:B---3--:R1:W-:Y:S04]  /*4a4a0*/  STL [R1+0x2c34], R91 ;  /* 0x002c345b01007387 */ /* 0x0083e80000100800 */
[----:B-1----:R-:W3:Y:S04]  /*4a4b0*/  LDL.LU R91, [R1+0x41f0] ;  /* 0x0041f000015b7983 */ /* 0x002ee80000300800 */
[----:B------:R-:W3:Y:S04]  /*4a4c0*/  LDL.LU.64 R80, [R1+0x41e8] ;  /* 0x0041e80001507983 */ /* 0x000ee80000300a00 */
[----:B------:R1:W-:Y:S04]  /*4a4d0*/  STL [R1+0x2c30], R88 ;  /* 0x002c305801007387 */ /* 0x0003e80000100800 */
[----:B-1----:R-:W3:Y:S04]  /*4a4e0*/  LDL.LU R88, [R1+0x41e0] ;  /* 0x0041e00001587983 */ /* 0x002ee80000300800 */
[----:B------:R-:W3:Y:S04]  /*4a4f0*/  LDL.LU.64 R78, [R1+0x41d8] ;  /* 0x0041d800014e7983 */ /* 0x000ee80000300a00 */
[----:B------:R1:W-:Y:S04]  /*4a500*/  STL [R1+0x2c2c], R90 ;  /* 0x002c2c5a01007387 */ /* 0x0003e80000100800 */
[----:B-1----:R-:W3:Y:S04]  /*4a510*/  LDL.LU R90, [R1+0x41d4] ;  /* 0x0041d400015a7983 */ /* 0x002ee80000300800 */
[----:B------:R1:W-:Y:S04]  /*4a520*/  STL [R1+0x2c28], R87 ;  /* 0x002c285701007387 */ /* 0x0003e80000100800 */
[----:B-1----:R-:W3:Y:S04]  /*4a530*/  LDL.LU R87, [R1+0x41d0] ;  /* 0x0041d00001577983 */ /* 0x002ee80000300800 */
[----:B------:R-:W-:Y:S04]  /*4a540*/  STL.64 [R1+0x1ca8], R28 ;  /* 0x001ca81c01007387 */ /* 0x000fe80000100a00 */
[----:B------:R-:W-:Y:S04]  /*4a550*/  STL.64 [R1+0x1cb0], R30 ;  /* 0x001cb01e01007387 */ /* 0x000fe80000100a00 */
[----:B------:R-:W-:Y:S04]  /*4a560*/  STL.64 [R1+0x1cb8], R32 ;  /* 0x001cb82001007387 */ /* 0x000fe80000100a00 */
[----:B------:R0:W-:Y:S01]  /*4a570*/  STL.64 [R1+0x1cc0], R34 ;  /* 0x001cc02201007387 */ /* 0x0001e20000100a00 */
[----:B------:R-:W-:Y:S01]  /*4a580*/  ISETP.GT.AND P5, PT, R6, 0x19, PT ;  /* 0x000000190600780c */ /* 0x000fe20003fa4270 */
[----:B0-----:R-:W-:-:S02]  /*4a590*/  IMAD.MOV.U32 R34, RZ, RZ, R165 ;  /* 0x000000ffff227224 */ /* 0x001fc400078e00a5 */
[----:B------:R-:W-:Y:S02]  /*4a5a0*/  IMAD.MOV.U32 R35, RZ, RZ, R2 ;  /* 0x000000ffff237224 */ /* 0x000fe400078e0002 */
[----:B------:R-:W-:Y:S02]  /*4a5b0*/  IMAD.MOV.U32 R32, RZ, RZ, R7 ;  /* 0x000000ffff207224 */ /* 0x000fe400078e0007 */
[----:B------:R-:W-:Y:S02]  /*4a5c0*/  IMAD.MOV.U32 R33, RZ, RZ, R3 ;  /* 0x000000ffff217224 */ /* 0x000fe400078e0003 */
[----:B------:R-:W-:Y:S02]  /*4a5d0*/  IMAD.MOV.U32 R30, RZ, RZ, R8 ;  /* 0x000000ffff1e7224 */ /* 0x000fe400078e0008 */
[----:B------:R-:W-:Y:S01]  /*4a5e0*/  IMAD.MOV.U32 R31, RZ, RZ, R4 ;  /* 0x000000ffff1f7224 */ /* 0x000fe200078e0004 */
[----:B------:R-:W3:Y:S01]  /*4a5f0*/  @P4 LDG.E.U16 R101, desc[UR6][R34.64] ;  /* 0x0000000622654981 */ /* 0x000ee2000c1e1500 */
[----:B------:R-:W-:-:S02]  /*4a600*/  IMAD.MOV.U32 R28, RZ, RZ, R9 ;  /* 0x000000ffff1c7224 */ /* 0x000fc400078e0009 */
[----:B------:R-:W-:Y:S01]  /*4a610*/  IMAD.MOV.U32 R29, RZ, RZ, R5 ;  /* 0x000000ffff1d7224 */ /* 0x000fe200078e0005 */
[----:B------:R-:W4:Y:S04]  /*4a620*/  @P4 LDG.E.U16 R98, desc[UR6][R32.64] ;  /* 0x0000000620624981 */ /* 0x000f28000c1e1500 */
[----:B------:R-:W4:Y:S04]  /*4a630*/  @P4 LDG.E.U16 R97, desc[UR6][R30.64] ;  /* 0x000000061e614981 */ /* 0x000f28000c1e1500 */
[----:B------:R0:W4:Y:S04]  /*4a640*/  @P4 LDG.E.U16 R94, desc[UR6][R28.64] ;  /* 0x000000061c5e4981 */ /* 0x000128000c1e1500 */
[----:B--2---:R1:W-:Y:S04]  /*4a650*/  STL [R1+0x2c24], R89 ;  /* 0x002c245901007387 */ /* 0x0043e80000100800 */
[----:B-1----:R-:W2:Y:S04]  /*4a660*/  LDL.LU R89, [R1+0x41cc] ;  /* 0x0041cc0001597983 */ /* 0x002ea80000300800 */
[----:B------:R1:W-:Y:S04]  /*4a670*/  STL [R1+0x2c20], R86 ;  /* 0x002c205601007387 */ /* 0x0003e80000100800 */
[----:B-1----:R-:W2:Y:S04]  /*4a680*/  LDL.LU R86, [R1+0x41c8] ;  /* 0x0041c80001567983 */ /* 0x002ea80000300800 */
[----:B------:R1:W-:Y:S04]  /*4a690*/  STL [R1+0x2c1c], R85 ;  /* 0x002c1c5501007387 */ /* 0x0003e80000100800 */
[----:B-1----:R-:W2:Y:S04]  /*4a6a0*/  LDL.LU R85, [R1+0x41c4] ;  /* 0x0041c40001557983 */ /* 0x002ea80000300800 */
[----:B------:R1:W-:Y:S04]  /*4a6b0*/  STL [R1+0x2c18], R82 ;  /* 0x002c185201007387 */ /* 0x0003e80000100800 */
[----:B-1----:R-:W2:Y:S04]  /*4a6c0*/  LDL.LU R82, [R1+0x41c0] ;  /* 0x0041c00001527983 */ /* 0x002ea80000300800 */
[----:B------:R1:W-:Y:S04]  /*4a6d0*/  STL.64 [R1+0x4038], R8 ;  /* 0x0040380801007387 */ /* 0x0003e80000100a00 */
[----:B------:R-:W-:Y:S04]  /*4a6e0*/  STL.64 [R1+0x4018], R4 ;  /* 0x0040180401007387 */ /* 0x000fe80000100a00 */
[----:B------:R0:W-:Y:S04]  /*4a6f0*/  STL.64 [R1+0x1c88], R28 ;  /* 0x001c881c01007387 */ /* 0x0001e80000100a00 */
[----:B------:R-:W-:Y:S04]  /*4a700*/  STL.64 [R1+0x1c90], R30 ;  /* 0x001c901e01007387 */ /* 0x000fe80000100a00 */
[----:B------:R-:W-:Y:S04]  /*4a710*/  STL.64 [R1+0x4020], R164 ;  /* 0x004020a401007387 */ /* 0x000fe80000100a00 */
[----:B------:R-:W-:Y:S04]  /*4a720*/  STL.64 [R1+0x4040], R164 ;  /* 0x004040a401007387 */ /* 0x000fe80000100a00 */
[----:B------:R-:W-:Y:S04]  /*4a730*/  STL.64 [R1+0x1c98], R32 ;  /* 0x001c982001007387 */ /* 0x000fe80000100a00 */
[----:B------:R-:W-:Y:S04]  /*4a740*/  STL.64 [R1+0x1ca0], R34 ;  /* 0x001ca02201007387 */ /* 0x000fe80000100a00 */
[----:B------:R0:W-:Y:S01]  /*4a750*/  STL.64 [R1+0x3fe0], R2 ;  /* 0x003fe00201007387 */ /* 0x0001e20000100a00 */
[----:B-1----:R-:W-:-:S02]  /*4a760*/  IMAD.MOV.U32 R8, RZ, RZ, R14 ;  /* 0x000000ffff087224 */ /* 0x002fc400078e000e */
[----:B0-----:R-:W-:Y:S02]  /*4a770*/  IMAD.MOV.U32 R28, RZ, RZ, R13 ;  /* 0x000000ffff1c7224 */ /* 0x001fe400078e000d */
[----:B------:R-:W-:Y:S02]  /*4a780*/  IMAD.MOV.U32 R29, RZ, RZ, R10 ;  /* 0x000000ffff1d7224 */ /* 0x000fe400078e000a */
[----:B------:R-:W-:Y:S02]  /*4a790*/  IMAD.MOV.U32 R9, RZ, RZ, R11 ;  /* 0x000000ffff097224 */ /* 0x000fe400078e000b */
[----:B------:R-:W-:Y:S01]  /*4a7a0*/  IMAD.MOV.U32 R4, RZ, RZ, R15 ;  /* 0x000000ffff047224 */ /* 0x000fe200078e000f */
[----:B------:R-:W-:Y:S01]  /*4a7b0*/  MOV R5, R12 ;  /* 0x0000000c00057202 */ /* 0x000fe20000000f00 */
[----:B------:R-:W2:Y:S01]  /*4a7c0*/  @P5 LDG.E.U16 R96, desc[UR6][R28.64] ;  /* 0x000000061c605981 */ /* 0x000ea2000c1e1500 */
[----:B------:R-:W-:Y:S02]  /*4a7d0*/  IMAD.MOV.U32 R2, RZ, RZ, R19 ;  /* 0x000000ffff027224 */ /* 0x000fe400078e0013 */
[----:B------:R-:W-:Y:S01]  /*4a7e0*/  IMAD.MOV.U32 R3, RZ, RZ, R16 ;  /* 0x000000ffff037224 */ /* 0x000fe200078e0010 */
[----:B------:R-:W2:Y:S04]  /*4a7f0*/  @P5 LDG.E.U16 R93, desc[UR6][R8.64] ;  /* 0x00000006085d5981 */ /* 0x000ea8000c1e1500 */
[----:B------:R-:W2:Y:S04]  /*4a800*/  @P5 LDG.E.U16 R95, desc[UR6][R4.64] ;  /* 0x00000006045f5981 */ /* 0x000ea8000c1e1500 */
[----:B------:R0:W2:Y:S01]  /*4a810*/  @P5 LDG.E.U16 R92, desc[UR6][R2.64] ;  /* 0x00000006025c5981 */ /* 0x0000a2000c1e1500 */
[----:B------:R-:W-:-:S02]  /*4a820*/  ISETP.GT.AND P2, PT, R6, 0x1a, PT ;  /* 0x0000001a0600780c */ /* 0x000fc40003f44270 */
[----:B------:R-:W-:Y:S01]  /*4a830*/  ISETP.GT.AND P4, PT, R6, 0x1b, PT ;  /* 0x0000001b0600780c */ /* 0x000fe20003f84270 */
[----:B---3--:R1:W-:Y:S04]  /*4a840*/  STL [R1+0x2c14], R101 ;  /* 0x002c146501007387 */ /* 0x0083e80000100800 */
[----:B-1----:R-:W3:Y:S04]  /*4a850*/  LDL.LU R101, [R1+0x41bc] ;  /* 0x0041bc0001657983 */ /* 0x002ee80000300800 */
[----:B----4-:R1:W-:Y:S04]  /*4a860*/  STL [R1+0x2c10], R98 ;  /* 0x002c106201007387 */ /* 0x0103e80000100800 */
[----:B-1----:R-:W4:Y:S04]  /*4a870*/  LDL.LU R98, [R1+0x41b8] ;  /* 0x0041b80001627983 */ /* 0x002f280000300800 */
[----:B------:R1:W-:Y:S04]  /*4a880*/  STL [R1+0x2c0c], R97 ;  /* 0x002c0c6101007387 */ /* 0x0003e80000100800 */
[----:B-1----:R-:W3:Y:S04]  /*4a890*/  LDL.LU R97, [R1+0x41b4] ;  /* 0x0041b40001617983 */ /* 0x002ee80000300800 */
[----:B------:R1:W-:Y:S04]  /*4a8a0*/  STL [R1+0x2c08], R94 ;  /* 0x002c085e01007387 */ /* 0x0003e80000100800 */
[----:B-1----:R-:W3:Y:S04]  /*4a8b0*/  LDL.LU R94, [R1+0x41b0] ;  /* 0x0041b000015e7983 */ /* 0x002ee80000300800 */
[----:B------:R-:W-:Y:S04]  /*4a8c0*/  STL.64 [R1+0x3fe8], R14 ;  /* 0x003fe80e01007387 */ /* 0x000fe80000100a00 */
[----:B------:R0:W-:Y:S04]  /*4a8d0*/  STL.64 [R1+0x1c68], R2 ;  /* 0x001c680201007387 */ /* 0x0001e80000100a00 */
[----:B------:R1:W-:Y:S04]  /*4a8e0*/  STL.64 [R1+0x1c70], R4 ;  /* 0x001c700401007387 */ /* 0x0003e80000100a00 */
[----:B------:R-:W-:Y:S04]  /*4a8f0*/  STL.64 [R1+0x1c78], R8 ;  /* 0x001c780801007387 */ /* 0x000fe80000100a00 */
[----:B------:R-:W-:Y:S04]  /*4a900*/  STL.64 [R1+0x4048], R12 ;  /* 0x0040480c01007387 */ /* 0x000fe80000100a00 */
[----:B------:R-:W-:Y:S04]  /*4a910*/  STL.64 [R1+0x4028], R10 ;  /* 0x0040280a01007387 */ /* 0x000fe80000100a00 */
[----:B------:R1:W-:Y:S04]  /*4a920*/  STL.64 [R1+0x4078], R10 ;  /* 0x0040780a01007387 */ /* 0x0003e80000100a00 */
[----:B------:R-:W-:Y:S01]  /*4a930*/  STL.64 [R1+0x1c80], R28 ;  /* 0x001c801c01007387 */ /* 0x000fe20000100a00 */
[----:B0-----:R-:W-:-:S02]  /*4a940*/  IMAD.MOV.U32 R2, RZ, RZ, R26 ;  /* 0x000000ffff027224 */ /* 0x001fc400078e001a */
[----:B------:R-:W-:Y:S02]  /*4a950*/  IMAD.MOV.U32 R3, RZ, RZ, R23 ;  /* 0x000000ffff037224 */ /* 0x000fe400078e0017 */
[----:B-1----:R-:W-:Y:S02]  /*4a960*/  IMAD.MOV.U32 R4, RZ, RZ, R25 ;  /* 0x000000ffff047224 */ /* 0x002fe400078e0019 */
[----:B------:R-:W-:Y:S02]  /*4a970*/  IMAD.MOV.U32 R5, RZ, RZ, R22 ;  /* 0x000000ffff057224 */ /* 0x000fe400078e0016 */
[----:B------:R-:W-:Y:S02]  /*4a980*/  IMAD.MOV.U32 R10, RZ, RZ, R20 ;  /* 0x000000ffff0a7224 */ /* 0x000fe400078e0014 */
[----:B------:R-:W-:Y:S02]  /*4a990*/  IMAD.MOV.U32 R11, RZ, RZ, R17 ;  /* 0x000000ffff0b7224 */ /* 0x000fe400078e0011 */
[----:B------:R-:W-:-:S02]  /*4a9a0*/  IMAD.MOV.U32 R8, RZ, RZ, R21 ;  /* 0x000000ffff087224 */ /* 0x000fc400078e0015 */
[----:B------:R-:W-:Y:S01]  /*4a9b0*/  IMAD.MOV.U32 R9, RZ, RZ, R18 ;  /* 0x000000ffff097224 */ /* 0x000fe200078e0012 */
[----:B------:R0:W3:Y:S04]  /*4a9c0*/  @P2 LDG.E.U16 R107, desc[UR6][R4.64] ;  /* 0x00000006046b2981 */ /* 0x0000e8000c1e1500 */
[----:B------:R-:W3:Y:S04]  /*4a9d0*/  @P2 LDG.E.U16 R108, desc[UR6][R10.64] ;  /* 0x000000060a6c2981 */ /* 0x000ee8000c1e1500 */
[----:B------:R1:W4:Y:S04]  /*4a9e0*/  @P2 LDG.E.U16 R105, desc[UR6][R8.64] ;  /* 0x0000000608692981 */ /* 0x000328000c1e1500 */
[----:B------:R0:W4:Y:S04]  /*4a9f0*/  @P2 LDG.E.U16 R104, desc[UR6][R2.64] ;  /* 0x0000000602682981 */ /* 0x000128000c1e1500 */
[----:B--2---:R2:W-:Y:S04]  /*4aa00*/  STL [R1+0x2c04], R96 ;  /* 0x002c046001007387 */ /* 0x0045e80000100800 */
[----:B--2---:R-:W2:Y:S04]  /*4aa10*/  LDL.LU R96, [R1+0x41ac] ;  /* 0x0041ac0001607983 */ /* 0x004ea80000300800 */
[----:B------:R0:W-:Y:S04]  /*4aa20*/  STL [R1+0x2c00], R93 ;  /* 0x002c005d01007387 */ /* 0x0001e80000100800 */
[----:B0-----:R-:W2:Y:S04]  /*4aa30*/  LDL.LU R93, [R1+0x41a8] ;  /* 0x0041a800015d7983 */ /* 0x001ea80000300800 */
[----:B------:R0:W-:Y:S04]  /*4aa40*/  STL [R1+0x2bfc], R95 ;  /* 0x002bfc5f01007387 */ /* 0x0001e80000100800 */
[----:B0-----:R-:W2:Y:S04]  /*4aa50*/  LDL.LU R95, [R1+0x41a4] ;  /* 0x0041a400015f7983 */ /* 0x001ea80000300800 */
[----:B------:R0:W-:Y:S04]  /*4aa60*/  STL [R1+0x2bf8], R92 ;  /* 0x002bf85c01007387 */ /* 0x0001e80000100800 */
[----:B0-----:R-:W2:Y:S04]  /*4aa70*/  LDL.LU R92, [R1+0x41a0] ;  /* 0x0041a000015c7983 */ /* 0x001ea80000300800 */
[----:B------:R-:W-:Y:S04]  /*4aa80*/  STL.64 [R1+0x4088], R22 ;  /* 0x0040881601007387 */ /* 0x000fe80000100a00 */
[----:B------:R-:W-:Y:S04]  /*4aa90*/  STL.64 [R1+0x1c48], R2 ;  /* 0x001c480201007387 */ /* 0x000fe80000100a00 */
[----:B------:R0:W-:Y:S04]  /*4aaa0*/  STL.64 [R1+0x1c50], R4 ;  /* 0x001c500401007387 */ /* 0x0001e80000100a00 */
[----:B------:R-:W-:Y:S04]  /*4aab0*/  STL.64 [R1+0x4090], R18 ;  /* 0x0040901201007387 */ /* 0x000fe80000100a00 */
[----:B------:R1:W-:Y:S04]  /*4aac0*/  STL.64 [R1+0x1c58], R8 ;  /* 0x001c580801007387 */ /* 0x0003e80000100a00 */
[----:B------:R-:W-:Y:S04]  /*4aad0*/  STL.64 [R1+0x4098], R16 ;  /* 0x0040981001007387 */ /* 0x000fe80000100a00 */
[----:B------:R1:W-:Y:S01]  /*4aae0*/  STL.64 [R1+0x1c60], R10 ;  /* 0x001c600a01007387 */ /* 0x0003e20000100a00 */
[----:B0-----:R-:W-:-:S02]  /*4aaf0*/  IMAD.MOV.U32 R4, RZ, RZ, R42 ;  /* 0x000000ffff047224 */ /* 0x001fc400078e002a */
[----:B-1----:R-:W-:Y:S02]  /*4ab00*/  IMAD.MOV.U32 R8, RZ, RZ, R39 ;  /* 0x000000ffff087224 */ /* 0x002fe400078e0027 */
[----:B------:R-:W-:Y:S02]  /*4ab10*/  IMAD.MOV.U32 R10, RZ, RZ, R27 ;  /* 0x000000ffff0a7224 */ /* 0x000fe400078e001b */
[----:B------:R-:W-:Y:S02]  /*4ab20*/  IMAD.MOV.U32 R11, RZ, RZ, R24 ;  /* 0x000000ffff0b7224 */ /* 0x000fe400078e0018 */
[----:B------:R-:W-:Y:S02]  /*4ab30*/  IMAD.MOV.U32 R9, RZ, RZ, R36 ;  /* 0x000000ffff097224 */ /* 0x000fe400078e0024 */
[----:B------:R-:W-:Y:S02]  /*4ab40*/  IMAD.MOV.U32 R5, RZ, RZ, R37 ;  /* 0x000000ffff057224 */ /* 0x000fe400078e0025 */
[----:B------:R-:W-:-:S02]  /*4ab50*/  IMAD.MOV.U32 R2, RZ, RZ, R43 ;  /* 0x000000ffff027224 */ /* 0x000fc400078e002b */
[----:B------:R-:W-:Y:S01]  /*4ab60*/  IMAD.MOV.U32 R3, RZ, RZ, R38 ;  /* 0x000000ffff037224 */ /* 0x000fe200078e0026 */
[----:B------:R-:W2:Y:S04]  /*4ab70*/  @P4 LDG.E.U16 R103, desc[UR6][R10.64] ;  /* 0x000000060a674981 */ /* 0x000ea8000c1e1500 */
        /* <DEDUP_REMOVED lines=13> */
[----:B------:R0:W-:Y:S04]  /*4ac50*/  STL.64 [R1+0x1c28], R2 ;  /* 0x001c280201007387 */ /* 0x0001e80000100a00 */
[----:B------:R-:W-:Y:S04]  /*4ac60*/  STL.64 [R1+0x1c30], R4 ;  /* 0x001c300401007387 */ /* 0x000fe80000100a00 */
        /* <DEDUP_REMOVED lines=10> */
[----:B------:R0:W3:Y:S04]  /*4ad10*/  @P5 LDG.E.U16 R115, desc[UR6][R10.64] ;  /* 0x000000060a735981 */ /* 0x0000e8000c1e1500 */
[----:B------:R1:W4:Y:S04]  /*4ad20*/  @P5 LDG.E.U16 R112, desc[UR6][R8.64] ;  /* 0x0000000608705981 */ /* 0x000328000c1e1500 */
        /* <DEDUP_REMOVED lines=12> */
[----:B------:R-:W-:Y:S04]  /*4adf0*/  STL.64 [R1+0x1c18], R8 ;  /* 0x001c180801007387 */ /* 0x000fe80000100a00 */
[----:B------:R0:W-:Y:S02]  /*4ae00*/  STL.64 [R1+0x1c20], R10 ;  /* 0x001c200a01007387 */ /* 0x0001e40000100a00 */
[----:B0-----:R-:W-:-:S02]  /*4ae10*/  IMAD.MOV.U32 R10, RZ, RZ, R54 ;  /* 0x000000ffff0a7224 */ /* 0x001fc400078e0036 */
[----:B------:R-:W-:Y:S02]  /*4ae20*/  IMAD.MOV.U32 R11, RZ, RZ, R51 ;  /* 0x000000ffff0b7224 */ /* 0x000fe400078e0033 */
[----:B-1----:R-:W-:Y:S02]  /*4ae30*/  IMAD.MOV.U32 R8, RZ, RZ, R55 ;  /* 0x000000ffff087224 */ /* 0x002fe400078e0037 */
[----:B------:R-:W-:Y:S02]  /*4ae40*/  IMAD.MOV.U32 R9, RZ, RZ, R52 ;  /* 0x000000ffff097224 */ /* 0x000fe400078e0034 */
[----:B------:R-:W-:Y:S02]  /*4ae50*/  IMAD.MOV.U32 R4, RZ, RZ, R59 ;  /* 0x000000ffff047224 */ /* 0x000fe400078e003b */
[----:B------:R-:W-:Y:S01]  /*4ae60*/  IMAD.MOV.U32 R5, RZ, RZ, R56 ;  /* 0x000000ffff057224 */ /* 0x000fe200078e0038 */
[----:B------:R-:W2:Y:S01]  /*4ae70*/  @P2 LDG.E.U16 R113, desc[UR6][R10.64] ;  /* 0x000000060a712981 */ /* 0x000ea2000c1e1500 */
[----:B------:R-:W-:Y:S01]  /*4ae80*/  MOV R2, R60 ;  /* 0x0000003c00027202 */ /* 0x000fe20000000f00 */
[----:B------:R-:W-:-:S02]  /*4ae90*/  IMAD.MOV.U32 R3, RZ, RZ, R57 ;  /* 0x000000ffff037224 */ /* 0x000fc400078e0039 */
[----:B------:R-:W2:Y:S04]  /*4aea0*/  @P2 LDG.E.U16 R110, desc[UR6][R8.64] ;  /* 0x00000006086e2981 */ /* 0x000ea8000c1e1500 */
[----:B------:R-:W2:Y:S04]  /*4aeb0*/  @P2 LDG.E.U16 R109, desc[UR6][R4.64] ;  /* 0x00000006046d2981 */ /* 0x000ea8000c1e1500 */
[----:B------:R0:W2:Y:S01]  /*4aec0*/  @P2 LDG.E.U16 R106, desc[UR6][R2.64] ;  /* 0x00000006026a2981 */ /* 0x0000a2000c1e1500 */
[C---:B------:R-:W-:Y:S02]  /*4aed0*/  ISETP.GT.AND P4, PT, R6.reuse, 0x1e, PT ;  /* 0x0000001e0600780c */ /* 0x040fe40003f84270 */
        /* <DEDUP_REMOVED lines=44> */
[----:B------:R-:W-:-:S02]  /*4b1a0*/  IMAD.MOV.U32 R2, RZ, RZ, R77 ;  /* 0x000000ffff027224 */ /* 0x000fc400078e004d */
        /* <DEDUP_REMOVED lines=21> */
[----:B------:R-:W-:Y:S01]  /*4b300*/  IMAD.MOV.U32 R8, RZ, RZ, R79 ;  /* 0x000000ffff087224 */ /* 0x000fe200078e004f */
[----:B------:R-:W-:Y:S01]  /*4b310*/  MOV R9, R76 ;  /* 0x0000004c00097202 */ /* 0x000fe20000000f00 */
[----:B------:R-:W-:Y:S02]  /*4b320*/  IMAD.MOV.U32 R3, RZ, RZ, R81 ;  /* 0x000000ffff037224 */ /* 0x000fe400078e0051 */
[----:B------:R-:W-:Y:S02]  /*4b330*/  IMAD.MOV.U32 R4, RZ, RZ, R83 ;  /* 0x000000ffff047224 */ /* 0x000fe400078e0053 */
        /* <DEDUP_REMOVED lines=98> */
[----:B------:R-:W-:Y:S01]  /*4b960*/  IMAD.MOV.U32 R3, RZ, RZ, R112 ;  /* 0x000000ffff037224 */ /* 0x000fe200078e0070 */
[----:B------:R-:W-:Y:S01]  /*4b970*/  MOV R4, R114 ;  /* 0x0000007200047202 */ /* 0x000fe20000000f00 */
        /* <DEDUP_REMOVED lines=67> */
[----:B0-----:R-:W-:Y:S01]  /*4bdb0*/  IMAD.MOV.U32 R10, RZ, RZ, R133 ;  /* 0x000000ffff0a7224 */ /* 0x001fe200078e0085 */
[----:B------:R-:W-:Y:S01]  /*4bdc0*/  MOV R11, R130 ;  /* 0x00000082000b7202 */ /* 0x000fe20000000f00 */
[----:B-1----:R-:W-:-:S02]  /*4bdd0*/  IMAD.MOV.U32 R8, RZ, RZ, R137 ;  /* 0x000000ffff087224 */ /* 0x002fc400078e0089 */
[----:B------:R-:W-:Y:S02]  /*4bde0*/  IMAD.MOV.U32 R9, RZ, RZ, R134 ;  /* 0x000000ffff097224 */ /* 0x000fe400078e0086 */
[----:B------:R-:W-:Y:S02]  /*4bdf0*/  IMAD.MOV.U32 R4, RZ, RZ, R138 ;  /* 0x000000ffff047224 */ /* 0x000fe400078e008a */
[----:B------:R-:W-:Y:S01]  /*4be00*/  IMAD.MOV.U32 R5, RZ, RZ, R135 ;  /* 0x000000ffff057224 */ /* 0x000fe200078e0087 */
[----:B------:R-:W2:Y:S01]  /*4be10*/  @P4 LDG.E.U16 R151, desc[UR6][R10.64] ;  /* 0x000000060a974981 */ /* 0x000ea2000c1e1500 */
[----:B------:R-:W-:Y:S02]  /*4be20*/  IMAD.MOV.U32 R2, RZ, RZ, R139 ;  /* 0x000000ffff027224 */ /* 0x000fe400078e008b */
[----:B------:R-:W-:Y:S01]  /*4be30*/  IMAD.MOV.U32 R3, RZ, RZ, R136 ;  /* 0x000000ffff037224 */ /* 0x000fe200078e0088 */
[----:B------:R-:W2:Y:S04]  /*4be40*/  @P4 LDG.E.U16 R148, desc[UR6][R8.64] ;  /* 0x0000000608944981 */ /* 0x000ea8000c1e1500 */
[----:B------:R-:W2:Y:S04]  /*4be50*/  @P4 LDG.E.U16 R150, desc[UR6][R4.64] ;  /* 0x0000000604964981 */ /* 0x000ea8000c1e1500 */
[----:B------:R-:W2:Y:S04]  /*4be60*/  @P4 LDG.E.U16 R147, desc[UR6][R2.64] ;  /* 0x0000000602934981 */ /* 0x000ea8000c1e1500 */
[----:B---3--:R0:W-:Y:S04]  /*4be70*/  STL [R1+0x2b34], R156 ;  /* 0x002b349c01007387 */ /* 0x0081e80000100800 */
[----:B0-----:R-:W3:Y:S04]  /*4be80*/  LDL.LU R156, [R1+0x40dc] ;  /* 0x0040dc00019c7983 */ /* 0x001ee80000300800 */
[----:B----4-:R0:W-:Y:S04]  /*4be90*/  STL [R1+0x2b30], R153 ;  /* 0x002b309901007387 */ /* 0x0101e80000100800 */
[----:B0-----:R-:W4:Y:S04]  /*4bea0*/  LDL.LU R153, [R1+0x40d8] ;  /* 0x0040d80001997983 */ /* 0x001f280000300800 */
[----:B------:R0:W-:Y:S04]  /*4beb0*/  STL [R1+0x2b2c], R155 ;  /* 0x002b2c9b01007387 */ /* 0x0001e80000100800 */
[----:B0-----:R-:W4:Y:S04]  /*4bec0*/  LDL.LU R155, [R1+0x40d4] ;  /* 0x0040d400019b7983 */ /* 0x001f280000300800 */
[----:B------:R0:W-:Y:S04]  /*4bed0*/  STL [R1+0x2b28], R152 ;  /* 0x002b289801007387 */ /* 0x0001e80000100800 */
[----:B0-----:R-:W4:Y:S04]  /*4bee0*/  LDL.LU R152, [R1+0x40d0] ;  /* 0x0040d00001987983 */ /* 0x001f280000300800 */
[----:B------:R-:W-:Y:S04]  /*4bef0*/  STL.64 [R1+0x1aa8], R2 ;  /* 0x001aa80201007387 */ /* 0x000fe80000100a00 */
[----:B------:R-:W-:Y:S04]  /*4bf00*/  STL.64 [R1+0x1ab0], R4 ;  /* 0x001ab00401007387 */ /* 0x000fe80000100a00 */
[----:B------:R-:W-:Y:S04]  /*4bf10*/  STL.64 [R1+0x1ab8], R8 ;  /* 0x001ab80801007387 */ /* 0x000fe80000100a00 */
[----:B------:R-:W-:Y:S04]  /*4bf20*/  STL.64 [R1+0x1ac0], R10 ;  /* 0x001ac00a01007387 */ /* 0x000fe80000100a00 */
[----:B--2---:R0:W-:Y:S04]  /*4bf30*/  STL [R1+0x2b24], R151 ;  /* 0x002b249701007387 */ /* 0x0041e80000100800 */
[----:B0-----:R-:W2:Y:S04]  /*4bf40*/  LDL.LU R151, [R1+0x40cc] ;  /* 0x0040cc0001977983 */ /* 0x001ea80000300800 */
[----:B------:R0:W-:Y:S04]  /*4bf50*/  STL [R1+0x2b20], R148 ;  /* 0x002b209401007387 */ /* 0x0001e80000100800 */
[----:B0-----:R-:W2:Y:S04]  /*4bf60*/  LDL.LU R148, [R1+0x40c8] ;  /* 0x0040c80001947983 */ /* 0x001ea80000300800 */
[----:B------:R0:W-:Y:S04]  /*4bf70*/  STL [R1+0x2b1c], R150 ;  /* 0x002b1c9601007387 */ /* 0x0001e80000100800 */
[----:B0-----:R-:W2:Y:S04]  /*4bf80*/  LDL.LU R150, [R1+0x40c4] ;  /* 0x0040c40001967983 */ /* 0x001ea80000300800 */
[----:B------:R0:W-:Y:S04]  /*4bf90*/  STL [R1+0x2b18], R147 ;  /* 0x002b189301007387 */ /* 0x0001e80000100800 */
[----:B0-----:R-:W2:Y:S01]  /*4bfa0*/  LDL.LU R147, [R1+0x40c0] ;  /* 0x0040c00001937983 */ /* 0x001ea20000300800 */
[----:B------:R-:W-:Y:S01]  /*4bfb0*/  ISETP.GT.AND P5, PT, R6, 0x28, PT ;  /* 0x000000280600780c */ /* 0x000fe20003fa4270 */
[----:B------:R-:W-:-:S02]  /*4bfc0*/  IMAD.MOV.U32 R10, RZ, RZ, R143 ;  /* 0x000000ffff0a7224 */ /* 0x000fc400078e008f */
[----:B------:R-:W-:Y:S02]  /*4bfd0*/  IMAD.MOV.U32 R11, RZ, RZ, R140 ;  /* 0x000000ffff0b7224 */ /* 0x000fe400078e008c */
[----:B------:R-:W-:Y:S02]  /*4bfe0*/  IMAD.MOV.U32 R8, RZ, RZ, R144 ;  /* 0x000000ffff087224 */ /* 0x000fe400078e0090 */
[----:B------:R-:W-:Y:S02]  /*4bff0*/  IMAD.MOV.U32 R9, RZ, RZ, R141 ;  /* 0x000000ffff097224 */ /* 0x000fe400078e008d */
[----:B------:R-:W-:Y:S02]  /*4c000*/  IMAD.MOV.U32 R2, RZ, RZ, R149 ;  /* 0x000000ffff027224 */ /* 0x000fe400078e0095 */
[----:B------:R-:W-:Y:S02]  /*4c010*/  IMAD.MOV.U32 R3, RZ, RZ, R146 ;  /* 0x000000ffff037224 */ /* 0x000fe400078e0092 */
[----:B------:R-:W-:-:S02]  /*4c020*/  IMAD.MOV.U32 R4, RZ, RZ, R145 ;  /* 0x000000ffff047224 */ /* 0x000fc400078e0091 */
[----:B------:R-:W-:Y:S01]  /*4c030*/  IMAD.MOV.U32 R5, RZ, RZ, R142 ;  /* 0x000000ffff057224 */ /* 0x000fe200078e008e */
[----:B------:R-:W-:Y:S01]  /*4c040*/  ISETP.GT.AND P2, PT, R6, 0x29, PT ;  /* 0x000000290600780c */ /* 0x000fe20003f44270 */
[----:B------:R-:W2:Y:S04]  /*4c050*/  @P5 LDG.E.U16 R163, desc[UR6][R10.64] ;  /* 0x000000060aa35981 */ /* 0x000ea8000c1e1500 */
[----:B------:R-:W2:Y:S04]  /*4c060*/  @P5 LDG.E.U16 R160, desc[UR6][R8.64] ;  /* 0x0000000608a05981 */ /* 0x000ea8000c1e1500 */
[----:B------:R3:W-:Y:S04]  /*4c070*/  STL.64 [R1+0x1a88], R2 ;  /* 0x001a880201007387 */ /* 0x0007e80000100a00 */
[----:B------:R-:W2:Y:S04]  /*4c080*/  @P5 LDG.E.U16 R162, desc[UR6][R4.64] ;  /* 0x0000000604a25981 */ /* 0x000ea8000c1e1500 */
[----:B------:R0:W-:Y:S04]  /*4c090*/  STL.64 [R1+0x1a90], R4 ;  /* 0x001a900401007387 */ /* 0x0001e80000100a00 */
[----:B------:R2:W-:Y:S04]  /*4c0a0*/  STL.64 [R1+0x1a98], R8 ;  /* 0x001a980801007387 */ /* 0x0005e80000100a00 */
[----:B------:R3:W2:Y:S04]  /*4c0b0*/  @P5 LDG.E.U16 R159, desc[UR6][R2.64] ;  /* 0x00000006029f5981 */ /* 0x0006a8000c1e1500 */
[----:B------:R1:W-:Y:S01]  /*4c0c0*/  STL.64 [R1+0x1aa0], R10 ;  /* 0x001aa00a01007387 */ /* 0x0003e20000100a00 */
[----:B---3--:R-:W-:-:S02]  /*4c0d0*/  IMAD.MOV.U32 R2, RZ, RZ, R156 ;  /* 0x000000ffff027224 */ /* 0x008fc400078e009c */
[----:B----4-:R-:W-:Y:S02]  /*4c0e0*/  IMAD.MOV.U32 R3, RZ, RZ, R153 ;  /* 0x000000ffff037224 */ /* 0x010fe400078e0099 */
[----:B0-----:R-:W-:-:S03]  /*4c0f0*/  IMAD.MOV.U32 R4, RZ, RZ, R155 ;  /* 0x000000ffff047224 */ /* 0x001fc600078e009b */
[----:B------:R-:W3:Y:S01]  /*4c100*/  @P2 LDG.E.U16 R154, desc[UR6][R2.64] ;  /* 0x00000006029a2981 */ /* 0x000ee2000c1e1500 */
[----:B------:R-:W-:-:S05]  /*4c110*/  IMAD.MOV.U32 R5, RZ, RZ, R152 ;  /* 0x000000ffff057224 */ /* 0x000fca00078e0098 */
[----:B------:R-:W4:Y:S01]  /*4c120*/  @P2 LDG.E.U16 R157, desc[UR6][R4.64] ;  /* 0x00000006049d2981 */ /* 0x000f22000c1e1500 */
[----:B--2---:R-:W-:Y:S02]  /*4c130*/  IMAD.MOV.U32 R8, RZ, RZ, R151 ;  /* 0x000000ffff087224 */ /* 0x004fe400078e0097 */
[----:B------:R-:W-:-:S05]  /*4c140*/  IMAD.MOV.U32 R9, RZ, RZ, R148 ;  /* 0x000000ffff097224 */ /* 0x000fca00078e0094 */
[----:B------:R-:W2:Y:S01]  /*4c150*/  @P2 LDG.E.U16 R158, desc[UR6][R8.64] ;  /* 0x00000006089e2981 */ /* 0x000ea2000c1e1500 */
[----:B-1----:R-:W-:Y:S02]  /*4c160*/  IMAD.MOV.U32 R10, RZ, RZ, R150 ;  /* 0x000000ffff0a7224 */ /* 0x002fe400078e0096 */
[----:B------:R-:W-:-:S05]  /*4c170*/  IMAD.MOV.U32 R11, RZ, RZ, R147 ;  /* 0x000000ffff0b7224 */ /* 0x000fca00078e0093 */
[----:B------:R-:W2:Y:S04]  /*4c180*/  @P2 LDG.E.U16 R161, desc[UR6][R10.64] ;  /* 0x000000060aa12981 */ /* 0x000ea8000c1e1500 */
[----:B------:R0:W-:Y:S04]  /*4c190*/  STL [R1+0x2b14], R163 ;  /* 0x002b14a301007387 */ /* 0x0001e80000100800 */
[----:B0-----:R-:W3:Y:S04]  /*4c1a0*/  LDL.LU R163, [R1+0x40bc] ;  /* 0x0040bc0001a37983 */ /* 0x001ee80000300800 */
[----:B------:R0:W-:Y:S04]  /*4c1b0*/  STL [R1+0x2b10], R160 ;  /* 0x002b10a001007387 */ /* 0x0001e80000100800 */
[----:B0-----:R-:W3:Y:S04]  /*4c1c0*/  LDL.LU R160, [R1+0x40b8] ;  /* 0x0040b80001a07983 */ /* 0x001ee80000300800 */
[----:B------:R0:W-:Y:S04]  /*4c1d0*/  STL [R1+0x2b0c], R162 ;  /* 0x002b0ca201007387 */ /* 0x0001e80000100800 */
[----:B0-----:R-:W3:Y:S04]  /*4c1e0*/  LDL.LU R162, [R1+0x40b4] ;  /* 0x0040b40001a27983 */ /* 0x001ee80000300800 */
[----:B------:R0:W-:Y:S04]  /*4c1f0*/  STL [R1+0x2b08], R159 ;  /* 0x002b089f01007387 */ /* 0x0001e80000100800 */
[----:B0-----:R-:W3:Y:S04]  /*4c200*/  LDL.LU R159, [R1+0x40b0] ;  /* 0x0040b000019f7983 */ /* 0x001ee80000300800 */
[----:B------:R-:W3:Y:S04]  /*4c210*/  LDL R29, [R1+0x2af4] ;  /* 0x002af400011d7983 */ /* 0x000ee80000100800 */
[----:B------:R-:W3:Y:S04]  /*4c220*/  LDL R28, [R1+0x2af0] ;  /* 0x002af000011c7983 */ /* 0x000ee80000100800 */
[----:B------:R-:W3:Y:S04]  /*4c230*/  LDL R30, [R1+0x2aec] ;  /* 0x002aec00011e7983 */ /* 0x000ee80000100800 */
[----:B------:R-:W3:Y:S04]  /*4c240*/  LDL R32, [R1+0x2ae8] ;  /* 0x002ae80001207983 */ /* 0x000ee80000100800 */
[----:B------:R-:W-:Y:S04]  /*4c250*/  STL.64 [R1+0x1a60], R2 ;  /* 0x001a600201007387 */ /* 0x000fe80000100a00 */
[----:B------:R-:W-:Y:S04]  /*4c260*/  STL.64 [R1+0x1a68], R4 ;  /* 0x001a680401007387 */ /* 0x000fe80000100a00 */
[----:B------:R-:W-:Y:S04]  /*4c270*/  STL.64 [R1+0x1a70], R8 ;  /* 0x001a700801007387 */ /* 0x000fe80000100a00 */
[----:B------:R-:W-:Y:S04]  /*4c280*/  STL.64 [R1+0x1a78], R10 ;  /* 0x001a780a01007387 */ /* 0x000fe80000100a00 */
[----:B--2---:R0:W-:Y:S04]  /*4c290*/  STL [R1+0x2b04], R161 ;  /* 0x002b04a101007387 */ /* 0x0041e80000100800 */
[----:B0-----:R-:W2:Y:S04]  /*4c2a0*/  LDL.LU R161, [R1+0x40ac] ;  /* 0x0040ac0001a17983 */ /* 0x001ea80000300800 */
[----:B------:R-:W2:Y:S04]  /*4c2b0*/  LDL R0, [R1+0x2ae4] ;  /* 0x002ae40001007983 */ /* 0x000ea80000100800 */
[----:B------:R-:W2:Y:S04]  /*4c2c0*/  LDL R40, [R1+0x2ae0] ;  /* 0x002ae00001287983 */ /* 0x000ea80000100800 */
[----:B------:R0:W-:Y:S04]  /*4c2d0*/  STL [R1+0x2b00], R158 ;  /* 0x002b009e01007387 */ /* 0x0001e80000100800 */
[----:B0-----:R-:W2:Y:S04]  /*4c2e0*/  LDL.LU R158, [R1+0x40a8] ;  /* 0x0040a800019e7983 */ /* 0x001ea80000300800 */
[----:B----4-:R0:W-:Y:S04]  /*4c2f0*/  STL [R1+0x2afc], R157 ;  /* 0x002afc9d01007387 */ /* 0x0101e80000100800 */
[----:B0-----:R-:W4:Y:S04]  /*4c300*/  LDL.LU R157, [R1+0x40a4] ;  /* 0x0040a400019d7983 */ /* 0x001f280000300800 */
[----:B---3--:R0:W-:Y:S04]  /*4c310*/  STL [R1+0x2af8], R154 ;  /* 0x002af89a01007387 */ /* 0x0081e80000100800 */
[----:B0-----:R-:W3:Y:S01]  /*4c320*/  LDL.LU R154, [R1+0x40a0] ;  /* 0x0040a000019a7983 */ /* 0x001ee20000300800 */
[----:B------:R-:W-:Y:S01]  /*4c330*/  ISETP.GT.AND P4, PT, R6, 0x2a, PT ;  /* 0x0000002a0600780c */ /* 0x000fe20003f84270 */
[----:B------:R-:W-:-:S02]  /*4c340*/  IMAD.MOV.U32 R8, RZ, RZ, R163 ;  /* 0x000000ffff087224 */ /* 0x000fc400078e00a3 */
[----:B------:R-:W-:Y:S02]  /*4c350*/  IMAD.MOV.U32 R9, RZ, RZ, R160 ;  /* 0x000000ffff097224 */ /* 0x000fe400078e00a0 */
[----:B------:R-:W-:Y:S01]  /*4c360*/  IMAD.MOV.U32 R10, RZ, RZ, R162 ;  /* 0x000000ffff0a7224 */ /* 0x000fe200078e00a2 */
[----:B------:R-:W3:Y:S04]  /*4c370*/  LDL.LU R5, [R1+0x2e8] ;  /* 0x0002e80001057983 */ /* 0x000ee80000300800 */
[----:B------:R-:W3:Y:S01]  /*4c380*/  LDL.LU R4, [R1+0x304] ;  /* 0x0003040001047983 */ /* 0x000ee20000300800 */
[----:B------:R-:W-:-:S03]  /*4c390*/  IMAD.MOV.U32 R11, RZ, RZ, R159 ;  /* 0x000000ffff0b7224 */ /* 0x000fc600078e009f */
[----:B------:R-:W3:Y:S04]  /*4c3a0*/  LDL.LU R3, [R1+0x2ec] ;  /* 0x0002ec0001037983 */ /* 0x000ee80000300800 */
[----:B------:R-:W3:Y:S04]  /*4c3b0*/  LDL.LU R2, [R1+0x2f8] ;  /* 0x0002f80001027983 */ /* 0x000ee80000300800 */
[----:B------:R-:W3:Y:S04]  /*4c3c0*/  LDL.LU R13, [R1+0x2f0] ;  /* 0x0002f000010d7983 */ /* 0x000ee80000300800 */
[----:B------:R-:W3:Y:S04]  /*4c3d0*/  LDL.LU R12, [R1+0x2fc] ;  /* 0x0002fc00010c7983 */ /* 0x000ee80000300800 */
[----:B------:R-:W3:Y:S04]  /*4c3e0*/  LDL.LU R15, [R1+0x2f4] ;  /* 0x0002f400010f7983 */ /* 0x000ee80000300800 */
[----:B------:R-:W3:Y:S04]  /*4c3f0*/  LDL.LU R14, [R1+0x300] ;  /* 0x00030000010e7983 */ /* 0x000ee80000300800 */
[----:B------:R-:W3:Y:S04]  /*4c400*/  @P4 LDG.E.U16 R32, desc[UR6][R8.64] ;  /* 0x0000000608204981 */ /* 0x000ee8000c1e1500 */
[----:B------:R-:W3:Y:S04]  /*4c410*/  @P4 LDG.E.U16 R30, desc[UR6][R10.64] ;  /* 0x000000060a1e4981 */ /* 0x000ee8000c1e1500 */
[----:B------:R-:W3:Y:S04]  /*4c420*/  LDL R41, [R1+0x2adc] ;  /* 0x002adc0001297983 */ /* 0x000ee80000100800 */
[----:B------:R-:W3:Y:S04]  /*4c430*/  LDL R31, [R1+0x2ad8] ;  /* 0x002ad800011f7983 */ /* 0x000ee80000100800 */
[----:B------:R-:W3:Y:S04]  /*4c440*/  LDL R33, [R1+0x2ad4] ;  /* 0x002ad40001217983 */ /* 0x000ee80000100800 */
[----:B------:R-:W3:Y:S04]  /*4c450*/  LDL R34, [R1+0x2ad0] ;  /* 0x002ad00001227983 */ /* 0x000ee80000100800 */
[----:B------:R-:W3:Y:S01]  /*4c460*/  LDL R35, [R1+0x2acc] ;  /* 0x002acc0001237983 */ /* 0x000ee20000100800 */
[----:B--2---:R-:W-:-:S02]  /*4c470*/  IMAD.MOV.U32 R16, RZ, RZ, R161 ;  /* 0x000000ffff107224 */ /* 0x004fc400078e00a1 */
[----:B------:R-:W-:-:S05]  /*4c480*/  IMAD.MOV.U32 R17, RZ, RZ, R158 ;  /* 0x000000ffff117224 */ /* 0x000fca00078e009e */
[----:B------:R-:W2:Y:S01]  /*4c490*/  @P4 LDG.E.U16 R28, desc[UR6][R16.64] ;  /* 0x00000006101c4981 */ /* 0x000ea2000c1e1500 */
[----:B----4-:R-:W-:Y:S02]  /*4c4a0*/  IMAD.MOV.U32 R18, RZ, RZ, R157 ;  /* 0x000000ffff127224 */ /* 0x010fe400078e009d */
[----:B---3--:R-:W-:-:S05]  /*4c4b0*/  IMAD.MOV.U32 R19, RZ, RZ, R154 ;  /* 0x000000ffff137224 */ /* 0x008fca00078e009a */
[----:B------:R-:W3:Y:S01]  /*4c4c0*/  @P4 LDG.E.U16 R29, desc[UR6][R18.64] ;  /* 0x00000006121d4981 */ /* 0x000ee2000c1e1500 */
[----:B------:R-:W-:-:S03]  /*4c4d0*/  ISETP.GT.AND P5, PT, R6, 0x2b, PT ;  /* 0x0000002b0600780c */ /* 0x000fc60003fa4270 */
[----:B------:R0:W-:Y:S04]  /*4c4e0*/  STL.64 [R1+0x1a38], R8 ;  /* 0x001a380801007387 */ /* 0x0001e80000100a00 */
[----:B------:R1:W-:Y:S04]  /*4c4f0*/  STL.64 [R1+0x1a40], R10 ;  /* 0x001a400a01007387 */ /* 0x0003e80000100a00 */
[----:B------:R-:W-:Y:S04]  /*4c500*/  STL.64 [R1+0x1a48], R16 ;  /* 0x001a481001007387 */ /* 0x000fe80000100a00 */
[----:B------:R-:W-:Y:S04]  /*4c510*/  STL.64 [R1+0x1a58], R18 ;  /* 0x001a581201007387 */ /* 0x000fe80000100a00 */
[----:B------:R4:W-:Y:S04]  /*4c520*/  @P4 STL [R1+0x2ae8], R32 ;  /* 0x002ae82001004387 */ /* 0x0009e80000100800 */
[----:B------:R-:W-:Y:S01]  /*4c530*/  @P4 STL [R1+0x2aec], R30 ;  /* 0x002aec1e01004387 */ /* 0x000fe20000100800 */
[----:B0-----:R-:W-:-:S02]  /*4c540*/  IMAD.MOV.U32 R8, RZ, RZ, R4 ;  /* 0x000000ffff087224 */ /* 0x001fc400078e0004 */
[----:B------:R-:W-:Y:S02]  /*4c550*/  IMAD.MOV.U32 R9, RZ, RZ, R5 ;  /* 0x000000ffff097224 */ /* 0x000fe400078e0005 */
[----:B-1----:R-:W-:Y:S02]  /*4c560*/  IMAD.MOV.U32 R10, RZ, RZ, R2 ;  /* 0x000000ffff0a7224 */ /* 0x002fe400078e0002 */
[----:B------:R-:W-:Y:S01]  /*4c570*/  IMAD.MOV.U32 R11, RZ, RZ, R3 ;  /* 0x000000ffff0b7224 */ /* 0x000fe200078e0003 */
[----:B------:R-:W4:Y:S04]  /*4c580*/  @P5 LDG.E.U16 R0, desc[UR6][R14.64] ;  /* 0x000000060e005981 */ /* 0x000f28000c1e1500 */
[----:B------:R-:W4:Y:S04]  /*4c590*/  @P5 LDG.E.U16 R40, desc[UR6][R12.64] ;  /* 0x000000060c285981 */ /* 0x000f28000c1e1500 */
[----:B------:R-:W4:Y:S04]  /*4c5a0*/  @P5 LDG.E.U16 R41, desc[UR6][R10.64] ;  /* 0x000000060a295981 */ /* 0x000f28000c1e1500 */
[----:B------:R-:W4:Y:S04]  /*4c5b0*/  @P5 LDG.E.U16 R31, desc[UR6][R8.64] ;  /* 0x00000006081f5981 */ /* 0x000f28000c1e1500 */
[----:B--2---:R-:W-:Y:S04]  /*4c5c0*/  @P4 STL [R1+0x2af0], R28 ;  /* 0x002af01c01004387 */ /* 0x004fe80000100800 */
[----:B---3--:R-:W-:Y:S04]  /*4c5d0*/  @P4 STL [R1+0x2af4], R29 ;  /* 0x002af41d01004387 */ /* 0x008fe80000100800 */
[----:B------:R-:W2:Y:S04]  /*4c5e0*/  LDL.LU R5, [R1+0x308] ;  /* 0x0003080001057983 */ /* 0x000ea80000300800 */
[----:B------:R-:W3:Y:S04]  /*4c5f0*/  LDL.LU R4, [R1+0x320] ;  /* 0x0003200001047983 */ /* 0x000ee80000300800 */
[----:B------:R-:W-:Y:S04]  /*4c600*/  STL.64 [R1+0x1a18], R8 ;  /* 0x001a180801007387 */ /* 0x000fe80000100a00 */
[----:B------:R-:W-:Y:S04]  /*4c610*/  STL.64 [R1+0x1a20], R10 ;  /* 0x001a200a01007387 */ /* 0x000fe80000100a00 */
[----:B------:R-:W3:Y:S04]  /*4c620*/  LDL.LU R3, [R1+0x30c] ;  /* 0x00030c0001037983 */ /* 0x000ee80000300800 */
[----:B------:R-:W3:Y:S04]  /*4c630*/  LDL.LU R2, [R1+0x324] ;  /* 0x0003240001027983 */ /* 0x000ee80000300800 */
[----:B----4-:R-:W4:Y:S04]  /*4c640*/  LDL R32, [R1+0x2ac8] ;  /* 0x002ac80001207983 */ /* 0x010f280000100800 */
[----:B------:R-:W-:Y:S04]  /*4c650*/  STL.64 [R1+0x1a30], R14 ;  /* 0x001a300e01007387 */ /* 0x000fe80000100a00 */
[----:B------:R0:W-:Y:S04]  /*4c660*/  STL.64 [R1+0x1a28], R12 ;  /* 0x001a280c01007387 */ /* 0x0001e80000100a00 */
[----:B0-----:R-:W4:Y:S04]  /*4c670*/  LDL.LU R13, [R1+0x310] ;  /* 0x00031000010d7983 */ /* 0x001f280000300800 */
[----:B------:R-:W4:Y:S04]  /*4c680*/  LDL.LU R12, [R1+0x318] ;  /* 0x00031800010c7983 */ /* 0x000f280000300800 */
[----:B------:R-:W4:Y:S04]  /*4c690*/  LDL.LU R15, [R1+0x314] ;  /* 0x00031400010f7983 */ /* 0x000f280000300800 */
[----:B------:R-:W4:Y:S01]  /*4c6a0*/  LDL.LU R14, [R1+0x31c] ;  /* 0x00031c00010e7983 */ /* 0x000f220000300800 */
[----:B------:R-:W-:-:S03]  /*4c6b0*/  ISETP.GT.AND P2, PT, R6, 0x2c, PT ;  /* 0x0000002c0600780c */ /* 0x000fc60003f44270 */
[----:B------:R-:W4:Y:S04]  /*4c6c0*/  LDL R28, [R1+0x2ac4] ;  /* 0x002ac400011c7983 */ /* 0x000f280000100800 */
[----:B------:R0:W-:Y:S04]  /*4c6d0*/  @P5 STL [R1+0x2ae4], R0 ;  /* 0x002ae40001005387 */ /* 0x0001e80000100800 */
[----:B0-----:R-:W4:Y:S04]  /*4c6e0*/  LDL R0, [R1+0x2ac0] ;  /* 0x002ac00001007983 */ /* 0x001f280000100800 */
[----:B------:R0:W-:Y:S04]  /*4c6f0*/  @P5 STL [R1+0x2ae0], R40 ;  /* 0x002ae02801005387 */ /* 0x0001e80000100800 */
[----:B0-----:R-:W4:Y:S04]  /*4c700*/  LDL R40, [R1+0x2abc] ;  /* 0x002abc0001287983 */ /* 0x001f280000100800 */
[----:B------:R0:W-:Y:S04]  /*4c710*/  @P5 STL [R1+0x2adc], R41 ;  /* 0x002adc2901005387 */ /* 0x0001e80000100800 */
[----:B0-----:R-:W4:Y:S04]  /*4c720*/  LDL R41, [R1+0x2ab8] ;  /* 0x002ab80001297983 */ /* 0x001f280000100800 */
[----:B------:R-:W-:Y:S01]  /*4c730*/  @P5 STL [R1+0x2ad8], R31 ;  /* 0x002ad81f01005387 */ /* 0x000fe20000100800 */
[----:B--2---:R-:W-:Y:S01]  /*4c740*/  IMAD.MOV.U32 R9, RZ, RZ, R5 ;  /* 0x000000ffff097224 */ /* 0x004fe200078e0005 */
[----:B---3--:R-:W-:Y:S01]  /*4c750*/  MOV R8, R4 ;  /* 0x0000000400087202 */ /* 0x008fe20000000f00 */
[----:B------:R-:W-:-:S02]  /*4c760*/  IMAD.MOV.U32 R11, RZ, RZ, R3 ;  /* 0x000000ffff0b7224 */ /* 0x000fc400078e0003 */
[----:B------:R-:W-:Y:S01]  /*4c770*/  IMAD.MOV.U32 R10, RZ, RZ, R2 ;  /* 0x000000ffff0a7224 */ /* 0x000fe200078e0002 */
[----:B------:R-:W2:Y:S04]  /*4c780*/  LDL.LU R3, [R1+0x328] ;  /* 0x0003280001037983 */ /* 0x000ea80000300800 */
[----:B------:R-:W2:Y:S04]  /*4c790*/  LDL.LU R2, [R1+0x338] ;  /* 0x0003380001027983 */ /* 0x000ea80000300800 */
[----:B------:R-:W-:Y:S04]  /*4c7a0*/  STL.64 [R1+0x19f8], R8 ;  /* 0x0019f80801007387 */ /* 0x000fe80000100a00 */
[----:B----4-:R-:W3:Y:S04]  /*4c7b0*/  @P2 LDG.E.U16 R32, desc[UR6][R8.64] ;  /* 0x0000000608202981 */ /* 0x010ee8000c1e1500 */
[----:B------:R-:W-:Y:S04]  /*4c7c0*/  STL.64 [R1+0x1a00], R10 ;  /* 0x001a000a01007387 */ /* 0x000fe80000100a00 */
[----:B------:R-:W4:Y:S04]  /*4c7d0*/  LDL.LU R5, [R1+0x32c] ;  /* 0x00032c0001057983 */ /* 0x000f280000300800 */
[----:B------:R-:W3:Y:S04]  /*4c7e0*/  @P2 LDG.E.U16 R35, desc[UR6][R10.64] ;  /* 0x000000060a232981 */ /* 0x000ee8000c1e1500 */
[----:B------:R-:W3:Y:S04]  /*4c7f0*/  LDL.LU R4, [R1+0x33c] ;  /* 0x00033c0001047983 */ /* 0x000ee80000300800 */
[----:B------:R4:W3:Y:S04]  /*4c800*/  @P2 LDG.E.U16 R34, desc[UR6][R12.64] ;  /* 0x000000060c222981 */ /* 0x0008e8000c1e1500 */
[----:B------:R-:W3:Y:S04]  /*4c810*/  @P2 LDG.E.U16 R33, desc[UR6][R14.64] ;  /* 0x000000060e212981 */ /* 0x000ee8000c1e1500 */
[----:B------:R0:W-:Y:S04]  /*4c820*/  STL.64 [R1+0x1a10], R14 ;  /* 0x001a100e01007387 */ /* 0x0001e80000100a00 */
[----:B------:R4:W-:Y:S04]  /*4c830*/  STL.64 [R1+0x1a08], R12 ;  /* 0x001a080c01007387 */ /* 0x0009e80000100a00 */
[----:B0-----:R-:W3:Y:S04]  /*4c840*/  LDL.LU R15, [R1+0x330] ;  /* 0x00033000010f7983 */ /* 0x001ee80000300800 */
[----:B------:R-:W3:Y:S04]  /*4c850*/  LDL.LU R14, [R1+0x340] ;  /* 0x00034000010e7983 */ /* 0x000ee80000300800 */
[----:B------:R-:W3:Y:S04]  /*4c860*/  LDL.LU R17, [R1+0x334] ;  /* 0x0003340001117983 */ /* 0x000ee80000300800 */
[----:B------:R-:W3:Y:S04]  /*4c870*/  LDL.LU R16, [R1+0x344] ;  /* 0x0003440001107983 */ /* 0x000ee80000300800 */
[----:B------:R-:W3:Y:S01]  /*4c880*/  LDL R30, [R1+0x2ab4] ;  /* 0x002ab400011e7983 */ /* 0x000ee20000100800 */
[----:B------:R-:W-:-:S13]  /*4c890*/  ISETP.GT.AND P4, PT, R6, 0x2d, PT ;  /* 0x0000002d0600780c */ /* 0x000fda0003f84270 */
[----:B--2---:R-:W2:Y:S01]  /*4c8a0*/  @P4 LDG.E.U16 R41, desc[UR6][R2.64] ;  /* 0x0000000602294981 */ /* 0x004ea2000c1e1500 */
[----:B----4-:R-:W-:Y:S02]  /*4c8b0*/  IMAD.MOV.U32 R13, RZ, RZ, R5 ;  /* 0x000000ffff0d7224 */ /* 0x010fe400078e0005 */
[----:B---3--:R-:W-:-:S05]  /*4c8c0*/  IMAD.MOV.U32 R12, RZ, RZ, R4 ;  /* 0x000000ffff0c7224 */ /* 0x008fca00078e0004 */
[----:B------:R-:W3:Y:S04]  /*4c8d0*/  @P4 LDG.E.U16 R40, desc[UR6][R12.64] ;  /* 0x000000060c284981 */ /* 0x000ee8000c1e1500 */
[----:B------:R0:W-:Y:S04]  /*4c8e0*/  @P2 STL [R1+0x2ad4], R33 ;  /* 0x002ad42101002387 */ /* 0x0001e80000100800 */
[----:B0-----:R-:W4:Y:S04]  /*4c8f0*/  LDL R33, [R1+0x2ab0] ;  /* 0x002ab00001217983 */ /* 0x001f280000100800 */
[----:B------:R0:W-:Y:S04]  /*4c900*/  @P2 STL [R1+0x2ad0], R34 ;  /* 0x002ad02201002387 */ /* 0x0001e80000100800 */
[----:B------:R-:W2:Y:S04]  /*4c910*/  @P4 LDG.E.U16 R0, desc[UR6][R14.64] ;  /* 0x000000060e004981 */ /* 0x000ea8000c1e1500 */
[----:B------:R1:W3:Y:S04]  /*4c920*/  @P4 LDG.E.U16 R28, desc[UR6][R16.64] ;  /* 0x00000006101c4981 */ /* 0x0002e8000c1e1500 */
[----:B0-----:R-:W3:Y:S04]  /*4c930*/  LDL R34, [R1+0x2aac] ;  /* 0x002aac0001227983 */ /* 0x001ee80000100800 */
[----:B------:R0:W-:Y:S04]  /*4c940*/  @P2 STL [R1+0x2acc], R35 ;  /* 0x002acc2301002387 */ /* 0x0001e80000100800 */
[----:B0-----:R-:W4:Y:S04]  /*4c950*/  LDL R35, [R1+0x2aa8] ;  /* 0x002aa80001237983 */ /* 0x001f280000100800 */
[----:B------:R0:W-:Y:S04]  /*4c960*/  @P2 STL [R1+0x2ac8], R32 ;  /* 0x002ac82001002387 */ /* 0x0001e80000100800 */
[----:B------:R-:W4:Y:S04]  /*4c970*/  LDL.LU R11, [R1+0x348] ;  /* 0x00034800010b7983 */ /* 0x000f280000300800 */
[----:B------:R-:W4:Y:S04]  /*4c980*/  LDL.LU R10, [R1+0x364] ;  /* 0x00036400010a7983 */ /* 0x000f280000300800 */
[----:B------:R0:W-:Y:S04]  /*4c990*/  STL.64 [R1+0x19d8], R2 ;  /* 0x0019d80201007387 */ /* 0x0001e80000100a00 */
[----:B------:R-:W-:Y:S04]  /*4c9a0*/  STL.64 [R1+0x19e0], R12 ;  /* 0x0019e00c01007387 */ /* 0x000fe80000100a00 */
[----:B------:R-:W4:Y:S04]  /*4c9b0*/  LDL.LU R9, [R1+0x34c] ;  /* 0x00034c0001097983 */ /* 0x000f280000300800 */
[----:B------:R-:W4:Y:S04]  /*4c9c0*/  LDL.LU R8, [R1+0x358] ;  /* 0x0003580001087983 */ /* 0x000f280000300800 */
[----:B------:R-:W1:Y:S04]  /*4c9d0*/  LDL.LU R5, [R1+0x350] ;  /* 0x0003500001057983 */ /* 0x000e680000300800 */
[----:B------:R-:W4:Y:S04]  /*4c9e0*/  LDL.LU R4, [R1+0x35c] ;  /* 0x00035c0001047983 */ /* 0x000f280000300800 */
[----:B------:R-:W4:Y:S04]  /*4c9f0*/  LDL R31, [R1+0x2aa4] ;  /* 0x002aa400011f7983 */ /* 0x000f280000100800 */
[----:B0-----:R-:W4:Y:S04]  /*4ca00*/  LDL R32, [R1+0x2aa0] ;  /* 0x002aa00001207983 */ /* 0x001f280000100800 */
[----:B------:R-:W-:Y:S04]  /*4ca10*/  STL.64 [R1+0x19f0], R16 ;  /* 0x0019f01001007387 */ /* 0x000fe80000100a00 */
[----:B------:R-:W-:Y:S04]  /*4ca20*/  STL.64 [R1+0x19e8], R14 ;  /* 0x0019e80e01007387 */ /* 0x000fe80000100a00 */
[----:B------:R-:W4:Y:S04]  /*4ca30*/  LDL.LU R18, [R1+0x354] ;  /* 0x0003540001127983 */ /* 0x000f280000300800 */
[----:B------:R-:W4:Y:S01]  /*4ca40*/  LDL.LU R3, [R1+0x360] ;  /* 0x0003600001037983 */ /* 0x000f220000300800 */
[----:B------:R-:W-:-:S03]  /*4ca50*/  ISETP.GT.AND P5, PT, R6, 0x2e, PT ;  /* 0x0000002e0600780c */ /* 0x000fc60003fa4270 */
[----:B------:R-:W4:Y:S04]  /*4ca60*/  LDL.LU R2, [R1+0x368] ;  /* 0x0003680001027983 */ /* 0x000f280000300800 */
[----:B--2---:R0:W-:Y:S04]  /*4ca70*/  @P4 STL [R1+0x2ac0], R0 ;  /* 0x002ac00001004387 */ /* 0x0041e80000100800 */
[----:B0-----:R-:W2:Y:S04]  /*4ca80*/  LDL.LU R0, [R1+0x380] ;  /* 0x0003800001007983 */ /* 0x001ea80000300800 */
[----:B---3--:R0:W-:Y:S01]  /*4ca90*/  @P4 STL [R1+0x2abc], R40 ;  /* 0x002abc2801004387 */ /* 0x0081e20000100800 */
[----:B----4-:R-:W-:-:S03]  /*4caa0*/  IMAD.MOV.U32 R13, RZ, RZ, R11 ;  /* 0x000000ffff0d7224 */ /* 0x010fc600078e000b */
[----:B0-----:R-:W3:Y:S01]  /*4cab0*/  LDL R40, [R1+0x2a9c] ;  /* 0x002a9c0001287983 */ /* 0x001ee20000100800 */
[----:B------:R-:W-:-:S03]  /*4cac0*/  IMAD.MOV.U32 R12, RZ, RZ, R10 ;  /* 0x000000ffff0c7224 */ /* 0x000fc600078e000a */
[----:B------:R0:W-:Y:S01]  /*4cad0*/  @P4 STL [R1+0x2ab8], R41 ;  /* 0x002ab82901004387 */ /* 0x0001e20000100800 */
[----:B------:R-:W-:Y:S02]  /*4cae0*/  IMAD.MOV.U32 R14, RZ, RZ, R8 ;  /* 0x000000ffff0e7224 */ /* 0x000fe400078e0008 */
[----:B------:R-:W-:Y:S02]  /*4caf0*/  IMAD.MOV.U32 R15, RZ, RZ, R9 ;  /* 0x000000ffff0f7224 */ /* 0x000fe400078e0009 */
[----:B-1----:R-:W-:Y:S02]  /*4cb00*/  IMAD.MOV.U32 R17, RZ, RZ, R5 ;  /* 0x000000ffff117224 */ /* 0x002fe400078e0005 */
[----:B------:R-:W-:Y:S01]  /*4cb10*/  IMAD.MOV.U32 R16, RZ, RZ, R4 ;  /* 0x000000ffff107224 */ /* 0x000fe200078e0004 */
[----:B------:R-:W4:Y:S04]  /*4cb20*/  @P5 LDG.E.U16 R35, desc[UR6][R12.64] ;  /* 0x000000060c235981 */ /* 0x000f28000c1e1500 */
[----:B------:R-:W3:Y:S04]  /*4cb30*/  @P5 LDG.E.U16 R34, desc[UR6][R14.64] ;  /* 0x000000060e225981 */ /* 0x000ee8000c1e1500 */
[----:B------:R-:W3:Y:S04]  /*4cb40*/  @P5 LDG.E.U16 R33, desc[UR6][R16.64] ;  /* 0x0000000610215981 */ /* 0x000ee8000c1e1500 */
[----:B0-----:R-:W3:Y:S01]  /*4cb50*/  LDL R41, [R1+0x2a98] ;  /* 0x002a980001297983 */ /* 0x001ee20000100800 */
[----:B------:R-:W-:-:S03]  /*4cb60*/  IMAD.MOV.U32 R19, RZ, RZ, R18 ;  /* 0x000000ffff137224 */ /* 0x000fc600078e0012 */
[----:B------:R-:W-:Y:S01]  /*4cb70*/  @P4 STL [R1+0x2ac4], R28 ;  /* 0x002ac41c01004387 */ /* 0x000fe20000100800 */
[----:B------:R-:W-:-:S03]  /*4cb80*/  IMAD.MOV.U32 R18, RZ, RZ, R3 ;  /* 0x000000ffff127224 */ /* 0x000fc600078e0003 */
[----:B------:R-:W3:Y:S04]  /*4cb90*/  LDL.LU R5, [R1+0x36c] ;  /* 0x00036c0001057983 */ /* 0x000ee80000300800 */
[----:B------:R-:W-:Y:S04]  /*4cba0*/  STL.64 [R1+0x19b8], R12 ;  /* 0x0019b80c01007387 */ /* 0x000fe80000100a00 */
[----:B------:R-:W-:Y:S04]  /*4cbb0*/  STL.64 [R1+0x19c0], R14 ;  /* 0x0019c00e01007387 */ /* 0x000fe80000100a00 */
[----:B------:R-:W-:Y:S04]  /*4cbc0*/  STL.64 [R1+0x19c8], R16 ;  /* 0x0019c81001007387 */ /* 0x000fe80000100a00 */
[----:B------:R-:W3:Y:S04]  /*4cbd0*/  LDL.LU R4, [R1+0x384] ;  /* 0x0003840001047983 */ /* 0x000ee80000300800 */
[----:B------:R-:W3:Y:S04]  /*4cbe0*/  @P5 LDG.E.U16 R30, desc[UR6][R18.64] ;  /* 0x00000006121e5981 */ /* 0x000ee8000c1e1500 */
[----:B------:R-:W3:Y:S04]  /*4cbf0*/  LDL.LU R9, [R1+0x370] ;  /* 0x0003700001097983 */ /* 0x000ee80000300800 */
[----:B------:R-:W3:Y:S04]  /*4cc00*/  LDL.LU R8, [R1+0x378] ;  /* 0x0003780001087983 */ /* 0x000ee80000300800 */
[----:B------:R-:W3:Y:S04]  /*4cc10*/  LDL.LU R11, [R1+0x374] ;  /* 0x00037400010b7983 */ /* 0x000ee80000300800 */
[----:B------:R-:W3:Y:S04]  /*4cc20*/  LDL.LU R10, [R1+0x37c] ;  /* 0x00037c00010a7983 */ /* 0x000ee80000300800 */
[----:B------:R-:W-:Y:S01]  /*4cc30*/  STL.64 [R1+0x19d0], R18 ;  /* 0x0019d01201007387 */ /* 0x000fe20000100a00 */
[----:B------:R-:W-:Y:S01]  /*4cc40*/  IMAD.MOV.U32 R3, RZ, RZ, R2 ;  /* 0x000000ffff037224 */ /* 0x000fe200078e0002 */
[C---:B------:R-:W-:Y:S01]  /*4cc50*/  ISETP.GT.AND P2, PT, R6.reuse, 0x2f, PT ;  /* 0x0000002f0600780c */ /* 0x040fe20003f44270 */
[----:B--2---:R-:W-:Y:S01]  /*4cc60*/  IMAD.MOV.U32 R2, RZ, RZ, R0 ;  /* 0x000000ffff027224 */ /* 0x004fe200078e0000 */
[----:B----4-:R-:W-:Y:S04]  /*4cc70*/  @P5 STL [R1+0x2aa8], R35 ;  /* 0x002aa82301005387 */ /* 0x010fe80000100800 */
[----:B---3--:R-:W-:Y:S04]  /*4cc80*/  @P5 STL [R1+0x2aac], R34 ;  /* 0x002aac2201005387 */ /* 0x008fe80000100800 */
[----:B------:R0:W-:Y:S04]  /*4cc90*/  @P5 STL [R1+0x2ab0], R33 ;  /* 0x002ab02101005387 */ /* 0x0001e80000100800 */
[----:B------:R-:W2:Y:S04]  /*4cca0*/  @P2 LDG.E.U16 R41, desc[UR6][R2.64] ;  /* 0x0000000602292981 */ /* 0x000ea8000c1e1500 */
[----:B------:R-:W3:Y:S04]  /*4ccb0*/  @P2 LDG.E.U16 R40, desc[UR6][R4.64] ;  /* 0x0000000604282981 */ /* 0x000ee8000c1e1500 */
[----:B------:R-:W-:Y:S04]  /*4ccc0*/  @P5 STL [R1+0x2ab4], R30 ;  /* 0x002ab41e01005387 */ /* 0x000fe80000100800 */
[----:B0-----:R-:W4:Y:S04]  /*4ccd0*/  LDL R33, [R1+0x2a94] ;  /* 0x002a940001217983 */ /* 0x001f280000100800 */
[----:B------:R-:W2:Y:S04]  /*4cce0*/  LDL R29, [R1+0x2a90] ;  /* 0x002a9000011d7983 */ /* 0x000ea80000100800 */
[----:B------:R-:W2:Y:S04]  /*4ccf0*/  LDL R28, [R1+0x2a8c] ;  /* 0x002a8c00011c7983 */ /* 0x000ea80000100800 */
[----:B------:R0:W-:Y:S04]  /*4cd00*/  STL.64 [R1+0x1998], R2 ;  /* 0x0019980201007387 */ /* 0x0001e80000100a00 */
[----:B------:R-:W2:Y:S04]  /*4cd10*/  LDL R34, [R1+0x2a88] ;  /* 0x002a880001227983 */ /* 0x000ea80000100800 */
[----:B------:R-:W2:Y:S04]  /*4cd20*/  LDL R35, [R1+0x2a84] ;  /* 0x002a840001237983 */ /* 0x000ea80000100800 */
[----:B------:R-:W2:Y:S04]  /*4cd30*/  LDL R0, [R1+0x2a80] ;  /* 0x002a800001007983 */ /* 0x000ea80000100800 */
[----:B------:R-:W-:Y:S04]  /*4cd40*/  STL.64 [R1+0x19b0], R10 ;  /* 0x0019b00a01007387 */ /* 0x000fe80000100a00 */
[----:B------:R1:W-:Y:S04]  /*4cd50*/  STL.64 [R1+0x19a0], R4 ;  /* 0x0019a00401007387 */ /* 0x0003e80000100a00 */
        /* <DEDUP_REMOVED lines=8> */
[----:B------:R-:W4:Y:S01]  /*4cde0*/  LDL.LU R18, [R1+0x3a4] ;  /* 0x0003a40001127983 */ /* 0x000f220000300800 */
[----:B------:R-:W-:-:S03]  /*4cdf0*/  ISETP.GT.AND P4, PT, R6, 0x30, PT ;  /* 0x000000300600780c */ /* 0x000fc60003f84270 */
[----:B------:R-:W4:Y:S04]  /*4ce00*/  @P2 LDG.E.U16 R32, desc[UR6][R8.64] ;  /* 0x0000000608202981 */ /* 0x000f28000c1e1500 */
[----:B------:R-:W4:Y:S04]  /*4ce10*/  @P2 LDG.E.U16 R31, desc[UR6][R10.64] ;  /* 0x000000060a1f2981 */ /* 0x000f28000c1e1500 */
[----:B0-----:R-:W4:Y:S04]  /*4ce20*/  LDL.LU R3, [R1+0x3a8] ;  /* 0x0003a80001037983 */ /* 0x001f280000300800 */
[----:B------:R-:W4:Y:S04]  /*4ce30*/  LDL.LU R2, [R1+0x3c4] ;  /* 0x0003c40001027983 */ /* 0x000f280000300800 */
[----:B-1----:R-:W4:Y:S04]  /*4ce40*/  LDL.LU R5, [R1+0x3ac] ;  /* 0x0003ac0001057983 */ /* 0x002f280000300800 */
[----:B------:R-:W4:Y:S04]  /*4ce50*/  LDL.LU R4, [R1+0x3b8] ;  /* 0x0003b80001047983 */ /* 0x000f280000300800 */
[----:B------:R-:W4:Y:S04]  /*4ce60*/  LDL.LU R9, [R1+0x3b0] ;  /* 0x0003b00001097983 */ /* 0x000f280000300800 */
[----:B------:R-:W4:Y:S04]  /*4ce70*/  LDL.LU R8, [R1+0x3bc] ;  /* 0x0003bc0001087983 */ /* 0x000f280000300800 */
[----:B------:R-:W4:Y:S04]  /*4ce80*/  LDL.LU R11, [R1+0x3b4] ;  /* 0x0003b400010b7983 */ /* 0x000f280000300800 */
[----:B------:R-:W4:Y:S04]  /*4ce90*/  LDL.LU R10, [R1+0x3c0] ;  /* 0x0003c000010a7983 */ /* 0x000f280000300800 */
[----:B---3--:R0:W-:Y:S04]  /*4cea0*/  @P2 STL [R1+0x2a9c], R40 ;  /* 0x002a9c2801002387 */ /* 0x0081e80000100800 */
[----:B0-----:R-:W3:Y:S04]  /*4ceb0*/  LDL R40, [R1+0x2a7c] ;  /* 0x002a7c0001287983 */ /* 0x001ee80000100800 */
[----:B--2---:R-:W2:Y:S04]  /*4cec0*/  @P4 LDG.E.U16 R34, desc[UR6][R12.64] ;  /* 0x000000060c224981 */ /* 0x004ea8000c1e1500 */
[----:B----4-:R-:W4:Y:S04]  /*4ced0*/  @P4 LDG.E.U16 R28, desc[UR6][R14.64] ;  /* 0x000000060e1c4981 */ /* 0x010f28000c1e1500 */
[----:B------:R-:W2:Y:S04]  /*4cee0*/  @P4 LDG.E.U16 R29, desc[UR6][R16.64] ;  /* 0x00000006101d4981 */ /* 0x000ea8000c1e1500 */
[----:B------:R-:W2:Y:S04]  /*4cef0*/  @P4 LDG.E.U16 R33, desc[UR6][R18.64] ;  /* 0x0000000612214981 */ /* 0x000ea8000c1e1500 */
[----:B------:R0:W-:Y:S04]  /*4cf00*/  @P2 STL [R1+0x2a98], R41 ;  /* 0x002a982901002387 */ /* 0x0001e80000100800 */
[----:B0-----:R-:W4:Y:S04]  /*4cf10*/  LDL R41, [R1+0x2a78] ;  /* 0x002a780001297983 */ /* 0x001f280000100800 */
[----:B------:R0:W-:Y:S04]  /*4cf20*/  @P2 STL [R1+0x2aa0], R32 ;  /* 0x002aa02001002387 */ /* 0x0001e80000100800 */
[----:B------:R1:W-:Y:S01]  /*4cf30*/  @P2 STL [R1+0x2aa4], R31 ;  /* 0x002aa41f01002387 */ /* 0x0003e20000100800 */
[----:B------:R-:W-:-:S03]  /*4cf40*/  ISETP.GT.AND P5, PT, R6, 0x31, PT ;  /* 0x000000310600780c */ /* 0x000fc60003fa4270 */
[----:B------:R-:W-:Y:S04]  /*4cf50*/  STL.64 [R1+0x1978], R12 ;  /* 0x0019780c01007387 */ /* 0x000fe80000100a00 */
[----:B------:R-:W-:Y:S04]  /*4cf60*/  STL.64 [R1+0x1980], R14 ;  /* 0x0019800e01007387 */ /* 0x000fe80000100a00 */
[----:B------:R-:W-:Y:S04]  /*4cf70*/  STL.64 [R1+0x1988], R16 ;  /* 0x0019881001007387 */ /* 0x000fe80000100a00 */
[----:B------:R-:W-:Y:S04]  /*4cf80*/  STL.64 [R1+0x1990], R18 ;  /* 0x0019901201007387 */ /* 0x000fe80000100a00 */
[----:B------:R-:W4:Y:S04]  /*4cf90*/  LDL R30, [R1+0x2a74] ;  /* 0x002a7400011e7983 */ /* 0x000f280000100800 */
[----:B0-----:R-:W4:Y:S04]  /*4cfa0*/  LDL R32, [R1+0x2a6c] ;  /* 0x002a6c0001207983 */ /* 0x001f280000100800 */
[----:B-1----:R-:W4:Y:S04]  /*4cfb0*/  LDL R31, [R1+0x2a70] ;  /* 0x002a7000011f7983 */ /* 0x002f280000100800 */
[----:B------:R-:W4:Y:S04]  /*4cfc0*/  @P5 LDG.E.U16 R35, desc[UR6][R10.64] ;  /* 0x000000060a235981 */ /* 0x000f28000c1e1500 */
[----:B------:R-:W4:Y:S04]  /*4cfd0*/  @P5 LDG.E.U16 R0, desc[UR6][R8.64] ;  /* 0x0000000608005981 */ /* 0x000f28000c1e1500 */
[----:B---3--:R-:W3:Y:S04]  /*4cfe0*/  @P5 LDG.E.U16 R40, desc[UR6][R4.64] ;  /* 0x0000000604285981 */ /* 0x008ee8000c1e1500 */
[----:B--2---:R0:W-:Y:S04]  /*4cff0*/  @P4 STL [R1+0x2a94], R33 ;  /* 0x002a942101004387 */ /* 0x0041e80000100800 */
[----:B0-----:R-:W2:Y:S04]  /*4d000*/  LDL R33, [R1+0x2a68] ;  /* 0x002a680001217983 */ /* 0x001ea80000100800 */
[----:B------:R-:W-:Y:S04]  /*4d010*/  @P4 STL [R1+0x2a88], R34 ;  /* 0x002a882201004387 */ /* 0x000fe80000100800 */
[----:B----4-:R-:W-:Y:S04]  /*4d020*/  @P4 STL [R1+0x2a8c], R28 ;  /* 0x002a8c1c01004387 */ /* 0x010fe80000100800 */
[----:B------:R-:W-:Y:S04]  /*4d030*/  @P4 STL [R1+0x2a90], R29 ;  /* 0x002a901d01004387 */ /* 0x000fe80000100800 */
[----:B------:R-:W-:Y:S04]  /*4d040*/  STL.64 [R1+0x1958], R2 ;  /* 0x0019580201007387 */ /* 0x000fe80000100a00 */
[----:B------:R-:W-:Y:S04]  /*4d050*/  STL.64 [R1+0x1960], R4 ;  /* 0x0019600401007387 */ /* 0x000fe80000100a00 */
[----:B------:R-:W-:Y:S04]  /*4d060*/  STL.64 [R1+0x1968], R8 ;  /* 0x0019680801007387 */ /* 0x000fe80000100a00 */
[----:B------:R0:W-:Y:S04]  /*4d070*/  STL.64 [R1+0x1970], R10 ;  /* 0x0019700a01007387 */ /* 0x0001e80000100a00 */
[----:B------:R-:W4:Y:S04]  /*4d080*/  @P5 LDG.E.U16 R41, desc[UR6][R2.64] ;  /* 0x0000000602295981 */ /* 0x000f28000c1e1500 */
[----:B0-----:R-:W2:Y:S04]  /*4d090*/  LDL.LU R11, [R1+0x3c8] ;  /* 0x0003c800010b7983 */ /* 0x001ea80000300800 */
[----:B------:R-:W2:Y:S04]  /*4d0a0*/  LDL.LU R10, [R1+0x3e0] ;  /* 0x0003e000010a7983 */ /* 0x000ea80000300800 */
[----:B------:R-:W2:Y:S04]  /*4d0b0*/  LDL.LU R13, [R1+0x3cc] ;  /* 0x0003cc00010d7983 */ /* 0x000ea80000300800 */
[----:B------:R-:W2:Y:S04]  /*4d0c0*/  LDL.LU R12, [R1+0x3e4] ;  /* 0x0003e400010c7983 */ /* 0x000ea80000300800 */
[----:B------:R-:W2:Y:S04]  /*4d0d0*/  LDL.LU R15, [R1+0x3d0] ;  /* 0x0003d000010f7983 */ /* 0x000ea80000300800 */
[----:B------:R-:W2:Y:S04]  /*4d0e0*/  LDL.LU R14, [R1+0x3d8] ;  /* 0x0003d800010e7983 */ /* 0x000ea80000300800 */
[----:B------:R-:W2:Y:S04]  /*4d0f0*/  LDL.LU R16, [R1+0x3d4] ;  /* 0x0003d40001107983 */ /* 0x000ea80000300800 */
[----:B------:R-:W2:Y:S04]  /*4d100*/  LDL.LU R9, [R1+0x3dc] ;  /* 0x0003dc0001097983 */ /* 0x000ea80000300800 */
[----:B------:R-:W2:Y:S04]  /*4d110*/  LDL R34, [R1+0x2a64] ;  /* 0x002a640001227983 */ /* 0x000ea80000100800 */
[----:B------:R-:W2:Y:S04]  /*4d120*/  LDL.LU R8, [R1+0x3e8] ;  /* 0x0003e80001087983 */ /* 0x000ea80000300800 */
[----:B------:R-:W2:Y:S04]  /*4d130*/  LDL.LU R5, [R1+0x3f8] ;  /* 0x0003f80001057983 */ /* 0x000ea80000300800 */
[----:B------:R-:W2:Y:S01]  /*4d140*/  LDL.LU R4, [R1+0x3ec] ;  /* 0x0003ec0001047983 */ /* 0x000ea20000300800 */
[----:B------:R-:W-:-:S03]  /*4d150*/  ISETP.GT.AND P2, PT, R6, 0x32, PT ;  /* 0x000000320600780c */ /* 0x000fc60003f44270 */
[----:B------:R-:W2:Y:S04]  /*4d160*/  LDL.LU R3, [R1+0x3fc] ;  /* 0x0003fc0001037983 */ /* 0x000ea80000300800 */
[----:B------:R-:W2:Y:S04]  /*4d170*/  LDL.LU R2, [R1+0x3f0] ;  /* 0x0003f00001027983 */ /* 0x000ea80000300800 */
[----:B------:R0:W-:Y:S04]  /*4d180*/  @P5 STL [R1+0x2a80], R0 ;  /* 0x002a800001005387 */ /* 0x0001e80000100800 */
[----:B0-----:R-:W2:Y:S04]  /*4d190*/  LDL.LU R0, [R1+0x400] ;  /* 0x0004000001007983 */ /* 0x001ea80000300800 */
[----:B------:R0:W-:Y:S04]  /*4d1a0*/  @P5 STL [R1+0x2a84], R35 ;  /* 0x002a842301005387 */ /* 0x0001e80000100800 */
[----:B0-----:R-:W2:Y:S04]  /*4d1b0*/  LDL R35, [R1+0x2a60] ;  /* 0x002a600001237983 */ /* 0x001ea80000100800 */
[----:B---3--:R0:W-:Y:S04]  /*4d1c0*/  @P5 STL [R1+0x2a7c], R40 ;  /* 0x002a7c2801005387 */ /* 0x0081e80000100800 */
[----:B0-----:R-:W3:Y:S04]  /*4d1d0*/  LDL R40, [R1+0x2a5c] ;  /* 0x002a5c0001287983 */ /* 0x001ee80000100800 */
[----:B----4-:R0:W-:Y:S04]  /*4d1e0*/  @P5 STL [R1+0x2a78], R41 ;  /* 0x002a782901005387 */ /* 0x0101e80000100800 */
[----:B0-----:R-:W4:Y:S04]  /*4d1f0*/  LDL R41, [R1+0x2a58] ;  /* 0x002a580001297983 */ /* 0x001f280000100800 */
[----:B--2---:R-:W-:Y:S04]  /*4d200*/  STL.64 [R1+0x1938], R10 ;  /* 0x0019380a01007387 */ /* 0x004fe80000100a00 */
[----:B------:R-:W2:Y:S04]  /*4d210*/  @P2 LDG.E.U16 R33, desc[UR6][R10.64] ;  /* 0x000000060a212981 */ /* 0x000ea8000c1e1500 */
[----:B------:R-:W-:Y:S01]  /*4d220*/  STL.64 [R1+0x1940], R12 ;  /* 0x0019400c01007387 */ /* 0x000fe20000100a00 */
[----:B------:R-:W-:-:S02]  /*4d230*/  IMAD.MOV.U32 R17, RZ, RZ, R16 ;  /* 0x000000ffff117224 */ /* 0x000fc400078e0010 */
[----:B------:R-:W-:Y:S01]  /*4d240*/  IMAD.MOV.U32 R16, RZ, RZ, R9 ;  /* 0x000000ffff107224 */ /* 0x000fe200078e0009 */
[----:B------:R-:W-:Y:S04]  /*4d250*/  STL.64 [R1+0x1948], R14 ;  /* 0x0019480e01007387 */ /* 0x000fe80000100a00 */
[----:B------:R-:W2:Y:S04]  /*4d260*/  @P2 LDG.E.U16 R32, desc[UR6][R12.64] ;  /* 0x000000060c202981 */ /* 0x000ea8000c1e1500 */
[----:B------:R0:W-:Y:S04]  /*4d270*/  STL.64 [R1+0x1950], R16 ;  /* 0x0019501001007387 */ /* 0x0001e80000100a00 */
[----:B------:R-:W2:Y:S04]  /*4d280*/  @P2 LDG.E.U16 R30, desc[UR6][R16.64] ;  /* 0x00000006101e2981 */ /* 0x000ea8000c1e1500 */
[----:B------:R1:W2:Y:S04]  /*4d290*/  @P2 LDG.E.U16 R31, desc[UR6][R14.64] ;  /* 0x000000060e1f2981 */ /* 0x0002a8000c1e1500 */
[----:B0-----:R-:W2:Y:S04]  /*4d2a0*/  LDL.LU R16, [R1+0x3f4] ;  /* 0x0003f40001107983 */ /* 0x001ea80000300800 */
[----:B------:R-:W2:Y:S01]  /*4d2b0*/  LDL.LU R9, [R1+0x404] ;  /* 0x0004040001097983 */ /* 0x000ea20000300800 */
[----:B------:R-:W-:Y:S01]  /*4d2c0*/  ISETP.GT.AND P4, PT, R6, 0x33, PT ;  /* 0x000000330600780c */ /* 0x000fe20003f84270 */
[----:B-1----:R-:W-:-:S02]  /*4d2d0*/  IMAD.MOV.U32 R14, RZ, RZ, R0 ;  /* 0x000000ffff0e7224 */ /* 0x002fc400078e0000 */
[----:B------:R-:W-:Y:S02]  /*4d2e0*/  IMAD.MOV.U32 R15, RZ, RZ, R2 ;  /* 0x000000ffff0f7224 */ /* 0x000fe400078e0002 */
[----:B------:R-:W-:Y:S02]  /*4d2f0*/  IMAD.MOV.U32 R10, RZ, RZ, R5 ;  /* 0x000000ffff0a7224 */ /* 0x000fe400078e0005 */
[----:B------:R-:W-:Y:S02]  /*4d300*/  IMAD.MOV.U32 R11, RZ, RZ, R8 ;  /* 0x000000ffff0b7224 */ /* 0x000fe400078e0008 */
[----:B------:R-:W-:Y:S02]  /*4d310*/  IMAD.MOV.U32 R12, RZ, RZ, R3 ;  /* 0x000000ffff0c7224 */ /* 0x000fe400078e0003 */
[----:B------:R-:W-:Y:S02]  /*4d320*/  IMAD.MOV.U32 R13, RZ, RZ, R4 ;  /* 0x000000ffff0d7224 */ /* 0x000fe400078e0004 */
[----:B------:R-:W2:Y:S04]  /*4d330*/  @P4 LDG.E.U16 R35, desc[UR6][R14.64] ;  /* 0x000000060e234981 */ /* 0x000ea8000c1e1500 */
[----:B---3--:R-:W3:Y:S04]  /*4d340*/  @P4 LDG.E.U16 R40, desc[UR6][R12.64] ;  /* 0x000000060c284981 */ /* 0x008ee8000c1e1500 */
[----:B----4-:R-:W4:Y:S01]  /*4d350*/  @P4 LDG.E.U16 R41, desc[UR6][R10.64] ;  /* 0x000000060a294981 */ /* 0x010f22000c1e1500 */
[----:B--2---:R-:W-:-:S02]  /*4d360*/  IMAD.MOV.U32 R17, RZ, RZ, R16 ;  /* 0x000000ffff117224 */ /* 0x004fc400078e0010 */
[----:B------:R-:W-:-:S05]  /*4d370*/  IMAD.MOV.U32 R16, RZ, RZ, R9 ;  /* 0x000000ffff107224 */ /* 0x000fca00078e0009 */
[----:B------:R-:W2:Y:S04]  /*4d380*/  @P4 LDG.E.U16 R34, desc[UR6][R16.64] ;  /* 0x0000000610224981 */ /* 0x000ea8000c1e1500 */
[----:B------:R-:W-:Y:S04]  /*4d390*/  @P2 STL [R1+0x2a68], R33 ;  /* 0x002a682101002387 */ /* 0x000fe80000100800 */
[----:B------:R-:W-:Y:S04]  /*4d3a0*/  @P2 STL [R1+0x2a6c], R32 ;  /* 0x002a6c2001002387 */ /* 0x000fe80000100800 */
[----:B------:R-:W-:Y:S04]  /*4d3b0*/  @P2 STL [R1+0x2a70], R31 ;  /* 0x002a701f01002387 */ /* 0x000fe80000100800 */
[----:B------:R0:W-:Y:S04]  /*4d3c0*/  @P2 STL [R1+0x2a74], R30 ;  /* 0x002a741e01002387 */ /* 0x0001e80000100800 */
[----:B------:R-:W3:Y:S04]  /*4d3d0*/  LDL.LU R8, [R1+0x408] ;  /* 0x0004080001087983 */ /* 0x000ee80000300800 */
[----:B------:R-:W-:Y:S04]  /*4d3e0*/  STL.64 [R1+0x1918], R10 ;  /* 0x0019180a01007387 */ /* 0x000fe80000100a00 */
[----:B------:R-:W-:Y:S04]  /*4d3f0*/  STL.64 [R1+0x1920], R12 ;  /* 0x0019200c01007387 */ /* 0x000fe80000100a00 */
[----:B------:R-:W-:Y:S04]  /*4d400*/  STL.64 [R1+0x1928], R14 ;  /* 0x0019280e01007387 */ /* 0x000fe80000100a00 */
[----:B------:R-:W3:Y:S04]  /*4d410*/  LDL.LU R5, [R1+0x424] ;  /* 0x0004240001057983 */ /* 0x000ee80000300800 */
[----:B------:R-:W3:Y:S04]  /*4d420*/  LDL.LU R3, [R1+0x40c] ;  /* 0x00040c0001037983 */ /* 0x000ee80000300800 */
[----:B------:R-:W3:Y:S04]  /*4d430*/  LDL.LU R2, [R1+0x418] ;  /* 0x0004180001027983 */ /* 0x000ee80000300800 */
[----:B------:R-:W3:Y:S04]  /*4d440*/  LDL.LU R4, [R1+0x410] ;  /* 0x0004100001047983 */ /* 0x000ee80000300800 */
[----:B------:R-:W3:Y:S04]  /*4d450*/  LDL.LU R0, [R1+0x41c] ;  /* 0x00041c0001007983 */ /* 0x000ee80000300800 */
[----:B------:R-:W3:Y:S04]  /*4d460*/  LDL R165, [R1+0x2a54] ;  /* 0x002a540001a57983 */ /* 0x000ee80000100800 */
[----:B------:R-:W3:Y:S04]  /*4d470*/  LDL R29, [R1+0x2a50] ;  /* 0x002a5000011d7983 */ /* 0x000ee80000100800 */
[----:B------:R-:W3:Y:S04]  /*4d480*/  LDL R28, [R1+0x2a4c] ;  /* 0x002a4c00011c7983 */ /* 0x000ee80000100800 */
[----:B------:R-:W-:Y:S04]  /*4d490*/  STL.64 [R1+0x1930], R16 ;  /* 0x0019301001007387 */ /* 0x000fe80000100a00 */
[----:B0-----:R-:W3:Y:S04]  /*4d4a0*/  LDL R30, [R1+0x2a48] ;  /* 0x002a4800011e7983 */ /* 0x001ee80000100800 */
[----:B------:R-:W3:Y:S04]  /*4d4b0*/  LDL R31, [R1+0x2a44] ;  /* 0x002a4400011f7983 */ /* 0x000ee80000100800 */
[----:B------:R-:W3:Y:S04]  /*4d4c0*/  LDL R32, [R1+0x2a40] ;  /* 0x002a400001207983 */ /* 0x000ee80000100800 */
[----:B--2---:R0:W-:Y:S04]  /*4d4d0*/  @P4 STL [R1+0x2a64], R34 ;  /* 0x002a642201004387 */ /* 0x0041e80000100800 */
[----:B0-----:R-:W2:Y:S04]  /*4d4e0*/  LDL R34, [R1+0x2a3c] ;  /* 0x002a3c0001227983 */ /* 0x001ea80000100800 */
[----:B------:R0:W-:Y:S04]  /*4d4f0*/  @P4 STL [R1+0x2a60], R35 ;  /* 0x002a602301004387 */ /* 0x0001e80000100800 */
[----:B0-----:R-:W2:Y:S04]  /*4d500*/  LDL R35, [R1+0x2a38] ;  /* 0x002a380001237983 */ /* 0x001ea80000100800 */
[----:B----4-:R-:W-:Y:S04]  /*4d510*/  @P4 STL [R1+0x2a58], R41 ;  /* 0x002a582901004387 */ /* 0x010fe80000100800 */
[----:B---3--:R0:W-:Y:S04]  /*4d520*/  @P4 STL [R1+0x2a5c], R40 ;  /* 0x002a5c2801004387 */ /* 0x0081e80000100800 */
[----:B------:R-:W3:Y:S04]  /*4d530*/  LDL.LU R19, [R1+0x414] ;  /* 0x0004140001137983 */ /* 0x000ee80000300800 */
[----:B------:R-:W3:Y:S01]  /*4d540*/  LDL.LU R18, [R1+0x420] ;  /* 0x0004200001127983 */ /* 0x000ee20000300800 */
[----:B------:R-:W-:Y:S01]  /*4d550*/  ISETP.GT.AND P5, PT, R6, 0x34, PT ;  /* 0x000000340600780c */ /* 0x000fe20003fa4270 */
[----:B------:R-:W-:-:S02]  /*4d560*/  IMAD.MOV.U32 R16, RZ, RZ, R5 ;  /* 0x000000ffff107224 */ /* 0x000fc400078e0005 */
[----:B------:R-:W-:Y:S02]  /*4d570*/  IMAD.MOV.U32 R17, RZ, RZ, R8 ;  /* 0x000000ffff117224 */ /* 0x000fe400078e0008 */
[----:B------:R-:W-:Y:S01]  /*4d580*/  IMAD.MOV.U32 R5, RZ, RZ, R4 ;  /* 0x000000ffff057224 */ /* 0x000fe200078e0004 */
[----:B------:R-:W-:Y:S01]  /*4d590*/  MOV R4, R0 ;  /* 0x0000000000047202 */ /* 0x000fe20000000f00 */
[----:B------:R-:W2:Y:S04]  /*4d5a0*/  LDL.LU R9, [R1+0x428] ;  /* 0x0004280001097983 */ /* 0x000ea80000300800 */
[----:B------:R-:W-:Y:S04]  /*4d5b0*/  STL.64 [R1+0x18f8], R16 ;  /* 0x0018f81001007387 */ /* 0x000fe80000100a00 */
[----:B------:R-:W-:Y:S04]  /*4d5c0*/  STL.64 [R1+0x1900], R2 ;  /* 0x0019000201007387 */ /* 0x000fe80000100a00 */
[----:B------:R1:W-:Y:S04]  /*4d5d0*/  STL.64 [R1+0x1908], R4 ;  /* 0x0019080401007387 */ /* 0x0003e80000100a00 */
[----:B------:R-:W2:Y:S04]  /*4d5e0*/  LDL.LU R8, [R1+0x440] ;  /* 0x0004400001087983 */ /* 0x000ea80000300800 */
[----:B------:R-:W4:Y:S04]  /*4d5f0*/  LDL.LU R11, [R1+0x42c] ;  /* 0x00042c00010b7983 */ /* 0x000f280000300800 */
[----:B------:R-:W4:Y:S04]  /*4d600*/  LDL.LU R10, [R1+0x444] ;  /* 0x00044400010a7983 */ /* 0x000f280000300800 */
[----:B------:R-:W4:Y:S04]  /*4d610*/  @P5 LDG.E.U16 R30, desc[UR6][R16.64] ;  /* 0x00000006101e5981 */ /* 0x000f28000c1e1500 */
[----:B------:R-:W4:Y:S04]  /*4d620*/  @P5 LDG.E.U16 R28, desc[UR6][R2.64] ;  /* 0x00000006021c5981 */ /* 0x000f28000c1e1500 */
[----:B------:R-:W4:Y:S04]  /*4d630*/  @P5 LDG.E.U16 R29, desc[UR6][R4.64] ;  /* 0x00000006041d5981 */ /* 0x000f28000c1e1500 */
[----:B------:R-:W4:Y:S04]  /*4d640*/  LDL.LU R13, [R1+0x430] ;  /* 0x00043000010d7983 */ /* 0x000f280000300800 */
[----:B------:R-:W4:Y:S04]  /*4d650*/  LDL.LU R12, [R1+0x438] ;  /* 0x00043800010c7983 */ /* 0x000f280000300800 */
[----:B------:R-:W4:Y:S04]  /*4d660*/  LDL.LU R15, [R1+0x434] ;  /* 0x00043400010f7983 */ /* 0x000f280000300800 */
[----:B------:R-:W4:Y:S01]  /*4d670*/  LDL.LU R14, [R1+0x43c] ;  /* 0x00043c00010e7983 */ /* 0x000f220000300800 */
[----:B------:R-:W-:-:S03]  /*4d680*/  ISETP.GT.AND P2, PT, R6, 0x35, PT ;  /* 0x000000350600780c */ /* 0x000fc60003f44270 */
[----:B------:R-:W4:Y:S04]  /*4d690*/  LDL R33, [R1+0x2a34] ;  /* 0x002a340001217983 */ /* 0x000f280000100800 */
[----:B------:R-:W4:Y:S04]  /*4d6a0*/  LDL R0, [R1+0x2a30] ;  /* 0x002a300001007983 */ /* 0x000f280000100800 */
[----:B0-----:R-:W4:Y:S04]  /*4d6b0*/  LDL R40, [R1+0x2a2c] ;  /* 0x002a2c0001287983 */ /* 0x001f280000100800 */
[----:B------:R-:W4:Y:S04]  /*4d6c0*/  LDL R41, [R1+0x2a28] ;  /* 0x002a280001297983 */ /* 0x000f280000100800 */
[----:B---3--:R-:W3:Y:S04]  /*4d6d0*/  @P5 LDG.E.U16 R165, desc[UR6][R18.64] ;  /* 0x0000000612a55981 */ /* 0x008ee8000c1e1500 */
[----:B------:R-:W-:Y:S04]  /*4d6e0*/  STL.64 [R1+0x1910], R18 ;  /* 0x0019101201007387 */ /* 0x000fe80000100a00 */
[----:B-1----:R-:W3:Y:S04]  /*4d6f0*/  LDL.LU R5, [R1+0x448] ;  /* 0x0004480001057983 */ /* 0x002ee80000300800 */
[----:B------:R-:W3:Y:S04]  /*4d700*/  LDL.LU R4, [R1+0x458] ;  /* 0x0004580001047983 */ /* 0x000ee80000300800 */
[----:B------:R-:W3:Y:S04]  /*4d710*/  LDL.LU R3, [R1+0x44c] ;  /* 0x00044c0001037983 */ /* 0x000ee80000300800 */
[----:B------:R-:W3:Y:S01]  /*4d720*/  LDL.LU R2, [R1+0x45c] ;  /* 0x00045c0001027983 */ /* 0x000ee20000300800 */
[----:B------:R-:W-:-:S03]  /*4d730*/  ISETP.GT.AND P4, PT, R6, 0x36, PT ;  /* 0x000000360600780c */ /* 0x000fc60003f84270 */
[----:B--2---:R-:W2:Y:S04]  /*4d740*/  @P2 LDG.E.U16 R35, desc[UR6][R8.64] ;  /* 0x0000000608232981 */ /* 0x004ea8000c1e1500 */
[----:B----4-:R-:W-:Y:S04]  /*4d750*/  @P5 STL [R1+0x2a48], R30 ;  /* 0x002a481e01005387 */ /* 0x010fe80000100800 */
[----:B------:R-:W-:Y:S04]  /*4d760*/  @P5 STL [R1+0x2a4c], R28 ;  /* 0x002a4c1c01005387 */ /* 0x000fe80000100800 */
[----:B------:R0:W4:Y:S04]  /*4d770*/  @P2 LDG.E.U16 R34, desc[UR6][R10.64] ;  /* 0x000000060a222981 */ /* 0x000128000c1e1500 */
[----:B------:R-:W-:Y:S04]  /*4d780*/  @P5 STL [R1+0x2a50], R29 ;  /* 0x002a501d01005387 */ /* 0x000fe80000100800 */
[----:B------:R-:W4:Y:S04]  /*4d790*/  @P2 LDG.E.U16 R32, desc[UR6][R12.64] ;  /* 0x000000060c202981 */ /* 0x000f28000c1e1500 */
[----:B------:R-:W4:Y:S04]  /*4d7a0*/  @P2 LDG.E.U16 R31, desc[UR6][R14.64] ;  /* 0x000000060e1f2981 */ /* 0x000f28000c1e1500 */
[----:B---3--:R-:W-:Y:S04]  /*4d7b0*/  @P5 STL [R1+0x2a54], R165 ;  /* 0x002a54a501005387 */ /* 0x008fe80000100800 */
[----:B------:R-:W-:Y:S04]  /*4d7c0*/  STL.64 [R1+0x18d8], R8 ;  /* 0x0018d80801007387 */ /* 0x000fe80000100a00 */
[----:B------:R-:W-:Y:S04]  /*4d7d0*/  STL.64 [R1+0x18e0], R10 ;  /* 0x0018e00a01007387 */ /* 0x000fe80000100a00 */
[----:B------:R1:W-:Y:S04]  /*4d7e0*/  STL.64 [R1+0x18e8], R12 ;  /* 0x0018e80c01007387 */ /* 0x0003e80000100a00 */
[----:B------:R3:W-:Y:S04]  /*4d7f0*/  STL.64 [R1+0x18f0], R14 ;  /* 0x0018f00e01007387 */ /* 0x0007e80000100a00 */
[----:B-1----:R-:W4:Y:S04]  /*4d800*/  LDL.LU R13, [R1+0x450] ;  /* 0x00045000010d7983 */ /* 0x002f280000300800 */
[----:B------:R-:W4:Y:S04]  /*4d810*/  LDL.LU R12, [R1+0x460] ;  /* 0x00046000010c7983 */ /* 0x000f280000300800 */
[----:B---3--:R-:W3:Y:S04]  /*4d820*/  LDL.LU R15, [R1+0x454] ;  /* 0x00045400010f7983 */ /* 0x008ee80000300800 */
[----:B------:R-:W3:Y:S01]  /*4d830*/  LDL.LU R14, [R1+0x464] ;  /* 0x00046400010e7983 */ /* 0x000ee20000300800 */
[----:B0-----:R-:W-:-:S02]  /*4d840*/  IMAD.MOV.U32 R10, RZ, RZ, R2 ;  /* 0x000000ffff0a7224 */ /* 0x001fc400078e0002 */
[----:B------:R-:W-:Y:S02]  /*4d850*/  IMAD.MOV.U32 R11, RZ, RZ, R3 ;  /* 0x000000ffff0b7224 */ /* 0x000fe400078e0003 */
[----:B------:R-:W-:Y:S02]  /*4d860*/  IMAD.MOV.U32 R8, RZ, RZ, R4 ;  /* 0x000000ffff087224 */ /* 0x000fe400078e0004 */
[----:B------:R-:W-:Y:S01]  /*4d870*/  IMAD.MOV.U32 R9, RZ, RZ, R5 ;  /* 0x000000ffff097224 */ /* 0x000fe200078e0005 */
[----:B------:R-:W3:Y:S04]  /*4d880*/  @P4 LDG.E.U16 R40, desc[UR6][R10.64] ;  /* 0x000000060a284981 */ /* 0x000ee8000c1e1500 */
[----:B------:R-:W3:Y:S04]  /*4d890*/  @P4 LDG.E.U16 R41, desc[UR6][R8.64] ;  /* 0x0000000608294981 */ /* 0x000ee8000c1e1500 */
[----:B--2---:R-:W-:Y:S04]  /*4d8a0*/  @P2 STL [R1+0x2a38], R35 ;  /* 0x002a382301002387 */ /* 0x004fe80000100800 */
[----:B----4-:R0:W-:Y:S04]  /*4d8b0*/  @P2 STL [R1+0x2a3c], R34 ;  /* 0x002a3c2201002387 */ /* 0x0101e80000100800 */
[----:B------:R-:W2:Y:S04]  /*4d8c0*/  @P4 LDG.E.U16 R0, desc[UR6][R12.64] ;  /* 0x000000060c004981 */ /* 0x000ea8000c1e1500 */
[----:B---3--:R-:W3:Y:S04]  /*4d8d0*/  @P4 LDG.E.U16 R33, desc[UR6][R14.64] ;  /* 0x000000060e214981 */ /* 0x008ee8000c1e1500 */
[----:B------:R-:W-:Y:S04]  /*4d8e0*/  @P2 STL [R1+0x2a40], R32 ;  /* 0x002a402001002387 */ /* 0x000fe80000100800 */
[----:B------:R-:W-:Y:S04]  /*4d8f0*/  @P2 STL [R1+0x2a44], R31 ;  /* 0x002a441f01002387 */ /* 0x000fe80000100800 */
[----:B------:R-:W4:Y:S04]  /*4d900*/  LDL.LU R5, [R1+0x468] ;  /* 0x0004680001057983 */ /* 0x000f280000300800 */
[----:B------:R-:W3:Y:S04]  /*4d910*/  LDL.LU R4, [R1+0x484] ;  /* 0x0004840001047983 */ /* 0x000ee80000300800 */
[----:B------:R-:W-:Y:S04]  /*4d920*/  STL.64 [R1+0x18b8], R8 ;  /* 0x0018b80801007387 */ /* 0x000fe80000100a00 */
[----:B------:R-:W-:Y:S04]  /*4d930*/  STL.64 [R1+0x18c0], R10 ;  /* 0x0018c00a01007387 */ /* 0x000fe80000100a00 */
[----:B------:R-:W3:Y:S04]  /*4d940*/  LDL.LU R3, [R1+0x46c] ;  /* 0x00046c0001037983 */ /* 0x000ee80000300800 */
[----:B------:R-:W3:Y:S04]  /*4d950*/  LDL.LU R2, [R1+0x478] ;  /* 0x0004780001027983 */ /* 0x000ee80000300800 */
[----:B------:R-:W4:Y:S04]  /*4d960*/  LDL R165, [R1+0x2a24] ;  /* 0x002a240001a57983 */ /* 0x000f280000100800 */
[----:B------:R-:W4:Y:S04]  /*4d970*/  LDL R29, [R1+0x2a20] ;  /* 0x002a2000011d7983 */ /* 0x000f280000100800 */
[----:B0-----:R-:W4:Y:S04]  /*4d980*/  LDL R34, [R1+0x2a1c] ;  /* 0x002a1c0001227983 */ /* 0x001f280000100800 */
[----:B------:R-:W4:Y:S04]  /*4d990*/  LDL R35, [R1+0x2a18] ;  /* 0x002a180001237983 */ /* 0x000f280000100800 */
[----:B------:R-:W-:Y:S04]  /*4d9a0*/  STL.64 [R1+0x18d0], R14 ;  /* 0x0018d00e01007387 */ /* 0x000fe80000100a00 */
[----:B------:R-:W-:Y:S04]  /*4d9b0*/  STL.64 [R1+0x18c8], R12 ;  /* 0x0018c80c01007387 */ /* 0x000fe80000100a00 */
[----:B------:R-:W4:Y:S04]  /*4d9c0*/  LDL.LU R16, [R1+0x470] ;  /* 0x0004700001107983 */ /* 0x000f280000300800 */
[----:B--2---:R0:W-:Y:S04]  /*4d9d0*/  @P4 STL [R1+0x2a30], R0 ;  /* 0x002a300001004387 */ /* 0x0041e80000100800 */
[----:B0-----:R-:W2:Y:S04]  /*4d9e0*/  LDL.LU R0, [R1+0x47c] ;  /* 0x00047c0001007983 */ /* 0x001ea80000300800 */
[----:B------:R0:W-:Y:S04]  /*4d9f0*/  @P4 STL [R1+0x2a2c], R40 ;  /* 0x002a2c2801004387 */ /* 0x0001e80000100800 */
[----:B0-----:R-:W2:Y:S04]  /*4da00*/  LDL R40, [R1+0x2a14] ;  /* 0x002a140001287983 */ /* 0x001ea80000100800 */
[----:B------:R0:W-:Y:S04]  /*4da10*/  @P4 STL [R1+0x2a28], R41 ;  /* 0x002a282901004387 */ /* 0x0001e80000100800 */
[----:B0-----:R-:W2:Y:S04]  /*4da20*/  LDL R41, [R1+0x2a10] ;  /* 0x002a100001297983 */ /* 0x001ea80000100800 */
[----:B---3--:R0:W-:Y:S04]  /*4da30*/  @P4 STL [R1+0x2a34], R33 ;  /* 0x002a342101004387 */ /* 0x0081e80000100800 */
[----:B------:R-:W3:Y:S04]  /*4da40*/  LDL.LU R19, [R1+0x474] ;  /* 0x0004740001137983 */ /* 0x000ee80000300800 */
[----:B------:R-:W3:Y:S01]  /*4da50*/  LDL.LU R18, [R1+0x480] ;  /* 0x0004800001127983 */ /* 0x000ee20000300800 */
[----:B------:R-:W-:Y:S01]  /*4da60*/  ISETP.GT.AND P5, PT, R6, 0x37, PT ;  /* 0x000000370600780c */ /* 0x000fe20003fa4270 */
[----:B------:R-:W-:-:S02]  /*4da70*/  IMAD.MOV.U32 R12, RZ, RZ, R4 ;  /* 0x000000ffff0c7224 */ /* 0x000fc400078e0004 */
[----:B----4-:R-:W-:Y:S02]  /*4da80*/  IMAD.MOV.U32 R13, RZ, RZ, R5 ;  /* 0x000000ffff0d7224 */ /* 0x010fe400078e0005 */
[----:B------:R-:W-:Y:S02]  /*4da90*/  IMAD.MOV.U32 R14, RZ, RZ, R2 ;  /* 0x000000ffff0e7224 */ /* 0x000fe400078e0002 */
[----:B------:R-:W-:Y:S01]  /*4daa0*/  IMAD.MOV.U32 R15, RZ, RZ, R3 ;  /* 0x000000ffff0f7224 */ /* 0x000fe200078e0003 */
[----:B------:R-:W4:Y:S04]  /*4dab0*/  LDL.LU R11, [R1+0x488] ;  /* 0x00048800010b7983 */ /* 0x000f280000300800 */
[----:B------:R-:W4:Y:S04]  /*4dac0*/  LDL.LU R10, [R1+0x4a0] ;  /* 0x0004a000010a7983 */ /* 0x000f280000300800 */
[----:B------:R-:W-:Y:S01]  /*4dad0*/  STL.64 [R1+0x1898], R12 ;  /* 0x0018980c01007387 */ /* 0x000fe20000100a00 */
[----:B------:R-:W-:-:S03]  /*4dae0*/  IMAD.MOV.U32 R17, RZ, RZ, R16 ;  /* 0x000000ffff117224 */ /* 0x000fc600078e0010 */
[----:B------:R-:W-:Y:S04]  /*4daf0*/  STL.64 [R1+0x18a0], R14 ;  /* 0x0018a00e01007387 */ /* 0x000fe80000100a00 */
[----:B------:R-:W4:Y:S04]  /*4db00*/  LDL.LU R3, [R1+0x48c] ;  /* 0x00048c0001037983 */ /* 0x000f280000300800 */
[----:B------:R-:W4:Y:S04]  /*4db10*/  LDL.LU R2, [R1+0x4a4] ;  /* 0x0004a40001027983 */ /* 0x000f280000300800 */
[----:B------:R-:W4:Y:S04]  /*4db20*/  LDL.LU R9, [R1+0x490] ;  /* 0x0004900001097983 */ /* 0x000f280000300800 */
[----:B------:R-:W4:Y:S04]  /*4db30*/  LDL.LU R8, [R1+0x498] ;  /* 0x0004980001087983 */ /* 0x000f280000300800 */
[----:B------:R-:W4:Y:S04]  /*4db40*/  @P5 LDG.E.U16 R35, desc[UR6][R12.64] ;  /* 0x000000060c235981 */ /* 0x000f28000c1e1500 */
[----:B------:R-:W4:Y:S04]  /*4db50*/  LDL.LU R5, [R1+0x494] ;  /* 0x0004940001057983 */ /* 0x000f280000300800 */
[----:B------:R-:W4:Y:S04]  /*4db60*/  @P5 LDG.E.U16 R34, desc[UR6][R14.64] ;  /* 0x000000060e225981 */ /* 0x000f28000c1e1500 */
[----:B------:R-:W4:Y:S04]  /*4db70*/  LDL.LU R4, [R1+0x49c] ;  /* 0x00049c0001047983 */ /* 0x000f280000300800 */
[----:B------:R-:W4:Y:S01]  /*4db80*/  LDL R28, [R1+0x2a08] ;  /* 0x002a0800011c7983 */ /* 0x000f220000100800 */
[----:B------:R-:W-:-:S03]  /*4db90*/  ISETP.GT.AND P2, PT, R6, 0x38, PT ;  /* 0x000000380600780c */ /* 0x000fc60003f44270 */
[----:B------:R-:W4:Y:S01]  /*4dba0*/  LDL R30, [R1+0x2a04] ;  /* 0x002a0400011e7983 */ /* 0x000f220000100800 */
[----:B--2---:R-:W-:-:S03]  /*4dbb0*/  IMAD.MOV.U32 R16, RZ, RZ, R0 ;  /* 0x000000ffff107224 */ /* 0x004fc600078e0000 */
[----:B------:R-:W2:Y:S04]  /*4dbc0*/  LDL R0, [R1+0x2a0c] ;  /* 0x002a0c0001007983 */ /* 0x000ea80000100800 */
[----:B------:R4:W2:Y:S04]  /*4dbd0*/  @P5 LDG.E.U16 R29, desc[UR6][R16.64] ;  /* 0x00000006101d5981 */ /* 0x0008a8000c1e1500 */
[----:B---3--:R1:W3:Y:S04]  /*4dbe0*/  @P5 LDG.E.U16 R165, desc[UR6][R18.64] ;  /* 0x0000000612a55981 */ /* 0x0082e8000c1e1500 */
[----:B------:R4:W-:Y:S04]  /*4dbf0*/  STL.64 [R1+0x18a8], R16 ;  /* 0x0018a81001007387 */ /* 0x0009e80000100a00 */
[----:B------:R-:W3:Y:S04]  /*4dc00*/  LDL R31, [R1+0x2a00] ;  /* 0x002a0000011f7983 */ /* 0x000ee80000100800 */
[----:B------:R-:W3:Y:S04]  /*4dc10*/  LDL R32, [R1+0x29fc] ;  /* 0x0029fc0001207983 */ /* 0x000ee80000100800 */
[----:B0-----:R-:W3:Y:S04]  /*4dc20*/  LDL R33, [R1+0x29f8] ;  /* 0x0029f80001217983 */ /* 0x001ee80000100800 */
[----:B------:R1:W-:Y:S01]  /*4dc30*/  STL.64 [R1+0x18b0], R18 ;  /* 0x0018b01201007387 */ /* 0x0003e20000100a00 */
[----:B----4-:R-:W-:-:S02]  /*4dc40*/  IMAD.MOV.U32 R16, RZ, RZ, R10 ;  /* 0x000000ffff107224 */ /* 0x010fc400078e000a */
[----:B------:R-:W-:Y:S01]  /*4dc50*/  IMAD.MOV.U32 R17, RZ, RZ, R11 ;  /* 0x000000ffff117224 */ /* 0x000fe200078e000b */
[----:B------:R-:W-:Y:S04]  /*4dc60*/  @P5 STL [R1+0x2a18], R35 ;  /* 0x002a182301005387 */ /* 0x000fe80000100800 */
[----:B------:R0:W-:Y:S01]  /*4dc70*/  @P5 STL [R1+0x2a1c], R34 ;  /* 0x002a1c2201005387 */ /* 0x0001e20000100800 */
[----:B-1----:R-:W-:Y:S02]  /*4dc80*/  IMAD.MOV.U32 R18, RZ, RZ, R8 ;  /* 0x000000ffff127224 */ /* 0x002fe400078e0008 */
[----:B------:R-:W-:Y:S02]  /*4dc90*/  IMAD.MOV.U32 R19, RZ, RZ, R9 ;  /* 0x000000ffff137224 */ /* 0x000fe400078e0009 */
[----:B------:R-:W-:-:S02]  /*4dca0*/  IMAD.MOV.U32 R22, RZ, RZ, R4 ;  /* 0x000000ffff167224 */ /* 0x000fc400078e0004 */
[----:B------:R-:W-:Y:S01]  /*4dcb0*/  IMAD.MOV.U32 R23, RZ, RZ, R5 ;  /* 0x000000ffff177224 */ /* 0x000fe200078e0005 */
[----:B------:R-:W4:Y:S04]  /*4dcc0*/  @P2 LDG.E.U16 R28, desc[UR6][R16.64] ;  /* 0x00000006101c2981 */ /* 0x000f28000c1e1500 */
[----:B------:R-:W4:Y:S04]  /*4dcd0*/  @P2 LDG.E.U16 R41, desc[UR6][R18.64] ;  /* 0x0000000612292981 */ /* 0x000f28000c1e1500 */
[----:B------:R-:W4:Y:S04]  /*4dce0*/  @P2 LDG.E.U16 R40, desc[UR6][R22.64] ;  /* 0x0000000616282981 */ /* 0x000f28000c1e1500 */
[----:B--2---:R-:W2:Y:S04]  /*4dcf0*/  @P2 LDG.E.U16 R0, desc[UR6][R2.64] ;  /* 0x0000000602002981 */ /* 0x004ea8000c1e1500 */
[----:B------:R-:W-:Y:S04]  /*4dd00*/  @P5 STL [R1+0x2a20], R29 ;  /* 0x002a201d01005387 */ /* 0x000fe80000100800 */
[----:B---3--:R-:W-:Y:S04]  /*4dd10*/  @P5 STL [R1+0x2a24], R165 ;  /* 0x002a24a501005387 */ /* 0x008fe80000100800 */
[----:B------:R-:W-:Y:S04]  /*4dd20*/  STL.64 [R1+0x1878], R16 ;  /* 0x0018781001007387 */ /* 0x000fe80000100a00 */
        /* <DEDUP_REMOVED lines=11> */
[----:B0-----:R-:W3:Y:S04]  /*4dde0*/  LDL R34, [R1+0x29f4] ;  /* 0x0029f40001227983 */ /* 0x001ee80000100800 */
[----:B------:R-:W3:Y:S01]  /*4ddf0*/  LDL R35, [R1+0x29f0] ;  /* 0x0029f00001237983 */ /* 0x000ee20000100800 */
[----:B------:R-:W-:-:S03]  /*4de00*/  ISETP.GT.AND P4, PT, R6, 0x39, PT ;  /* 0x000000390600780c */ /* 0x000fc60003f84270 */
[----:B----4-:R0:W-:Y:S04]  /*4de10*/  @P2 STL [R1+0x2a14], R40 ;  /* 0x002a142801002387 */ /* 0x0101e80000100800 */
[----:B0-----:R-:W4:Y:S04]  /*4de20*/  LDL R40, [R1+0x29ec] ;  /* 0x0029ec0001287983 */ /* 0x001f280000100800 */
[----:B------:R0:W-:Y:S04]  /*4de30*/  @P2 STL [R1+0x2a10], R41 ;  /* 0x002a102901002387 */ /* 0x0001e80000100800 */
[----:B0-----:R-:W4:Y:S04]  /*4de40*/  LDL R41, [R1+0x29e8] ;  /* 0x0029e80001297983 */ /* 0x001f280000100800 */
[----:B------:R-:W4:Y:S04]  /*4de50*/  LDL.LU R4, [R1+0x4c8] ;  /* 0x0004c80001047983 */ /* 0x000f280000300800 */
[----:B------:R-:W4:Y:S04]  /*4de60*/  LDL.LU R3, [R1+0x4e4] ;  /* 0x0004e40001037983 */ /* 0x000f280000300800 */
[----:B------:R-:W4:Y:S04]  /*4de70*/  LDL.LU R2, [R1+0x4cc] ;  /* 0x0004cc0001027983 */ /* 0x000f280000300800 */
[----:B--2---:R0:W-:Y:S04]  /*4de80*/  @P2 STL [R1+0x2a0c], R0 ;  /* 0x002a0c0001002387 */ /* 0x0041e80000100800 */
[----:B0-----:R-:W2:Y:S04]  /*4de90*/  LDL.LU R0, [R1+0x4d8] ;  /* 0x0004d80001007983 */ /* 0x001ea80000300800 */
[----:B------:R-:W-:Y:S04]  /*4dea0*/  @P2 STL [R1+0x2a08], R28 ;  /* 0x002a081c01002387 */ /* 0x000fe80000100800 */
[----:B---3--:R-:W-:Y:S04]  /*4deb0*/  STL.64 [R1+0x1858], R8 ;  /* 0x0018580801007387 */ /* 0x008fe80000100a00 */
[----:B------:R-:W-:Y:S04]  /*4dec0*/  STL.64 [R1+0x1860], R10 ;  /* 0x0018600a01007387 */ /* 0x000fe80000100a00 */
[----:B------:R-:W3:Y:S01]  /*4ded0*/  @P4 LDG.E.U16 R33, desc[UR6][R8.64] ;  /* 0x0000000608214981 */ /* 0x000ee2000c1e1500 */
[----:B------:R-:W-:-:S02]  /*4dee0*/  IMAD.MOV.U32 R15, RZ, RZ, R14 ;  /* 0x000000ffff0f7224 */ /* 0x000fc400078e000e */
[----:B------:R-:W-:Y:S01]  /*4def0*/  IMAD.MOV.U32 R14, RZ, RZ, R5 ;  /* 0x000000ffff0e7224 */ /* 0x000fe200078e0005 */
[----:B------:R-:W-:Y:S04]  /*4df00*/  STL.64 [R1+0x1868], R12 ;  /* 0x0018680c01007387 */ /* 0x000fe80000100a00 */
[----:B------:R4:W3:Y:S04]  /*4df10*/  @P4 LDG.E.U16 R32, desc[UR6][R10.64] ;  /* 0x000000060a204981 */ /* 0x0008e8000c1e1500 */
[----:B------:R0:W-:Y:S04]  /*4df20*/  STL.64 [R1+0x1870], R14 ;  /* 0x0018700e01007387 */ /* 0x0001e80000100a00 */
[----:B------:R-:W3:Y:S04]  /*4df30*/  @P4 LDG.E.U16 R30, desc[UR6][R14.64] ;  /* 0x000000060e1e4981 */ /* 0x000ee8000c1e1500 */
[----:B------:R1:W3:Y:S04]  /*4df40*/  @P4 LDG.E.U16 R31, desc[UR6][R12.64] ;  /* 0x000000060c1f4981 */ /* 0x0002e8000c1e1500 */
[----:B0-----:R-:W3:Y:S04]  /*4df50*/  LDL.LU R15, [R1+0x4d0] ;  /* 0x0004d000010f7983 */ /* 0x001ee80000300800 */
[----:B------:R-:W3:Y:S04]  /*4df60*/  LDL.LU R14, [R1+0x4dc] ;  /* 0x0004dc00010e7983 */ /* 0x000ee80000300800 */
[----:B------:R-:W3:Y:S04]  /*4df70*/  LDL.LU R17, [R1+0x4d4] ;  /* 0x0004d40001117983 */ /* 0x000ee80000300800 */
[----:B------:R-:W3:Y:S01]  /*4df80*/  LDL.LU R16, [R1+0x4e0] ;  /* 0x0004e00001107983 */ /* 0x000ee20000300800 */
[----:B------:R-:W-:Y:S01]  /*4df90*/  ISETP.GT.AND P5, PT, R6, 0x3a, PT ;  /* 0x0000003a0600780c */ /* 0x000fe20003fa4270 */
[----:B----4-:R-:W-:-:S02]  /*4dfa0*/  IMAD.MOV.U32 R11, RZ, RZ, R4 ;  /* 0x000000ffff0b7224 */ /* 0x010fc400078e0004 */
[----:B------:R-:W-:Y:S02]  /*4dfb0*/  IMAD.MOV.U32 R10, RZ, RZ, R3 ;  /* 0x000000ffff0a7224 */ /* 0x000fe400078e0003 */
[----:B-1----:R-:W-:-:S08]  /*4dfc0*/  IMAD.MOV.U32 R13, RZ, RZ, R2 ;  /* 0x000000ffff0d7224 */ /* 0x002fd000078e0002 */
[----:B------:R-:W4:Y:S01]  /*4dfd0*/  @P5 LDG.E.U16 R41, desc[UR6][R10.64] ;  /* 0x000000060a295981 */ /* 0x000f22000c1e1500 */
[----:B--2---:R-:W-:-:S05]  /*4dfe0*/  IMAD.MOV.U32 R12, RZ, RZ, R0 ;  /* 0x000000ffff0c7224 */ /* 0x004fca00078e0000 */
[----:B------:R-:W2:Y:S04]  /*4dff0*/  @P5 LDG.E.U16 R40, desc[UR6][R12.64] ;  /* 0x000000060c285981 */ /* 0x000ea8000c1e1500 */
[----:B---3--:R-:W3:Y:S04]  /*4e000*/  @P5 LDG.E.U16 R35, desc[UR6][R14.64] ;  /* 0x000000060e235981 */ /* 0x008ee8000c1e1500 */
[----:B------:R-:W3:Y:S04]  /*4e010*/  @P5 LDG.E.U16 R34, desc[UR6][R16.64] ;  /* 0x0000000610225981 */ /* 0x000ee8000c1e1500 */
[----:B------:R-:W-:Y:S04]  /*4e020*/  @P4 STL [R1+0x29f8], R33 ;  /* 0x0029f82101004387 */ /* 0x000fe80000100800 */
[----:B------:R-:W-:Y:S04]  /*4e030*/  @P4 STL [R1+0x29fc], R32 ;  /* 0x0029fc2001004387 */ /* 0x000fe80000100800 */
[----:B------:R-:W-:Y:S04]  /*4e040*/  @P4 STL [R1+0x2a00], R31 ;  /* 0x002a001f01004387 */ /* 0x000fe80000100800 */
[----:B------:R0:W-:Y:S04]  /*4e050*/  @P4 STL [R1+0x2a04], R30 ;  /* 0x002a041e01004387 */ /* 0x0001e80000100800 */
[----:B------:R-:W3:Y:S04]  /*4e060*/  LDL.LU R9, [R1+0x4e8] ;  /* 0x0004e80001097983 */ /* 0x000ee80000300800 */
[----:B------:R-:W3:Y:S04]  /*4e070*/  LDL.LU R8, [R1+0x500] ;  /* 0x0005000001087983 */ /* 0x000ee80000300800 */
[----:B------:R-:W-:Y:S04]  /*4e080*/  STL.64 [R1+0x1838], R10 ;  /* 0x0018380a01007387 */ /* 0x000fe80000100a00 */
[----:B------:R-:W-:Y:S04]  /*4e090*/  STL.64 [R1+0x1840], R12 ;  /* 0x0018400c01007387 */ /* 0x000fe80000100a00 */
[----:B------:R-:W3:Y:S04]  /*4e0a0*/  LDL.LU R4, [R1+0x4ec] ;  /* 0x0004ec0001047983 */ /* 0x000ee80000300800 */
[----:B------:R-:W3:Y:S04]  /*4e0b0*/  LDL.LU R3, [R1+0x504] ;  /* 0x0005040001037983 */ /* 0x000ee80000300800 */
[----:B------:R-:W3:Y:S04]  /*4e0c0*/  LDL.LU R2, [R1+0x4f0] ;  /* 0x0004f00001027983 */ /* 0x000ee80000300800 */
[----:B------:R-:W3:Y:S04]  /*4e0d0*/  LDL.LU R0, [R1+0x4f8] ;  /* 0x0004f80001007983 */ /* 0x000ee80000300800 */
[----:B------:R-:W3:Y:S04]  /*4e0e0*/  LDL R165, [R1+0x29e4] ;  /* 0x0029e40001a57983 */ /* 0x000ee80000100800 */
[----:B------:R-:W3:Y:S04]  /*4e0f0*/  LDL R5, [R1+0x29e0] ;  /* 0x0029e00001057983 */ /* 0x000ee80000100800 */
[----:B------:R-:W3:Y:S04]  /*4e100*/  LDL R29, [R1+0x29dc] ;  /* 0x0029dc00011d7983 */ /* 0x000ee80000100800 */
[----:B------:R-:W3:Y:S04]  /*4e110*/  LDL R28, [R1+0x29d8] ;  /* 0x0029d800011c7983 */ /* 0x000ee80000100800 */
[----:B------:R-:W-:Y:S04]  /*4e120*/  STL.64 [R1+0x1850], R16 ;  /* 0x0018501001007387 */ /* 0x000fe80000100a00 */
[----:B------:R-:W-:Y:S04]  /*4e130*/  STL.64 [R1+0x1848], R14 ;  /* 0x0018480e01007387 */ /* 0x000fe80000100a00 */
[----:B0-----:R-:W3:Y:S04]  /*4e140*/  LDL R30, [R1+0x29d4] ;  /* 0x0029d400011e7983 */ /* 0x001ee80000100800 */
[----:B------:R-:W3:Y:S04]  /*4e150*/  LDL R31, [R1+0x29d0] ;  /* 0x0029d000011f7983 */ /* 0x000ee80000100800 */
[----:B------:R-:W3:Y:S04]  /*4e160*/  LDL R32, [R1+0x29cc] ;  /* 0x0029cc0001207983 */ /* 0x000ee80000100800 */
[----:B----4-:R0:W-:Y:S04]  /*4e170*/  @P5 STL [R1+0x29e8], R41 ;  /* 0x0029e82901005387 */ /* 0x0101e80000100800 */
[----:B--2---:R-:W-:Y:S04]  /*4e180*/  @P5 STL [R1+0x29ec], R40 ;  /* 0x0029ec2801005387 */ /* 0x004fe80000100800 */
[----:B---3--:R-:W-:Y:S04]  /*4e190*/  @P5 STL [R1+0x29f0], R35 ;  /* 0x0029f02301005387 */ /* 0x008fe80000100800 */
[----:B------:R1:W-:Y:S04]  /*4e1a0*/  @P5 STL [R1+0x29f4], R34 ;  /* 0x0029f42201005387 */ /* 0x0003e80000100800 */
[----:B0-----:R-:W2:Y:S04]  /*4e1b0*/  LDL R41, [R1+0x29c8] ;  /* 0x0029c80001297983 */ /* 0x001ea80000100800 */
[----:B------:R-:W3:Y:S04]  /*4e1c0*/  LDL.LU R17, [R1+0x4f4] ;  /* 0x0004f40001117983 */ /* 0x000ee80000300800 */
[----:B------:R-:W4:Y:S01]  /*4e1d0*/  LDL.LU R10, [R1+0x4fc] ;  /* 0x0004fc00010a7983 */ /* 0x000f220000300800 */
[----:B------:R-:W-:-:S03]  /*4e1e0*/  ISETP.GT.AND P2, PT, R6, 0x3b, PT ;  /* 0x0000003b0600780c */ /* 0x000fc60003f44270 */
[----:B------:R-:W-:Y:S01]  /*4e1f0*/  STL.64 [R1+0x1818], R8 ;  /* 0x0018180801007387 */ /* 0x000fe20000100a00 */
[----:B------:R-:W-:Y:S02]  /*4e200*/  IMAD.MOV.U32 R13, RZ, RZ, R4 ;  /* 0x000000ffff0d7224 */ /* 0x000fe400078e0004 */
[----:B------:R-:W-:Y:S02]  /*4e210*/  IMAD.MOV.U32 R12, RZ, RZ, R3 ;  /* 0x000000ffff0c7224 */ /* 0x000fe400078e0003 */
[----:B------:R-:W-:Y:S02]  /*4e220*/  IMAD.MOV.U32 R19, RZ, RZ, R2 ;  /* 0x000000ffff137224 */ /* 0x000fe400078e0002 */
[----:B------:R-:W-:Y:S01]  /*4e230*/  IMAD.MOV.U32 R18, RZ, RZ, R0 ;  /* 0x000000ffff127224 */ /* 0x000fe200078e0000 */
[----:B------:R-:W2:Y:S04]  /*4e240*/  LDL.LU R4, [R1+0x508] ;  /* 0x0005080001047983 */ /* 0x000ea80000300800 */
[----:B------:R2:W-:Y:S04]  /*4e250*/  STL.64 [R1+0x1820], R12 ;  /* 0x0018200c01007387 */ /* 0x0005e80000100a00 */
[----:B------:R-:W2:Y:S04]  /*4e260*/  @P2 LDG.E.U16 R28, desc[UR6][R8.64] ;  /* 0x00000006081c2981 */ /* 0x000ea8000c1e1500 */
[----:B------:R-:W-:Y:S04]  /*4e270*/  STL.64 [R1+0x1828], R18 ;  /* 0x0018281201007387 */ /* 0x000fe80000100a00 */
[----:B------:R2:W2:Y:S04]  /*4e280*/  @P2 LDG.E.U16 R29, desc[UR6][R12.64] ;  /* 0x000000060c1d2981 */ /* 0x0004a8000c1e1500 */
[----:B------:R-:W2:Y:S04]  /*4e290*/  LDL.LU R0, [R1+0x518] ;  /* 0x0005180001007983 */ /* 0x000ea80000300800 */
[----:B------:R-:W2:Y:S04]  /*4e2a0*/  @P2 LDG.E.U16 R5, desc[UR6][R18.64] ;  /* 0x0000000612052981 */ /* 0x000ea8000c1e1500 */
[----:B------:R-:W2:Y:S04]  /*4e2b0*/  LDL.LU R15, [R1+0x50c] ;  /* 0x00050c00010f7983 */ /* 0x000ea80000300800 */
[----:B------:R-:W2:Y:S04]  /*4e2c0*/  LDL.LU R14, [R1+0x51c] ;  /* 0x00051c00010e7983 */ /* 0x000ea80000300800 */
[----:B------:R-:W2:Y:S04]  /*4e2d0*/  LDL.LU R16, [R1+0x510] ;  /* 0x0005100001107983 */ /* 0x000ea80000300800 */
[----:B------:R-:W2:Y:S04]  /*4e2e0*/  LDL.LU R11, [R1+0x520] ;  /* 0x00052000010b7983 */ /* 0x000ea80000300800 */
[----:B------:R-:W2:Y:S04]  /*4e2f0*/  LDL.LU R3, [R1+0x514] ;  /* 0x0005140001037983 */ /* 0x000ea80000300800 */
[----:B------:R-:W2:Y:S04]  /*4e300*/  LDL.LU R2, [R1+0x524] ;  /* 0x0005240001027983 */ /* 0x000ea80000300800 */
[----:B------:R-:W2:Y:S04]  /*4e310*/  LDL R33, [R1+0x29c4] ;  /* 0x0029c40001217983 */ /* 0x000ea80000100800 */
[----:B-1----:R-:W2:Y:S04]  /*4e320*/  LDL R34, [R1+0x29c0] ;  /* 0x0029c00001227983 */ /* 0x002ea80000100800 */
[----:B------:R-:W2:Y:S04]  /*4e330*/  LDL R35, [R1+0x29bc] ;  /* 0x0029bc0001237983 */ /* 0x000ea80000100800 */
[----:B------:R-:W2:Y:S01]  /*4e340*/  LDL R40, [R1+0x29b8] ;  /* 0x0029b80001287983 */ /* 0x000ea20000100800 */
[----:B---3--:R-:W-:-:S02]  /*4e350*/  IMAD.MOV.U32 R23, RZ, RZ, R17 ;  /* 0x000000ffff177224 */ /* 0x008fc400078e0011 */
[----:B----4-:R-:W-:-:S05]  /*4e360*/  IMAD.MOV.U32 R22, RZ, RZ, R10 ;  /* 0x000000ffff167224 */ /* 0x010fca00078e000a */
[----:B------:R-:W3:Y:S01]  /*4e370*/  @P2 LDG.E.U16 R165, desc[UR6][R22.64] ;  /* 0x0000000616a52981 */ /* 0x000ee2000c1e1500 */
[----:B------:R-:W-:-:S03]  /*4e380*/  ISETP.GT.AND P4, PT, R6, 0x3c, PT ;  /* 0x0000003c0600780c */ /* 0x000fc60003f84270 */
[----:B------:R-:W-:Y:S01]  /*4e390*/  STL.64 [R1+0x1830], R22 ;  /* 0x0018301601007387 */ /* 0x000fe20000100a00 */
[----:B--2---:R-:W-:-:S03]  /*4e3a0*/  IMAD.MOV.U32 R13, RZ, RZ, R4 ;  /* 0x000000ffff0d7224 */ /* 0x004fc600078e0004 */
[----:B------:R-:W-:Y:S04]  /*4e3b0*/  @P2 STL [R1+0x29d8], R28 ;  /* 0x0029d81c01002387 */ /* 0x000fe80000100800 */
[----:B------:R-:W-:Y:S01]  /*4e3c0*/  @P2 STL [R1+0x29dc], R29 ;  /* 0x0029dc1d01002387 */ /* 0x000fe20000100800 */
[----:B------:R-:W-:-:S03]  /*4e3d0*/  MOV R12, R0 ;  /* 0x00000000000c7202 */ /* 0x000fc60000000f00 */
[----:B------:R0:W-:Y:S04]  /*4e3e0*/  @P2 STL [R1+0x29e0], R5 ;  /* 0x0029e00501002387 */ /* 0x0001e80000100800 */
[----:B------:R-:W2:Y:S04]  /*4e3f0*/  @P4 LDG.E.U16 R32, desc[UR6][R14.64] ;  /* 0x000000060e204981 */ /* 0x000ea8000c1e1500 */
[----:B------:R-:W4:Y:S01]  /*4e400*/  @P4 LDG.E.U16 R41, desc[UR6][R12.64] ;  /* 0x000000060c294981 */ /* 0x000f22000c1e1500 */
[----:B------:R-:W-:Y:S02]  /*4e410*/  IMAD.MOV.U32 R17, RZ, RZ, R16 ;  /* 0x000000ffff117224 */ /* 0x000fe400078e0010 */
[----:B------:R-:W-:Y:S01]  /*4e420*/  IMAD.MOV.U32 R16, RZ, RZ, R11 ;  /* 0x000000ffff107224 */ /* 0x000fe200078e000b */
[----:B------:R-:W2:Y:S04]  /*4e430*/  @P4 LDG.E.U16 R30, desc[UR6][R2.64] ;  /* 0x00000006021e4981 */ /* 0x000ea8000c1e1500 */
[----:B------:R-:W4:Y:S04]  /*4e440*/  @P4 LDG.E.U16 R31, desc[UR6][R16.64] ;  /* 0x00000006101f4981 */ /* 0x000f28000c1e1500 */
[----:B---3--:R-:W-:Y:S04]  /*4e450*/  @P2 STL [R1+0x29e4], R165 ;  /* 0x0029e4a501002387 */ /* 0x008fe80000100800 */
[----:B------:R-:W3:Y:S04]  /*4e460*/  LDL.LU R9, [R1+0x528] ;  /* 0x0005280001097983 */ /* 0x000ee80000300800 */
[----:B------:R-:W3:Y:S04]  /*4e470*/  LDL.LU R8, [R1+0x544] ;  /* 0x0005440001087983 */ /* 0x000ee80000300800 */
[----:B------:R-:W3:Y:S04]  /*4e480*/  LDL.LU R10, [R1+0x52c] ;  /* 0x00052c00010a7983 */ /* 0x000ee80000300800 */
[----:B------:R-:W-:Y:S04]  /*4e490*/  STL.64 [R1+0x17f8], R12 ;  /* 0x0017f80c01007387 */ /* 0x000fe80000100a00 */
[----:B0-----:R-:W3:Y:S04]  /*4e4a0*/  LDL.LU R5, [R1+0x538] ;  /* 0x0005380001057983 */ /* 0x001ee80000300800 */
[----:B------:R-:W3:Y:S04]  /*4e4b0*/  LDL.LU R4, [R1+0x530] ;  /* 0x0005300001047983 */ /* 0x000ee80000300800 */
[----:B------:R-:W3:Y:S04]  /*4e4c0*/  LDL.LU R0, [R1+0x53c] ;  /* 0x00053c0001007983 */ /* 0x000ee80000300800 */
[----:B------:R0:W-:Y:S04]  /*4e4d0*/  STL.64 [R1+0x1810], R2 ;  /* 0x0018100201007387 */ /* 0x0001e80000100a00 */
[----:B------:R-:W-:Y:S04]  /*4e4e0*/  STL.64 [R1+0x1800], R14 ;  /* 0x0018000e01007387 */ /* 0x000fe80000100a00 */
[----:B------:R-:W-:Y:S04]  /*4e4f0*/  STL.64 [R1+0x1808], R16 ;  /* 0x0018081001007387 */ /* 0x000fe80000100a00 */
[----:B0-----:R-:W3:Y:S04]  /*4e500*/  LDL.LU R3, [R1+0x534] ;  /* 0x0005340001037983 */ /* 0x001ee80000300800 */
[----:B------:R-:W3:Y:S01]  /*4e510*/  LDL.LU R2, [R1+0x540] ;  /* 0x0005400001027983 */ /* 0x000ee20000300800 */
[----:B------:R-:W-:-:S03]  /*4e520*/  ISETP.GT.AND P5, PT, R6, 0x3d, PT ;  /* 0x0000003d0600780c */ /* 0x000fc60003fa4270 */
[----:B------:R-:W3:Y:S04]  /*4e530*/  LDL R29, [R1+0x29b4] ;  /* 0x0029b400011d7983 */ /* 0x000ee80000100800 */
[----:B------:R-:W3:Y:S04]  /*4e540*/  LDL R28, [R1+0x29b0] ;  /* 0x0029b000011c7983 */ /* 0x000ee80000100800 */
[----:B--2---:R0:W-:Y:S04]  /*4e550*/  @P4 STL [R1+0x29d4], R30 ;  /* 0x0029d41e01004387 */ /* 0x0041e80000100800 */
[----:B0-----:R-:W2:Y:S04]  /*4e560*/  LDL R30, [R1+0x29ac] ;  /* 0x0029ac00011e7983 */ /* 0x001ea80000100800 */
[----:B----4-:R0:W-:Y:S04]  /*4e570*/  @P4 STL [R1+0x29c8], R41 ;  /* 0x0029c82901004387 */ /* 0x0101e80000100800 */
[----:B------:R-:W-:Y:S04]  /*4e580*/  @P4 STL [R1+0x29cc], R32 ;  /* 0x0029cc2001004387 */ /* 0x000fe80000100800 */
[----:B------:R-:W-:Y:S04]  /*4e590*/  @P4 STL [R1+0x29d0], R31 ;  /* 0x0029d01f01004387 */ /* 0x000fe80000100800 */
[----:B0-----:R-:W4:Y:S01]  /*4e5a0*/  LDL R41, [R1+0x29a8] ;  /* 0x0029a80001297983 */ /* 0x001f220000100800 */
[----:B---3--:R-:W-:-:S03]  /*4e5b0*/  IMAD.MOV.U32 R11, RZ, RZ, R10 ;  /* 0x000000ffff0b7224 */ /* 0x008fc600078e000a */
[----:B------:R0:W3:Y:S01]  /*4e5c0*/  @P5 LDG.E.U16 R40, desc[UR6][R8.64] ;  /* 0x0000000608285981 */ /* 0x0000e2000c1e1500 */
[----:B------:R-:W-:Y:S02]  /*4e5d0*/  IMAD.MOV.U32 R10, RZ, RZ, R5 ;  /* 0x000000ffff0a7224 */ /* 0x000fe400078e0005 */
[----:B------:R-:W-:Y:S02]  /*4e5e0*/  IMAD.MOV.U32 R13, RZ, RZ, R4 ;  /* 0x000000ffff0d7224 */ /* 0x000fe400078e0004 */
[----:B------:R-:W-:Y:S01]  /*4e5f0*/  IMAD.MOV.U32 R12, RZ, RZ, R0 ;  /* 0x000000ffff0c7224 */ /* 0x000fe200078e0000 */
[----:B------:R-:W-:Y:S04]  /*4e600*/  STL.64 [R1+0x17d8], R8 ;  /* 0x0017d80801007387 */ /* 0x000fe80000100a00 */
[----:B------:R-:W2:Y:S04]  /*4e610*/  LDL.LU R4, [R1+0x548] ;  /* 0x0005480001047983 */ /* 0x000ea80000300800 */
[----:B------:R-:W-:Y:S04]  /*4e620*/  STL.64 [R1+0x17e0], R10 ;  /* 0x0017e00a01007387 */ /* 0x000fe80000100a00 */
[----:B------:R-:W3:Y:S04]  /*4e630*/  @P5 LDG.E.U16 R35, desc[UR6][R10.64] ;  /* 0x000000060a235981 */ /* 0x000ee8000c1e1500 */
[----:B------:R1:W-:Y:S04]  /*4e640*/  STL.64 [R1+0x17e8], R12 ;  /* 0x0017e80c01007387 */ /* 0x0003e80000100a00 */
[----:B------:R-:W3:Y:S04]  /*4e650*/  LDL.LU R0, [R1+0x560] ;  /* 0x0005600001007983 */ /* 0x000ee80000300800 */
[----:B------:R-:W4:Y:S01]  /*4e660*/  @P5 LDG.E.U16 R34, desc[UR6][R12.64] ;  /* 0x000000060c225981 */ /* 0x000f22000c1e1500 */
[----:B------:R-:W-:-:S02]  /*4e670*/  IMAD.MOV.U32 R15, RZ, RZ, R3 ;  /* 0x000000ffff0f7224 */ /* 0x000fc400078e0003 */
[----:B------:R-:W-:Y:S01]  /*4e680*/  IMAD.MOV.U32 R14, RZ, RZ, R2 ;  /* 0x000000ffff0e7224 */ /* 0x000fe200078e0002 */
[----:B------:R-:W4:Y:S04]  /*4e690*/  LDL.LU R3, [R1+0x54c] ;  /* 0x00054c0001037983 */ /* 0x000f280000300800 */
[----:B------:R-:W0:Y:S04]  /*4e6a0*/  LDL.LU R2, [R1+0x564] ;  /* 0x0005640001027983 */ /* 0x000e280000300800 */
[----:B------:R-:W4:Y:S04]  /*4e6b0*/  @P5 LDG.E.U16 R33, desc[UR6][R14.64] ;  /* 0x000000060e215981 */ /* 0x000f28000c1e1500 */
[----:B------:R1:W-:Y:S04]  /*4e6c0*/  STL.64 [R1+0x17f0], R14 ;  /* 0x0017f00e01007387 */ /* 0x0003e80000100a00 */
[----:B-1----:R-:W4:Y:S04]  /*4e6d0*/  LDL.LU R13, [R1+0x550] ;  /* 0x00055000010d7983 */ /* 0x002f280000300800 */
[----:B------:R-:W4:Y:S04]  /*4e6e0*/  LDL.LU R12, [R1+0x558] ;  /* 0x00055800010c7983 */ /* 0x000f280000300800 */
[----:B------:R-:W4:Y:S04]  /*4e6f0*/  LDL.LU R15, [R1+0x554] ;  /* 0x00055400010f7983 */ /* 0x000f280000300800 */
[----:B------:R-:W4:Y:S04]  /*4e700*/  LDL.LU R14, [R1+0x55c] ;  /* 0x00055c00010e7983 */ /* 0x000f280000300800 */
[----:B------:R-:W4:Y:S04]  /*4e710*/  LDL R31, [R1+0x29a4] ;  /* 0x0029a400011f7983 */ /* 0x000f280000100800 */
[----:B------:R-:W4:Y:S01]  /*4e720*/  LDL R32, [R1+0x29a0] ;  /* 0x0029a00001207983 */ /* 0x000f220000100800 */
[----:B------:R-:W-:Y:S01]  /*4e730*/  ISETP.GT.AND P2, PT, R6, 0x3e, PT ;  /* 0x0000003e0600780c */ /* 0x000fe20003f44270 */
[----:B--2---:R-:W-:-:S02]  /*4e740*/  IMAD.MOV.U32 R5, RZ, RZ, R4 ;  /* 0x000000ffff057224 */ /* 0x004fc400078e0004 */
[----:B---3--:R-:W-:-:S10]  /*4e750*/  IMAD.MOV.U32 R4, RZ, RZ, R0 ;  /* 0x000000ffff047224 */ /* 0x008fd400078e0000 */
[----:B----4-:R-:W2:Y:S04]  /*4e760*/  @P2 LDG.E.U16 R41, desc[UR6][R4.64] ;  /* 0x0000000604292981 */ /* 0x010ea8000c1e1500 */
[----:B------:R1:W-:Y:S01]  /*4e770*/  @P5 STL [R1+0x29c4], R33 ;  /* 0x0029c42101005387 */ /* 0x0003e20000100800 */
[----:B0-----:R-:W-:Y:S02]  /*4e780*/  IMAD.MOV.U32 R8, RZ, RZ, R2 ;  /* 0x000000ffff087224 */ /* 0x001fe400078e0002 */
[----:B------:R-:W-:Y:S01]  /*4e790*/  IMAD.MOV.U32 R9, RZ, RZ, R3 ;  /* 0x000000ffff097224 */ /* 0x000fe200078e0003 */
[----:B------:R-:W3:Y:S04]  /*4e7a0*/  @P2 LDG.E.U16 R28, desc[UR6][R12.64] ;  /* 0x000000060c1c2981 */ /* 0x000ee8000c1e1500 */
[----:B------:R-:W4:Y:S04]  /*4e7b0*/  @P2 LDG.E.U16 R30, desc[UR6][R8.64] ;  /* 0x00000006081e2981 */ /* 0x000f28000c1e1500 */
[----:B-1----:R-:W3:Y:S04]  /*4e7c0*/  LDL R33, [R1+0x299c] ;  /* 0x00299c0001217983 */ /* 0x002ee80000100800 */
[----:B------:R0:W-:Y:S04]  /*4e7d0*/  @P5 STL [R1+0x29c0], R34 ;  /* 0x0029c02201005387 */ /* 0x0001e80000100800 */
[----:B------:R-:W3:Y:S04]  /*4e7e0*/  @P2 LDG.E.U16 R29, desc[UR6][R14.64] ;  /* 0x000000060e1d2981 */ /* 0x000ee8000c1e1500 */
[----:B0-----:R-:W3:Y:S04]  /*4e7f0*/  LDL R34, [R1+0x2998] ;  /* 0x0029980001227983 */ /* 0x001ee80000100800 */
[----:B------:R-:W-:Y:S04]  /*4e800*/  @P5 STL [R1+0x29b8], R40 ;  /* 0x0029b82801005387 */ /* 0x000fe80000100800 */
[----:B------:R0:W-:Y:S04]  /*4e810*/  @P5 STL [R1+0x29bc], R35 ;  /* 0x0029bc2301005387 */ /* 0x0001e80000100800 */
[----:B------:R-:W3:Y:S04]  /*4e820*/  LDL R0, [R1+0x2990] ;  /* 0x0029900001007983 */ /* 0x000ee80000100800 */
[----:B0-----:R-:W3:Y:S04]  /*4e830*/  LDL R35, [R1+0x2994] ;  /* 0x0029940001237983 */ /* 0x001ee80000100800 */
[----:B------:R0:W-:Y:S04]  /*4e840*/  STL.64 [R1+0x17b8], R4 ;  /* 0x0017b80401007387 */ /* 0x0001e80000100a00 */
[----:B------:R-:W3:Y:S04]  /*4e850*/  LDL.LU R11, [R1+0x568] ;  /* 0x00056800010b7983 */ /* 0x000ee80000300800 */
[----:B------:R-:W3:Y:S04]  /*4e860*/  LDL.LU R10, [R1+0x578] ;  /* 0x00057800010a7983 */ /* 0x000ee80000300800 */
[----:B------:R1:W-:Y:S04]  /*4e870*/  STL.64 [R1+0x17c0], R8 ;  /* 0x0017c00801007387 */ /* 0x0003e80000100a00 */
[----:B------:R-:W3:Y:S04]  /*4e880*/  LDL.LU R3, [R1+0x56c] ;  /* 0x00056c0001037983 */ /* 0x000ee80000300800 */
[----:B------:R-:W3:Y:S04]  /*4e890*/  LDL.LU R2, [R1+0x57c] ;  /* 0x00057c0001027983 */ /* 0x000ee80000300800 */
[----:B------:R-:W3:Y:S04]  /*4e8a0*/  LDL R40, [R1+0x298c] ;  /* 0x00298c0001287983 */ /* 0x000ee80000100800 */
[----:B------:R-:W-:Y:S04]  /*4e8b0*/  STL.64 [R1+0x17d0], R14 ;  /* 0x0017d00e01007387 */ /* 0x000fe80000100a00 */
[----:B------:R0:W-:Y:S04]  /*4e8c0*/  STL.64 [R1+0x17c8], R12 ;  /* 0x0017c80c01007387 */ /* 0x0001e80000100a00 */
[----:B------:R-:W3:Y:S04]  /*4e8d0*/  LDL.LU R17, [R1+0x570] ;  /* 0x0005700001117983 */ /* 0x000ee80000300800 */
[----:B------:R-:W3:Y:S04]  /*4e8e0*/  LDL.LU R16, [R1+0x580] ;  /* 0x0005800001107983 */ /* 0x000ee80000300800 */
[----:B------:R-:W3:Y:S04]  /*4e8f0*/  LDL.LU R19, [R1+0x574] ;  /* 0x0005740001137983 */ /* 0x000ee80000300800 */
[----:B------:R-:W3:Y:S01]  /*4e900*/  LDL.LU R18, [R1+0x584] ;  /* 0x0005840001127983 */ /* 0x000ee20000300800 */
[----:B------:R-:W-:-:S03]  /*4e910*/  ISETP.GT.AND P4, PT, R6, 0x3f, PT ;  /* 0x0000003f0600780c */ /* 0x000fc60003f84270 */
[----:B0-----:R-:W3:Y:S04]  /*4e920*/  LDL.LU R5, [R1+0x588] ;  /* 0x0005880001057983 */ /* 0x001ee80000300800 */
[----:B------:R-:W3:Y:S04]  /*4e930*/  LDL.LU R4, [R1+0x5a4] ;  /* 0x0005a40001047983 */ /* 0x000ee80000300800 */
[----:B-1----:R-:W3:Y:S04]  /*4e940*/  LDL.LU R9, [R1+0x58c] ;  /* 0x00058c0001097983 */ /* 0x002ee80000300800 */
[----:B------:R-:W3:Y:S04]  /*4e950*/  LDL.LU R8, [R1+0x598] ;  /* 0x0005980001087983 */ /* 0x000ee80000300800 */
[----:B--2---:R0:W-:Y:S04]  /*4e960*/  @P2 STL [R1+0x29a8], R41 ;  /* 0x0029a82901002387 */ /* 0x0041e80000100800 */
[----:B----4-:R-:W-:Y:S04]  /*4e970*/  @P2 STL [R1+0x29ac], R30 ;  /* 0x0029ac1e01002387 */ /* 0x010fe80000100800 */
[----:B---3--:R-:W-:Y:S04]  /*4e980*/  @P2 STL [R1+0x29b0], R28 ;  /* 0x0029b01c01002387 */ /* 0x008fe80000100800 */
[----:B------:R1:W-:Y:S01]  /*4e990*/  @P2 STL [R1+0x29b4], R29 ;  /* 0x0029b41d01002387 */ /* 0x0003e20000100800 */
[----:B------:R-:W-:-:S02]  /*4e9a0*/  IMAD.MOV.U32 R13, RZ, RZ, R11 ;  /* 0x000000ffff0d7224 */ /* 0x000fc400078e000b */
[----:B------:R-:W-:Y:S02]  /*4e9b0*/  IMAD.MOV.U32 R12, RZ, RZ, R10 ;  /* 0x000000ffff0c7224 */ /* 0x000fe400078e000a */
[----:B------:R-:W-:Y:S02]  /*4e9c0*/  IMAD.MOV.U32 R15, RZ, RZ, R3 ;  /* 0x000000ffff0f7224 */ /* 0x000fe400078e0003 */
[----:B------:R-:W-:Y:S01]  /*4e9d0*/  IMAD.MOV.U32 R14, RZ, RZ, R2 ;  /* 0x000000ffff0e7224 */ /* 0x000fe200078e0002 */
[----:B------:R-:W2:Y:S04]  /*4e9e0*/  LDL.LU R3, [R1+0x590] ;  /* 0x0005900001037983 */ /* 0x000ea80000300800 */
[----:B------:R-:W3:Y:S04]  /*4e9f0*/  @P4 LDG.E.U16 R34, desc[UR6][R12.64] ;  /* 0x000000060c224981 */ /* 0x000ee8000c1e1500 */
[----:B------:R-:W4:Y:S04]  /*4ea00*/  @P4 LDG.E.U16 R33, desc[UR6][R14.64] ;  /* 0x000000060e214981 */ /* 0x000f28000c1e1500 */
[----:B------:R-:W2:Y:S04]  /*4ea10*/  LDL.LU R2, [R1+0x59c] ;  /* 0x00059c0001027983 */ /* 0x000ea80000300800 */
[----:B------:R-:W2:Y:S04]  /*4ea20*/  @P4 LDG.E.U16 R32, desc[UR6][R16.64] ;  /* 0x0000000610204981 */ /* 0x000ea8000c1e1500 */
[----:B------:R-:W-:Y:S04]  /*4ea30*/  STL.64 [R1+0x1798], R12 ;  /* 0x0017980c01007387 */ /* 0x000fe80000100a00 */
[----:B------:R-:W2:Y:S04]  /*4ea40*/  @P4 LDG.E.U16 R31, desc[UR6][R18.64] ;  /* 0x00000006121f4981 */ /* 0x000ea8000c1e1500 */
[----:B------:R-:W-:Y:S04]  /*4ea50*/  STL.64 [R1+0x17a0], R14 ;  /* 0x0017a00e01007387 */ /* 0x000fe80000100a00 */
[----:B------:R-:W2:Y:S04]  /*4ea60*/  LDL.LU R11, [R1+0x594] ;  /* 0x00059400010b7983 */ /* 0x000ea80000300800 */
[----:B------:R-:W2:Y:S04]  /*4ea70*/  LDL.LU R10, [R1+0x5a0] ;  /* 0x0005a000010a7983 */ /* 0x000ea80000300800 */
[----:B0-----:R-:W2:Y:S01]  /*4ea80*/  LDL R41, [R1+0x2988] ;  /* 0x0029880001297983 */ /* 0x001ea20000100800 */
[----:B------:R-:W-:-:S03]  /*4ea90*/  ISETP.GT.AND P5, PT, R6, 0x40, PT ;  /* 0x000000400600780c */ /* 0x000fc60003fa4270 */
[----:B------:R-:W-:Y:S04]  /*4eaa0*/  STL.64 [R1+0x17b0], R18 ;  /* 0x0017b01201007387 */ /* 0x000fe80000100a00 */
[----:B------:R-:W-:Y:S04]  /*4eab0*/  STL.64 [R1+0x17a8], R16 ;  /* 0x0017a81001007387 */ /* 0x000fe80000100a00 */
[----:B------:R-:W2:Y:S04]  /*4eac0*/  LDL R165, [R1+0x2984] ;  /* 0x0029840001a57983 */ /* 0x000ea80000100800 */
[----:B------:R-:W2:Y:S04]  /*4ead0*/  @P5 LDG.E.U16 R40, desc[UR6][R8.64] ;  /* 0x0000000608285981 */ /* 0x000ea8000c1e1500 */
[----:B---3--:R-:W-:Y:S04]  /*4eae0*/  @P4 STL [R1+0x2998], R34 ;  /* 0x0029982201004387 */ /* 0x008fe80000100800 */
[----:B----4-:R-:W-:Y:S04]  /*4eaf0*/  @P4 STL [R1+0x299c], R33 ;  /* 0x00299c2101004387 */ /* 0x010fe80000100800 */
[----:B--2---:R-:W-:Y:S04]  /*4eb00*/  @P4 STL [R1+0x29a0], R32 ;  /* 0x0029a02001004387 */ /* 0x004fe80000100800 */
[----:B------:R-:W2:Y:S04]  /*4eb10*/  @P5 LDG.E.U16 R0, desc[UR6][R2.64] ;  /* 0x0000000602005981 */ /* 0x000ea8000c1e1500 */
[----:B------:R-:W-:Y:S04]  /*4eb20*/  @P4 STL [R1+0x29a4], R31 ;  /* 0x0029a41f01004387 */ /* 0x000fe80000100800 */
[----:B-1----:R-:W3:Y:S04]  /*4eb30*/  LDL R29, [R1+0x2980] ;  /* 0x00298000011d7983 */ /* 0x002ee80000100800 */
[----:B------:R-:W4:Y:S04]  /*4eb40*/  LDL R28, [R1+0x297c] ;  /* 0x00297c00011c7983 */ /* 0x000f280000100800 */
[----:B------:R-:W-:Y:S04]  /*4eb50*/  STL.64 [R1+0x1778], R4 ;  /* 0x0017780401007387 */ /* 0x000fe80000100a00 */
[----:B------:R-:W-:Y:S04]  /*4eb60*/  STL.64 [R1+0x1780], R8 ;  /* 0x0017800801007387 */ /* 0x000fe80000100a00 */
[----:B------:R-:W2:Y:S04]  /*4eb70*/  @P5 LDG.E.U16 R35, desc[UR6][R10.64] ;  /* 0x000000060a235981 */ /* 0x000ea8000c1e1500 */
[----:B------:R-:W3:Y:S04]  /*4eb80*/  LDL R30, [R1+0x2978] ;  /* 0x00297800011e7983 */ /* 0x000ee80000100800 */
[----:B------:R-:W-:Y:S04]  /*4eb90*/  STL.64 [R1+0x1790], R10 ;  /* 0x0017900a01007387 */ /* 0x000fe80000100a00 */
[----:B------:R0:W-:Y:S04]  /*4eba0*/  STL.64 [R1+0x1788], R2 ;  /* 0x0017880201007387 */ /* 0x0001e80000100a00 */
[----:B------:R-:W3:Y:S04]  /*4ebb0*/  @P5 LDG.E.U16 R41, desc[UR6][R4.64] ;  /* 0x0000000604295981 */ /* 0x000ee8000c1e1500 */
[----:B0-----:R-:W3:Y:S04]  /*4ebc0*/  LDL.LU R3, [R1+0x5a8] ;  /* 0x0005a80001037983 */ /* 0x001ee80000300800 */
[----:B------:R-:W3:Y:S04]  /*4ebd0*/  LDL.LU R2, [R1+0x5c0] ;  /* 0x0005c00001027983 */ /* 0x000ee80000300800 */
[----:B------:R-:W4:Y:S04]  /*4ebe0*/  LDL.LU R9, [R1+0x5ac] ;  /* 0x0005ac0001097983 */ /* 0x000f280000300800 */
[----:B------:R-:W4:Y:S04]  /*4ebf0*/  LDL.LU R8, [R1+0x5c4] ;  /* 0x0005c40001087983 */ /* 0x000f280000300800 */
[----:B------:R-:W4:Y:S04]  /*4ec00*/  LDL.LU R11, [R1+0x5b0] ;  /* 0x0005b000010b7983 */ /* 0x000f280000300800 */
[----:B------:R-:W4:Y:S04]  /*4ec10*/  LDL.LU R10, [R1+0x5b8] ;  /* 0x0005b800010a7983 */ /* 0x000f280000300800 */
[----:B------:R-:W4:Y:S04]  /*4ec20*/  LDL.LU R13, [R1+0x5b4] ;  /* 0x0005b400010d7983 */ /* 0x000f280000300800 */
[----:B------:R-:W4:Y:S04]  /*4ec30*/  LDL.LU R12, [R1+0x5bc] ;  /* 0x0005bc00010c7983 */ /* 0x000f280000300800 */
[----:B------:R-:W4:Y:S04]  /*4ec40*/  LDL R31, [R1+0x2974] ;  /* 0x00297400011f7983 */ /* 0x000f280000100800 */
[----:B------:R-:W4:Y:S04]  /*4ec50*/  LDL R32, [R1+0x2970] ;  /* 0x0029700001207983 */ /* 0x000f280000100800 */
[----:B------:R-:W4:Y:S04]  /*4ec60*/  LDL R33, [R1+0x296c] ;  /* 0x00296c0001217983 */ /* 0x000f280000100800 */
[----:B------:R-:W4:Y:S01]  /*4ec70*/  LDL R34, [R1+0x2968] ;  /* 0x0029680001227983 */ /* 0x000f220000100800 */
[----:B------:R-:W-:-:S03]  /*4ec80*/  ISETP.GT.AND P2, PT, R6, 0x41, PT ;  /* 0x000000410600780c */ /* 0x000fc60003f44270 */
[----:B--2---:R0:W-:Y:S04]  /*4ec90*/  @P5 STL [R1+0x2994], R35 ;  /* 0x0029942301005387 */ /* 0x0041e80000100800 */
[----:B0-----:R-:W2:Y:S04]  /*4eca0*/  LDL R35, [R1+0x2964] ;  /* 0x0029640001237983 */ /* 0x001ea80000100800 */
[----:B------:R0:W-:Y:S04]  /*4ecb0*/  @P5 STL [R1+0x2990], R0 ;  /* 0x0029900001005387 */ /* 0x0001e80000100800 */
[----:B---3--:R-:W3:Y:S04]  /*4ecc0*/  @P2 LDG.E.U16 R30, desc[UR6][R2.64] ;  /* 0x00000006021e2981 */ /* 0x008ee8000c1e1500 */
[----:B----4-:R-:W4:Y:S04]  /*4ecd0*/  @P2 LDG.E.U16 R28, desc[UR6][R8.64] ;  /* 0x00000006081c2981 */ /* 0x010f28000c1e1500 */
[----:B------:R-:W2:Y:S04]  /*4ece0*/  @P2 LDG.E.U16 R29, desc[UR6][R10.64] ;  /* 0x000000060a1d2981 */ /* 0x000ea8000c1e1500 */
[----:B0-----:R-:W2:Y:S04]  /*4ecf0*/  LDL R0, [R1+0x2960] ;  /* 0x0029600001007983 */ /* 0x001ea80000100800 */
[----:B------:R0:W-:Y:S04]  /*4ed00*/  @P5 STL [R1+0x298c], R40 ;  /* 0x00298c2801005387 */ /* 0x0001e80000100800 */
[----:B------:R-:W2:Y:S04]  /*4ed10*/  @P2 LDG.E.U16 R165, desc[UR6][R12.64] ;  /* 0x000000060ca52981 */ /* 0x000ea8000c1e1500 */
[----:B0-----:R-:W2:Y:S04]  /*4ed20*/  LDL R40, [R1+0x295c] ;  /* 0x00295c0001287983 */ /* 0x001ea80000100800 */
[----:B------:R0:W-:Y:S04]  /*4ed30*/  @P5 STL [R1+0x2988], R41 ;  /* 0x0029882901005387 */ /* 0x0001e80000100800 */
[----:B------:R-:W2:Y:S04]  /*4ed40*/  LDL.LU R5, [R1+0x5c8] ;  /* 0x0005c80001057983 */ /* 0x000ea80000300800 */
[----:B------:R-:W2:Y:S04]  /*4ed50*/  LDL.LU R4, [R1+0x5d8] ;  /* 0x0005d80001047983 */ /* 0x000ea80000300800 */
[----:B0-----:R-:W2:Y:S04]  /*4ed60*/  LDL R41, [R1+0x2958] ;  /* 0x0029580001297983 */ /* 0x001ea80000100800 */
[----:B------:R0:W-:Y:S04]  /*4ed70*/  STL.64 [R1+0x1758], R2 ;  /* 0x0017580201007387 */ /* 0x0001e80000100a00 */
[----:B------:R1:W-:Y:S04]  /*4ed80*/  STL.64 [R1+0x1770], R12 ;  /* 0x0017700c01007387 */ /* 0x0003e80000100a00 */
[----:B------:R0:W-:Y:S04]  /*4ed90*/  STL.64 [R1+0x1760], R8 ;  /* 0x0017600801007387 */ /* 0x0001e80000100a00 */
[----:B------:R0:W-:Y:S04]  /*4eda0*/  STL.64 [R1+0x1768], R10 ;  /* 0x0017680a01007387 */ /* 0x0001e80000100a00 */
[----:B------:R-:W2:Y:S04]  /*4edb0*/  LDL.LU R15, [R1+0x5cc] ;  /* 0x0005cc00010f7983 */ /* 0x000ea80000300800 */
[----:B------:R-:W2:Y:S04]  /*4edc0*/  LDL.LU R14, [R1+0x5dc] ;  /* 0x0005dc00010e7983 */ /* 0x000ea80000300800 */
[----:B------:R-:W2:Y:S04]  /*4edd0*/  LDL.LU R17, [R1+0x5d0] ;  /* 0x0005d00001117983 */ /* 0x000ea80000300800 */
[----:B------:R-:W2:Y:S04]  /*4ede0*/  LDL.LU R16, [R1+0x5e0] ;  /* 0x0005e00001107983 */ /* 0x000ea80000300800 */
[----:B------:R-:W2:Y:S04]  /*4edf0*/  LDL.LU R19, [R1+0x5d4] ;  /* 0x0005d40001137983 */ /* 0x000ea80000300800 */
[----:B------:R-:W2:Y:S01]  /*4ee00*/  LDL.LU R18, [R1+0x5e4] ;  /* 0x0005e40001127983 */ /* 0x000ea20000300800 */
[----:B------:R-:W-:-:S03]  /*4ee10*/  ISETP.GT.AND P4, PT, R6, 0x42, PT ;  /* 0x000000420600780c */ /* 0x000fc60003f84270 */
[----:B0-----:R-:W2:Y:S04]  /*4ee20*/  LDL.LU R3, [R1+0x5e8] ;  /* 0x0005e80001037983 */ /* 0x001ea80000300800 */
[----:B------:R-:W2:Y:S04]  /*4ee30*/  LDL.LU R2, [R1+0x604] ;  /* 0x0006040001027983 */ /* 0x000ea80000300800 */
[----:B---3--:R-:W-:Y:S04]  /*4ee40*/  @P2 STL [R1+0x2978], R30 ;  /* 0x0029781e01002387 */ /* 0x008fe80000100800 */
[----:B----4-:R-:W-:Y:S04]  /*4ee50*/  @P2 STL [R1+0x297c], R28 ;  /* 0x00297c1c01002387 */ /* 0x010fe80000100800 */
[----:B--2---:R-:W-:Y:S04]  /*4ee60*/  @P2 STL [R1+0x2980], R29 ;  /* 0x0029801d01002387 */ /* 0x004fe80000100800 */
[----:B------:R-:W-:Y:S01]  /*4ee70*/  @P2 STL [R1+0x2984], R165 ;  /* 0x002984a501002387 */ /* 0x000fe20000100800 */
[----:B-1----:R-:W-:-:S02]  /*4ee80*/  IMAD.MOV.U32 R13, RZ, RZ, R5 ;  /* 0x000000ffff0d7224 */ /* 0x002fc400078e0005 */
[----:B------:R-:W-:Y:S01]  /*4ee90*/  IMAD.MOV.U32 R12, RZ, RZ, R4 ;  /* 0x000000ffff0c7224 */ /* 0x000fe200078e0004 */
[----:B------:R-:W2:Y:S04]  /*4eea0*/  LDL.LU R5, [R1+0x5ec] ;  /* 0x0005ec0001057983 */ /* 0x000ea80000300800 */
[----:B------:R-:W2:Y:S04]  /*4eeb0*/  LDL.LU R4, [R1+0x5f8] ;  /* 0x0005f80001047983 */ /* 0x000ea80000300800 */
[----:B------:R-:W3:Y:S04]  /*4eec0*/  LDL.LU R9, [R1+0x5f0] ;  /* 0x0005f00001097983 */ /* 0x000ee80000300800 */
[----:B------:R-:W4:Y:S04]  /*4eed0*/  @P4 LDG.E.U16 R34, desc[UR6][R12.64] ;  /* 0x000000060c224981 */ /* 0x000f28000c1e1500 */
[----:B------:R-:W-:Y:S04]  /*4eee0*/  STL.64 [R1+0x1738], R12 ;  /* 0x0017380c01007387 */ /* 0x000fe80000100a00 */
[----:B------:R-:W3:Y:S04]  /*4eef0*/  LDL.LU R8, [R1+0x5fc] ;  /* 0x0005fc0001087983 */ /* 0x000ee80000300800 */
[----:B------:R-:W3:Y:S04]  /*4ef00*/  LDL.LU R11, [R1+0x5f4] ;  /* 0x0005f400010b7983 */ /* 0x000ee80000300800 */
[----:B------:R-:W3:Y:S04]  /*4ef10*/  LDL.LU R10, [R1+0x600] ;  /* 0x00060000010a7983 */ /* 0x000ee80000300800 */
[----:B------:R-:W3:Y:S04]  /*4ef20*/  @P4 LDG.E.U16 R33, desc[UR6][R14.64] ;  /* 0x000000060e214981 */ /* 0x000ee8000c1e1500 */
[----:B------:R-:W3:Y:S04]  /*4ef30*/  @P4 LDG.E.U16 R32, desc[UR6][R16.64] ;  /* 0x0000000610204981 */ /* 0x000ee8000c1e1500 */
[----:B------:R-:W3:Y:S04]  /*4ef40*/  @P4 LDG.E.U16 R31, desc[UR6][R18.64] ;  /* 0x00000006121f4981 */ /* 0x000ee8000c1e1500 */
[----:B------:R-:W-:Y:S04]  /*4ef50*/  STL.64 [R1+0x1750], R18 ;  /* 0x0017501201007387 */ /* 0x000fe80000100a00 */
[----:B------:R-:W-:Y:S04]  /*4ef60*/  STL.64 [R1+0x1740], R14 ;  /* 0x0017400e01007387 */ /* 0x000fe80000100a00 */
[----:B------:R-:W-:Y:S01]  /*4ef70*/  STL.64 [R1+0x1748], R16 ;  /* 0x0017481001007387 */ /* 0x000fe20000100a00 */
[----:B------:R-:W-:-:S13]  /*4ef80*/  ISETP.GT.AND P5, PT, R6, 0x43, PT ;  /* 0x000000430600780c */ /* 0x000fda0003fa4270 */
[----:B------:R-:W3:Y:S04]  /*4ef90*/  @P5 LDG.E.U16 R41, desc[UR6][R2.64] ;  /* 0x0000000602295981 */ /* 0x000ee8000c1e1500 */
[----:B--2---:R-:W2:Y:S04]  /*4efa0*/  @P5 LDG.E.U16 R40, desc[UR6][R4.64] ;  /* 0x0000000604285981 */ /* 0x004ea8000c1e1500 */
[----:B----4-:R0:W-:Y:S04]  /*4efb0*/  @P4 STL [R1+0x2968], R34 ;  /* 0x0029682201004387 */ /* 0x0101e80000100800 */
[----:B---3--:R-:W3:Y:S04]  /*4efc0*/  @P5 LDG.E.U16 R0, desc[UR6][R8.64] ;  /* 0x0000000608005981 */ /* 0x008ee8000c1e1500 */
[----:B------:R-:W4:Y:S04]  /*4efd0*/  @P5 LDG.E.U16 R35, desc[UR6][R10.64] ;  /* 0x000000060a235981 */ /* 0x000f28000c1e1500 */
[----:B------:R1:W-:Y:S04]  /*4efe0*/  @P4 STL [R1+0x296c], R33 ;  /* 0x00296c2101004387 */ /* 0x0003e80000100800 */
[----:B------:R0:W-:Y:S04]  /*4eff0*/  @P4 STL [R1+0x2970], R32 ;  /* 0x0029702001004387 */ /* 0x0001e80000100800 */
[----:B------:R-:W-:Y:S04]  /*4f000*/  @P4 STL [R1+0x2974], R31 ;  /* 0x0029741f01004387 */ /* 0x000fe80000100800 */
[----:B0-----:R-:W2:Y:S04]  /*4f010*/  LDL R34, [R1+0x294c] ;  /* 0x00294c0001227983 */ /* 0x001ea80000100800 */
[----:B-1----:R-:W2:Y:S04]  /*4f020*/  LDL R33, [R1+0x2950] ;  /* 0x0029500001217983 */ /* 0x002ea80000100800 */
[----:B------:R-:W2:Y:S04]  /*4f030*/  LDL R32, [R1+0x2954] ;  /* 0x0029540001207983 */ /* 0x000ea80000100800 */
[----:B------:R0:W-:Y:S04]  /*4f040*/  STL.64 [R1+0x1718], R2 ;  /* 0x0017180201007387 */ /* 0x0001e80000100a00 */
[----:B------:R-:W2:Y:S04]  /*4f050*/  LDL R30, [R1+0x2948] ;  /* 0x00294800011e7983 */ /* 0x000ea80000100800 */
        /* <DEDUP_REMOVED lines=14> */
[----:B-1----:R-:W2:Y:S04]  /*4f140*/  LDL.LU R5, [R1+0x62c] ;  /* 0x00062c0001057983 */ /* 0x002ea80000300800 */
[----:B------:R-:W2:Y:S04]  /*4f150*/  LDL.LU R4, [R1+0x63c] ;  /* 0x00063c0001047983 */ /* 0x000ea80000300800 */
[----:B------:R-:W2:Y:S04]  /*4f160*/  LDL.LU R11, [R1+0x630] ;  /* 0x00063000010b7983 */ /* 0x000ea80000300800 */
[----:B------:R-:W2:Y:S04]  /*4f170*/  LDL.LU R10, [R1+0x640] ;  /* 0x00064000010a7983 */ /* 0x000ea80000300800 */
[----:B------:R-:W2:Y:S04]  /*4f180*/  LDL.LU R9, [R1+0x634] ;  /* 0x0006340001097983 */ /* 0x000ea80000300800 */
[----:B------:R-:W2:Y:S04]  /*4f190*/  LDL.LU R8, [R1+0x644] ;  /* 0x0006440001087983 */ /* 0x000ea80000300800 */
[----:B---3--:R0:W-:Y:S04]  /*4f1a0*/  @P5 STL [R1+0x2960], R0 ;  /* 0x0029600001005387 */ /* 0x0081e80000100800 */
[----:B0-----:R-:W3:Y:S04]  /*4f1b0*/  LDL R0, [R1+0x2944] ;  /* 0x0029440001007983 */ /* 0x001ee80000100800 */
[----:B----4-:R0:W-:Y:S04]  /*4f1c0*/  @P5 STL [R1+0x2964], R35 ;  /* 0x0029642301005387 */ /* 0x0101e80000100800 */
[----:B0-----:R-:W4:Y:S04]  /*4f1d0*/  LDL R35, [R1+0x2940] ;  /* 0x0029400001237983 */ /* 0x001f280000100800 */
[----:B--2---:R-:W2:Y:S04]  /*4f1e0*/  @P2 LDG.E.U16 R30, desc[UR6][R12.64] ;  /* 0x000000060c1e2981 */ /* 0x004ea8000c1e1500 */
[----:B------:R-:W2:Y:S04]  /*4f1f0*/  @P2 LDG.E.U16 R34, desc[UR6][R14.64] ;  /* 0x000000060e222981 */ /* 0x000ea8000c1e1500 */
[----:B------:R-:W2:Y:S04]  /*4f200*/  @P2 LDG.E.U16 R33, desc[UR6][R16.64] ;  /* 0x0000000610212981 */ /* 0x000ea8000c1e1500 */
[----:B------:R0:W2:Y:S04]  /*4f210*/  @P2 LDG.E.U16 R32, desc[UR6][R18.64] ;  /* 0x0000000612202981 */ /* 0x0000a8000c1e1500 */
[----:B------:R1:W-:Y:S04]  /*4f220*/  @P5 STL [R1+0x295c], R40 ;  /* 0x00295c2801005387 */ /* 0x0003e80000100800 */
[----:B-1----:R-:W2:Y:S04]  /*4f230*/  LDL R40, [R1+0x293c] ;  /* 0x00293c0001287983 */ /* 0x002ea80000100800 */
[----:B------:R1:W-:Y:S04]  /*4f240*/  @P5 STL [R1+0x2958], R41 ;  /* 0x0029582901005387 */ /* 0x0003e80000100800 */
[----:B-1----:R-:W2:Y:S01]  /*4f250*/  LDL R41, [R1+0x2938] ;  /* 0x0029380001297983 */ /* 0x002ea20000100800 */
[----:B------:R-:W-:-:S03]  /*4f260*/  ISETP.GT.AND P4, PT, R6, 0x45, PT ;  /* 0x000000450600780c */ /* 0x000fc60003f84270 */
[----:B------:R-:W-:Y:S04]  /*4f270*/  STL.64 [R1+0x16f8], R12 ;  /* 0x0016f80c01007387 */ /* 0x000fe80000100a00 */
[----:B------:R-:W-:Y:S04]  /*4f280*/  STL.64 [R1+0x1700], R14 ;  /* 0x0017000e01007387 */ /* 0x000fe80000100a00 */
[----:B------:R-:W-:Y:S04]  /*4f290*/  STL.64 [R1+0x1708], R16 ;  /* 0x0017081001007387 */ /* 0x000fe80000100a00 */
[----:B------:R0:W-:Y:S04]  /*4f2a0*/  STL.64 [R1+0x1710], R18 ;  /* 0x0017101201007387 */ /* 0x0001e80000100a00 */
[----:B------:R-:W2:Y:S01]  /*4f2b0*/  LDL R31, [R1+0x2934] ;  /* 0x00293400011f7983 */ /* 0x000ea20000100800 */
[----:B0-----:R-:W-:-:S02]  /*4f2c0*/  IMAD.MOV.U32 R18, RZ, RZ, R8 ;  /* 0x000000ffff127224 */ /* 0x001fc400078e0008 */
[----:B------:R-:W-:Y:S02]  /*4f2d0*/  IMAD.MOV.U32 R19, RZ, RZ, R9 ;  /* 0x000000ffff137224 */ /* 0x000fe400078e0009 */
[----:B------:R-:W-:Y:S02]  /*4f2e0*/  IMAD.MOV.U32 R16, RZ, RZ, R10 ;  /* 0x000000ffff107224 */ /* 0x000fe400078e000a */
[----:B------:R-:W-:Y:S01]  /*4f2f0*/  IMAD.MOV.U32 R17, RZ, RZ, R11 ;  /* 0x000000ffff117224 */ /* 0x000fe200078e000b */
[----:B---3--:R-:W3:Y:S04]  /*4f300*/  @P4 LDG.E.U16 R0, desc[UR6][R18.64] ;  /* 0x0000000612004981 */ /* 0x008ee8000c1e1500 */
[----:B----4-:R-:W4:Y:S04]  /*4f310*/  @P4 LDG.E.U16 R35, desc[UR6][R16.64] ;  /* 0x0000000610234981 */ /* 0x010f28000c1e1500 */
[----:B--2---:R0:W-:Y:S04]  /*4f320*/  @P2 STL [R1+0x2954], R32 ;  /* 0x0029542001002387 */ /* 0x0041e80000100800 */
[----:B0-----:R-:W2:Y:S04]  /*4f330*/  LDL R32, [R1+0x2930] ;  /* 0x0029300001207983 */ /* 0x001ea80000100800 */
[----:B------:R0:W-:Y:S04]  /*4f340*/  @P2 STL [R1+0x2950], R33 ;  /* 0x0029502101002387 */ /* 0x0001e80000100800 */
[----:B------:R-:W2:Y:S04]  /*4f350*/  @P4 LDG.E.U16 R40, desc[UR6][R4.64] ;  /* 0x0000000604284981 */ /* 0x000ea8000c1e1500 */
[----:B0-----:R-:W2:Y:S04]  /*4f360*/  LDL R33, [R1+0x292c] ;  /* 0x00292c0001217983 */ /* 0x001ea80000100800 */
[----:B------:R0:W-:Y:S04]  /*4f370*/  @P2 STL [R1+0x294c], R34 ;  /* 0x00294c2201002387 */ /* 0x0001e80000100800 */
[----:B------:R-:W2:Y:S04]  /*4f380*/  @P4 LDG.E.U16 R41, desc[UR6][R2.64] ;  /* 0x0000000602294981 */ /* 0x000ea8000c1e1500 */
[----:B0-----:R-:W2:Y:S04]  /*4f390*/  LDL R34, [R1+0x2928] ;  /* 0x0029280001227983 */ /* 0x001ea80000100800 */
[----:B------:R-:W-:Y:S04]  /*4f3a0*/  @P2 STL [R1+0x2948], R30 ;  /* 0x0029481e01002387 */ /* 0x000fe80000100800 */
[----:B------:R-:W-:Y:S04]  /*4f3b0*/  STL.64 [R1+0x16d8], R2 ;  /* 0x0016d80201007387 */ /* 0x000fe80000100a00 */
[----:B------:R-:W-:Y:S04]  /*4f3c0*/  STL.64 [R1+0x16e0], R4 ;  /* 0x0016e00401007387 */ /* 0x000fe80000100a00 */
[----:B------:R-:W-:Y:S04]  /*4f3d0*/  STL.64 [R1+0x16e8], R16 ;  /* 0x0016e81001007387 */ /* 0x000fe80000100a00 */
        /* <DEDUP_REMOVED lines=10> */
[----:B---3--:R0:W-:Y:S04]  /*4f480*/  @P4 STL [R1+0x2944], R0 ;  /* 0x0029440001004387 */ /* 0x0081e80000100800 */
[----:B0-----:R-:W3:Y:S04]  /*4f490*/  LDL R0, [R1+0x2924] ;  /* 0x0029240001007983 */ /* 0x001ee80000100800 */
[----:B------:R-:W3:Y:S04]  /*4f4a0*/  LDL.LU R5, [R1+0x668] ;  /* 0x0006680001057983 */ /* 0x000ee80000300800 */
[----:B------:R-:W3:Y:S04]  /*4f4b0*/  LDL.LU R4, [R1+0x680] ;  /* 0x0006800001047983 */ /* 0x000ee80000300800 */
[----:B------:R-:W3:Y:S04]  /*4f4c0*/  LDL.LU R3, [R1+0x66c] ;  /* 0x00066c0001037983 */ /* 0x000ee80000300800 */
[----:B------:R-:W3:Y:S04]  /*4f4d0*/  LDL.LU R2, [R1+0x684] ;  /* 0x0006840001027983 */ /* 0x000ee80000300800 */
[----:B----4-:R0:W-:Y:S04]  /*4f4e0*/  @P4 STL [R1+0x2940], R35 ;  /* 0x0029402301004387 */ /* 0x0101e80000100800 */
[----:B0-----:R-:W4:Y:S04]  /*4f4f0*/  LDL R35, [R1+0x2920] ;  /* 0x0029200001237983 */ /* 0x001f280000100800 */
[----:B--2---:R0:W-:Y:S04]  /*4f500*/  @P4 STL [R1+0x293c], R40 ;  /* 0x00293c2801004387 */ /* 0x0041e80000100800 */
[----:B0-----:R-:W2:Y:S04]  /*4f510*/  LDL R40, [R1+0x291c] ;  /* 0x00291c0001287983 */ /* 0x001ea80000100800 */
[----:B------:R0:W-:Y:S04]  /*4f520*/  @P4 STL [R1+0x2938], R41 ;  /* 0x0029382901004387 */ /* 0x0001e80000100800 */
[----:B0-----:R-:W4:Y:S04]  /*4f530*/  LDL R41, [R1+0x2918] ;  /* 0x0029180001297983 */ /* 0x001f280000100800 */
[----:B------:R-:W-:Y:S04]  /*4f540*/  STL.64 [R1+0x16b8], R8 ;  /* 0x0016b80801007387 */ /* 0x000fe80000100a00 */
[----:B------:R-:W-:Y:S04]  /*4f550*/  STL.64 [R1+0x16c0], R10 ;  /* 0x0016c00a01007387 */ /* 0x000fe80000100a00 */
[----:B------:R3:W4:Y:S04]  /*4f560*/  @P5 LDG.E.U16 R34, desc[UR6][R8.64] ;  /* 0x0000000608225981 */ /* 0x000728000c1e1500 */
[----:B------:R-:W-:Y:S04]  /*4f570*/  STL.64 [R1+0x16c8], R12 ;  /* 0x0016c80c01007387 */ /* 0x000fe80000100a00 */
[----:B------:R0:W-:Y:S04]  /*4f580*/  STL.64 [R1+0x16d0], R14 ;  /* 0x0016d00e01007387 */ /* 0x0001e80000100a00 */
[----:B------:R-:W4:Y:S04]  /*4f590*/  @P5 LDG.E.U16 R31, desc[UR6][R14.64] ;  /* 0x000000060e1f5981 */ /* 0x000f28000c1e1500 */
[----:B------:R-:W4:Y:S01]  /*4f5a0*/  @P5 LDG.E.U16 R32, desc[UR6][R12.64] ;  /* 0x000000060c205981 */ /* 0x000f22000c1e1500 */
[----:B------:R-:W-:-:S03]  /*4f5b0*/  ISETP.GT.AND P2, PT, R6, 0x47, PT ;  /* 0x000000470600780c */ /* 0x000fc60003f44270 */
[----:B------:R1:W4:Y:S04]  /*4f5c0*/  @P5 LDG.E.U16 R33, desc[UR6][R10.64] ;  /* 0x000000060a215981 */ /* 0x000328000c1e1500 */
[----:B0-----:R-:W4:Y:S04]  /*4f5d0*/  LDL.LU R15, [R1+0x670] ;  /* 0x00067000010f7983 */ /* 0x001f280000300800 */
[----:B------:R-:W4:Y:S04]  /*4f5e0*/  LDL.LU R14, [R1+0x678] ;  /* 0x00067800010e7983 */ /* 0x000f280000300800 */
[----:B------:R-:W4:Y:S04]  /*4f5f0*/  LDL.LU R13, [R1+0x674] ;  /* 0x00067400010d7983 */ /* 0x000f280000300800 */
[----:B------:R-:W4:Y:S01]  /*4f600*/  LDL.LU R12, [R1+0x67c] ;  /* 0x00067c00010c7983 */ /* 0x000f220000300800 */
[----:B---3--:R-:W-:-:S02]  /*4f610*/  IMAD.MOV.U32 R9, RZ, RZ, R5 ;  /* 0x000000ffff097224 */ /* 0x008fc400078e0005 */
[----:B-1----:R-:W-:Y:S02]  /*4f620*/  IMAD.MOV.U32 R11, RZ, RZ, R3 ;  /* 0x000000ffff0b7224 */ /* 0x002fe400078e0003 */
[----:B------:R-:W-:Y:S02]  /*4f630*/  IMAD.MOV.U32 R10, RZ, RZ, R2 ;  /* 0x000000ffff0a7224 */ /* 0x000fe400078e0002 */
[----:B------:R-:W-:-:S03]  /*4f640*/  IMAD.MOV.U32 R8, RZ, RZ, R4 ;  /* 0x000000ffff087224 */ /* 0x000fc600078e0004 */
[----:B--2---:R-:W2:Y:S04]  /*4f650*/  @P2 LDG.E.U16 R40, desc[UR6][R10.64] ;  /* 0x000000060a282981 */ /* 0x004ea8000c1e1500 */
[----:B----4-:R-:W3:Y:S04]  /*4f660*/  @P2 LDG.E.U16 R41, desc[UR6][R8.64] ;  /* 0x0000000608292981 */ /* 0x010ee8000c1e1500 */
[----:B------:R-:W4:Y:S04]  /*4f670*/  @P2 LDG.E.U16 R35, desc[UR6][R14.64] ;  /* 0x000000060e232981 */ /* 0x000f28000c1e1500 */
[----:B------:R-:W2:Y:S04]  /*4f680*/  @P2 LDG.E.U16 R0, desc[UR6][R12.64] ;  /* 0x000000060c002981 */ /* 0x000ea8000c1e1500 */
[----:B------:R-:W-:Y:S04]  /*4f690*/  @P5 STL [R1+0x2928], R34 ;  /* 0x0029282201005387 */ /* 0x000fe80000100800 */
[----:B------:R-:W-:Y:S04]  /*4f6a0*/  @P5 STL [R1+0x292c], R33 ;  /* 0x00292c2101005387 */ /* 0x000fe80000100800 */
[----:B------:R-:W-:Y:S04]  /*4f6b0*/  @P5 STL [R1+0x2930], R32 ;  /* 0x0029302001005387 */ /* 0x000fe80000100800 */
[----:B------:R-:W-:Y:S04]  /*4f6c0*/  @P5 STL [R1+0x2934], R31 ;  /* 0x0029341f01005387 */ /* 0x000fe80000100800 */
[----:B------:R-:W3:Y:S04]  /*4f6d0*/  LDL.LU R5, [R1+0x688] ;  /* 0x0006880001057983 */ /* 0x000ee80000300800 */
[----:B------:R-:W3:Y:S04]  /*4f6e0*/  LDL.LU R4, [R1+0x698] ;  /* 0x0006980001047983 */ /* 0x000ee80000300800 */
[----:B------:R-:W-:Y:S04]  /*4f6f0*/  STL.64 [R1+0x1698], R8 ;  /* 0x0016980801007387 */ /* 0x000fe80000100a00 */
[----:B------:R-:W-:Y:S04]  /*4f700*/  STL.64 [R1+0x16a0], R10 ;  /* 0x0016a00a01007387 */ /* 0x000fe80000100a00 */
[----:B------:R-:W3:Y:S04]  /*4f710*/  LDL.LU R3, [R1+0x68c] ;  /* 0x00068c0001037983 */ /* 0x000ee80000300800 */
[----:B------:R-:W3:Y:S04]  /*4f720*/  LDL.LU R2, [R1+0x69c] ;  /* 0x00069c0001027983 */ /* 0x000ee80000300800 */
[----:B------:R-:W3:Y:S04]  /*4f730*/  LDL R165, [R1+0x2914] ;  /* 0x0029140001a57983 */ /* 0x000ee80000100800 */
[----:B------:R-:W3:Y:S04]  /*4f740*/  LDL R29, [R1+0x2910] ;  /* 0x00291000011d7983 */ /* 0x000ee80000100800 */
[----:B------:R-:W3:Y:S04]  /*4f750*/  LDL R28, [R1+0x290c] ;  /* 0x00290c00011c7983 */ /* 0x000ee80000100800 */
[----:B------:R-:W3:Y:S04]  /*4f760*/  LDL R30, [R1+0x2908] ;  /* 0x00290800011e7983 */ /* 0x000ee80000100800 */
[----:B------:R0:W-:Y:S04]  /*4f770*/  STL.64 [R1+0x16b0], R12 ;  /* 0x0016b00c01007387 */ /* 0x0001e80000100a00 */
[----:B0-----:R-:W3:Y:S04]  /*4f780*/  LDL.LU R12, [R1+0x690] ;  /* 0x00069000010c7983 */ /* 0x001ee80000300800 */
[----:B------:R-:W-:Y:S04]  /*4f790*/  STL.64 [R1+0x16a8], R14 ;  /* 0x0016a80e01007387 */ /* 0x000fe80000100a00 */
[----:B--2---:R0:W-:Y:S04]  /*4f7a0*/  @P2 STL [R1+0x2924], R0 ;  /* 0x0029240001002387 */ /* 0x0041e80000100800 */
[----:B0-----:R-:W2:Y:S04]  /*4f7b0*/  LDL.LU R0, [R1+0x6a0] ;  /* 0x0006a00001007983 */ /* 0x001ea80000300800 */
[----:B------:R-:W2:Y:S04]  /*4f7c0*/  LDL R31, [R1+0x2904] ;  /* 0x00290400011f7983 */ /* 0x000ea80000100800 */
[----:B------:R-:W2:Y:S04]  /*4f7d0*/  LDL R32, [R1+0x2900] ;  /* 0x0029000001207983 */ /* 0x000ea80000100800 */
[----:B----4-:R0:W-:Y:S04]  /*4f7e0*/  @P2 STL [R1+0x2920], R35 ;  /* 0x0029202301002387 */ /* 0x0101e80000100800 */
[----:B0-----:R-:W4:Y:S04]  /*4f7f0*/  LDL R35, [R1+0x28fc] ;  /* 0x0028fc0001237983 */ /* 0x001f280000100800 */
[----:B------:R0:W-:Y:S04]  /*4f800*/  @P2 STL [R1+0x291c], R40 ;  /* 0x00291c2801002387 */ /* 0x0001e80000100800 */
[----:B0-----:R-:W4:Y:S04]  /*4f810*/  LDL R40, [R1+0x28f8] ;  /* 0x0028f80001287983 */ /* 0x001f280000100800 */
[----:B---3--:R0:W-:Y:S04]  /*4f820*/  @P2 STL [R1+0x2918], R41 ;  /* 0x0029182901002387 */ /* 0x0081e80000100800 */
[----:B------:R-:W3:Y:S04]  /*4f830*/  LDL.LU R19, [R1+0x694] ;  /* 0x0006940001137983 */ /* 0x000ee80000300800 */
[----:B------:R-:W3:Y:S01]  /*4f840*/  LDL.LU R18, [R1+0x6a4] ;  /* 0x0006a40001127983 */ /* 0x000ee20000300800 */
[----:B------:R-:W-:Y:S01]  /*4f850*/  ISETP.GT.AND P4, PT, R6, 0x48, PT ;  /* 0x000000480600780c */ /* 0x000fe20003f84270 */
[----:B------:R-:W-:Y:S01]  /*4f860*/  IMAD.MOV.U32 R8, RZ, RZ, R4 ;  /* 0x000000ffff087224 */ /* 0x000fe200078e0004 */
[----:B------:R-:W-:Y:S01]  /*4f870*/  MOV R9, R5 ;  /* 0x0000000500097202 */ /* 0x000fe20000000f00 */
[----:B------:R-:W-:-:S02]  /*4f880*/  IMAD.MOV.U32 R10, RZ, RZ, R2 ;  /* 0x000000ffff0a7224 */ /* 0x000fc400078e0002 */
[----:B------:R-:W-:Y:S01]  /*4f890*/  IMAD.MOV.U32 R11, RZ, RZ, R3 ;  /* 0x000000ffff0b7224 */ /* 0x000fe200078e0003 */
[----:B------:R-:W4:Y:S01]  /*4f8a0*/  LDL.LU R5, [R1+0x6a8] ;  /* 0x0006a80001057983 */ /* 0x000f220000300800 */
[----:B------:R-:W-:-:S03]  /*4f8b0*/  IMAD.MOV.U32 R17, RZ, RZ, R12 ;  /* 0x000000ffff117224 */ /* 0x000fc600078e000c */
[----:B------:R-:W4:Y:S04]  /*4f8c0*/  LDL.LU R4, [R1+0x6c4] ;  /* 0x0006c40001047983 */ /* 0x000f280000300800 */
[----:B------:R4:W-:Y:S04]  /*4f8d0*/  STL.64 [R1+0x1678], R8 ;  /* 0x0016780801007387 */ /* 0x0009e80000100a00 */
[----:B------:R1:W-:Y:S04]  /*4f8e0*/  STL.64 [R1+0x1680], R10 ;  /* 0x0016800a01007387 */ /* 0x0003e80000100a00 */
[----:B------:R-:W1:Y:S04]  /*4f8f0*/  LDL.LU R3, [R1+0x6ac] ;  /* 0x0006ac0001037983 */ /* 0x000e680000300800 */
[----:B------:R-:W4:Y:S04]  /*4f900*/  LDL.LU R2, [R1+0x6b8] ;  /* 0x0006b80001027983 */ /* 0x000f280000300800 */
[----:B------:R-:W4:Y:S04]  /*4f910*/  LDL.LU R13, [R1+0x6b0] ;  /* 0x0006b000010d7983 */ /* 0x000f280000300800 */
[----:B------:R4:W4:Y:S04]  /*4f920*/  @P4 LDG.E.U16 R30, desc[UR6][R8.64] ;  /* 0x00000006081e4981 */ /* 0x000928000c1e1500 */
[----:B------:R1:W4:Y:S04]  /*4f930*/  @P4 LDG.E.U16 R28, desc[UR6][R10.64] ;  /* 0x000000060a1c4981 */ /* 0x000328000c1e1500 */
[----:B------:R-:W4:Y:S04]  /*4f940*/  LDL.LU R12, [R1+0x6bc] ;  /* 0x0006bc00010c7983 */ /* 0x000f280000300800 */
[----:B------:R-:W4:Y:S01]  /*4f950*/  LDL.LU R15, [R1+0x6b4] ;  /* 0x0006b400010f7983 */ /* 0x000f220000300800 */
[----:B--2---:R-:W-:-:S05]  /*4f960*/  IMAD.MOV.U32 R16, RZ, RZ, R0 ;  /* 0x000000ffff107224 */ /* 0x004fca00078e0000 */
[----:B------:R-:W2:Y:S04]  /*4f970*/  @P4 LDG.E.U16 R29, desc[UR6][R16.64] ;  /* 0x00000006101d4981 */ /* 0x000ea8000c1e1500 */
[----:B------:R-:W-:Y:S04]  /*4f980*/  STL.64 [R1+0x1688], R16 ;  /* 0x0016881001007387 */ /* 0x000fe80000100a00 */
[----:B------:R-:W2:Y:S01]  /*4f990*/  LDL.LU R14, [R1+0x6c0] ;  /* 0x0006c000010e7983 */ /* 0x000ea20000300800 */
[----:B------:R-:W-:-:S03]  /*4f9a0*/  ISETP.GT.AND P5, PT, R6, 0x49, PT ;  /* 0x000000490600780c */ /* 0x000fc60003fa4270 */
[----:B------:R-:W2:Y:S04]  /*4f9b0*/  LDL R33, [R1+0x28f4] ;  /* 0x0028f40001217983 */ /* 0x000ea80000100800 */
[----:B------:R-:W2:Y:S04]  /*4f9c0*/  LDL R34, [R1+0x28f0] ;  /* 0x0028f00001227983 */ /* 0x000ea80000100800 */
[----:B------:R-:W2:Y:S04]  /*4f9d0*/  LDL R0, [R1+0x28ec] ;  /* 0x0028ec0001007983 */ /* 0x000ea80000100800 */
[----:B0-----:R-:W2:Y:S04]  /*4f9e0*/  LDL R41, [R1+0x28e8] ;  /* 0x0028e80001297983 */ /* 0x001ea80000100800 */
[----:B---3--:R-:W3:Y:S04]  /*4f9f0*/  @P4 LDG.E.U16 R165, desc[UR6][R18.64] ;  /* 0x0000000612a54981 */ /* 0x008ee8000c1e1500 */
[----:B------:R-:W-:Y:S01]  /*4fa00*/  STL.64 [R1+0x1690], R18 ;  /* 0x0016901201007387 */ /* 0x000fe20000100a00 */
[----:B----4-:R-:W-:-:S02]  /*4fa10*/  IMAD.MOV.U32 R9, RZ, RZ, R5 ;  /* 0x000000ffff097224 */ /* 0x010fc400078e0005 */
[----:B------:R-:W-:Y:S02]  /*4fa20*/  IMAD.MOV.U32 R8, RZ, RZ, R4 ;  /* 0x000000ffff087224 */ /* 0x000fe400078e0004 */
[----:B-1----:R-:W-:Y:S02]  /*4fa30*/  IMAD.MOV.U32 R11, RZ, RZ, R3 ;  /* 0x000000ffff0b7224 */ /* 0x002fe400078e0003 */
[----:B------:R-:W-:Y:S01]  /*4fa40*/  IMAD.MOV.U32 R10, RZ, RZ, R2 ;  /* 0x000000ffff0a7224 */ /* 0x000fe200078e0002 */
[----:B------:R-:W4:Y:S04]  /*4fa50*/  @P5 LDG.E.U16 R40, desc[UR6][R8.64] ;  /* 0x0000000608285981 */ /* 0x000f28000c1e1500 */
[----:B------:R-:W-:Y:S04]  /*4fa60*/  @P4 STL [R1+0x2908], R30 ;  /* 0x0029081e01004387 */ /* 0x000fe80000100800 */
[----:B------:R-:W-:Y:S04]  /*4fa70*/  @P4 STL [R1+0x290c], R28 ;  /* 0x00290c1c01004387 */ /* 0x000fe80000100800 */
[----:B------:R-:W4:Y:S04]  /*4fa80*/  @P5 LDG.E.U16 R35, desc[UR6][R10.64] ;  /* 0x000000060a235981 */ /* 0x000f28000c1e1500 */
[----:B------:R-:W4:Y:S04]  /*4fa90*/  @P5 LDG.E.U16 R32, desc[UR6][R12.64] ;  /* 0x000000060c205981 */ /* 0x000f28000c1e1500 */
[----:B--2---:R-:W-:Y:S04]  /*4faa0*/  @P4 STL [R1+0x2910], R29 ;  /* 0x0029101d01004387 */ /* 0x004fe80000100800 */
[----:B------:R-:W2:Y:S04]  /*4fab0*/  @P5 LDG.E.U16 R31, desc[UR6][R14.64] ;  /* 0x000000060e1f5981 */ /* 0x000ea8000c1e1500 */
[----:B---3--:R-:W-:Y:S04]  /*4fac0*/  @P4 STL [R1+0x2914], R165 ;  /* 0x002914a501004387 */ /* 0x008fe80000100800 */
[----:B------:R-:W3:Y:S04]  /*4fad0*/  LDL.LU R5, [R1+0x6c8] ;  /* 0x0006c80001057983 */ /* 0x000ee80000300800 */
[----:B------:R-:W3:Y:S04]  /*4fae0*/  LDL.LU R4, [R1+0x6e0] ;  /* 0x0006e00001047983 */ /* 0x000ee80000300800 */
[----:B------:R-:W-:Y:S04]  /*4faf0*/  STL.64 [R1+0x1658], R8 ;  /* 0x0016580801007387 */ /* 0x000fe80000100a00 */
[----:B------:R-:W-:Y:S04]  /*4fb00*/  STL.64 [R1+0x1660], R10 ;  /* 0x0016600a01007387 */ /* 0x000fe80000100a00 */
[----:B------:R-:W3:Y:S04]  /*4fb10*/  LDL.LU R3, [R1+0x6cc] ;  /* 0x0006cc0001037983 */ /* 0x000ee80000300800 */
[----:B------:R-:W3:Y:S04]  /*4fb20*/  LDL.LU R2, [R1+0x6e4] ;  /* 0x0006e40001027983 */ /* 0x000ee80000300800 */
[----:B------:R-:W-:Y:S04]  /*4fb30*/  STL.64 [R1+0x1670], R14 ;  /* 0x0016700e01007387 */ /* 0x000fe80000100a00 */
[----:B------:R0:W-:Y:S04]  /*4fb40*/  STL.64 [R1+0x1668], R12 ;  /* 0x0016680c01007387 */ /* 0x0001e80000100a00 */
[----:B0-----:R-:W3:Y:S04]  /*4fb50*/  LDL.LU R13, [R1+0x6d0] ;  /* 0x0006d000010d7983 */ /* 0x001ee80000300800 */
[----:B------:R-:W3:Y:S04]  /*4fb60*/  LDL.LU R12, [R1+0x6d8] ;  /* 0x0006d800010c7983 */ /* 0x000ee80000300800 */
[----:B------:R-:W3:Y:S04]  /*4fb70*/  LDL.LU R15, [R1+0x6d4] ;  /* 0x0006d400010f7983 */ /* 0x000ee80000300800 */
[----:B------:R-:W3:Y:S01]  /*4fb80*/  LDL.LU R14, [R1+0x6dc] ;  /* 0x0006dc00010e7983 */ /* 0x000ee20000300800 */
[----:B------:R-:W-:-:S03]  /*4fb90*/  ISETP.GT.AND P2, PT, R6, 0x4a, PT ;  /* 0x0000004a0600780c */ /* 0x000fc60003f44270 */
[----:B----4-:R0:W-:Y:S04]  /*4fba0*/  @P5 STL [R1+0x28fc], R35 ;  /* 0x0028fc2301005387 */ /* 0x0101e80000100800 */
[----:B------:R-:W4:Y:S04]  /*4fbb0*/  LDL R30, [R1+0x28e0] ;  /* 0x0028e000011e7983 */ /* 0x000f280000100800 */
[----:B0-----:R-:W4:Y:S04]  /*4fbc0*/  LDL R35, [R1+0x28e4] ;  /* 0x0028e40001237983 */ /* 0x001f280000100800 */
[----:B------:R0:W-:Y:S04]  /*4fbd0*/  @P5 STL [R1+0x2900], R32 ;  /* 0x0029002001005387 */ /* 0x0001e80000100800 */
[----:B0-----:R-:W4:Y:S04]  /*4fbe0*/  LDL R32, [R1+0x28dc] ;  /* 0x0028dc0001207983 */ /* 0x001f280000100800 */
[----:B------:R0:W-:Y:S04]  /*4fbf0*/  @P5 STL [R1+0x28f8], R40 ;  /* 0x0028f82801005387 */ /* 0x0001e80000100800 */
[----:B0-----:R-:W4:Y:S04]  /*4fc00*/  LDL R40, [R1+0x28d8] ;  /* 0x0028d80001287983 */ /* 0x001f280000100800 */
[----:B--2---:R-:W-:Y:S01]  /*4fc10*/  @P5 STL [R1+0x2904], R31 ;  /* 0x0029041f01005387 */ /* 0x004fe20000100800 */
[----:B---3--:R-:W-:-:S02]  /*4fc20*/  IMAD.MOV.U32 R9, RZ, RZ, R5 ;  /* 0x000000ffff097224 */ /* 0x008fc400078e0005 */
[----:B------:R-:W-:Y:S01]  /*4fc30*/  IMAD.MOV.U32 R8, RZ, RZ, R4 ;  /* 0x000000ffff087224 */ /* 0x000fe200078e0004 */
[----:B------:R-:W2:Y:S04]  /*4fc40*/  LDL.LU R5, [R1+0x6e8] ;  /* 0x0006e80001057983 */ /* 0x000ea80000300800 */
[----:B------:R-:W3:Y:S01]  /*4fc50*/  LDL.LU R4, [R1+0x6f8] ;  /* 0x0006f80001047983 */ /* 0x000ee20000300800 */
[----:B------:R-:W-:Y:S02]  /*4fc60*/  IMAD.MOV.U32 R10, RZ, RZ, R2 ;  /* 0x000000ffff0a7224 */ /* 0x000fe400078e0002 */
[----:B------:R-:W-:Y:S01]  /*4fc70*/  IMAD.MOV.U32 R11, RZ, RZ, R3 ;  /* 0x000000ffff0b7224 */ /* 0x000fe200078e0003 */
[----:B------:R-:W-:Y:S04]  /*4fc80*/  STL.64 [R1+0x1638], R8 ;  /* 0x0016380801007387 */ /* 0x000fe80000100a00 */
[----:B------:R-:W4:Y:S04]  /*4fc90*/  @P2 LDG.E.U16 R41, desc[UR6][R8.64] ;  /* 0x0000000608292981 */ /* 0x000f28000c1e1500 */
[----:B------:R-:W4:Y:S04]  /*4fca0*/  @P2 LDG.E.U16 R0, desc[UR6][R10.64] ;  /* 0x000000060a002981 */ /* 0x000f28000c1e1500 */
[----:B------:R0:W-:Y:S04]  /*4fcb0*/  STL.64 [R1+0x1640], R10 ;  /* 0x0016400a01007387 */ /* 0x0001e80000100a00 */
[----:B------:R-:W4:Y:S04]  /*4fcc0*/  LDL.LU R3, [R1+0x6ec] ;  /* 0x0006ec0001037983 */ /* 0x000f280000300800 */
[----:B------:R-:W4:Y:S04]  /*4fcd0*/  LDL.LU R2, [R1+0x6fc] ;  /* 0x0006fc0001027983 */ /* 0x000f280000300800 */
[----:B------:R-:W4:Y:S04]  /*4fce0*/  @P2 LDG.E.U16 R34, desc[UR6][R12.64] ;  /* 0x000000060c222981 */ /* 0x000f28000c1e1500 */
[----:B------:R2:W4:Y:S04]  /*4fcf0*/  @P2 LDG.E.U16 R33, desc[UR6][R14.64] ;  /* 0x000000060e212981 */ /* 0x000528000c1e1500 */
[----:B------:R2:W-:Y:S04]  /*4fd00*/  STL.64 [R1+0x1650], R14 ;  /* 0x0016500e01007387 */ /* 0x0005e80000100a00 */
[----:B------:R-:W-:Y:S04]  /*4fd10*/  STL.64 [R1+0x1648], R12 ;  /* 0x0016480c01007387 */ /* 0x000fe80000100a00 */
[----:B------:R-:W4:Y:S04]  /*4fd20*/  LDL.LU R19, [R1+0x6f0] ;  /* 0x0006f00001137983 */ /* 0x000f280000300800 */
[----:B------:R-:W4:Y:S04]  /*4fd30*/  LDL.LU R18, [R1+0x700] ;  /* 0x0007000001127983 */ /* 0x000f280000300800 */
[----:B0-----:R-:W4:Y:S04]  /*4fd40*/  LDL.LU R10, [R1+0x6f4] ;  /* 0x0006f400010a7983 */ /* 0x001f280000300800 */
[----:B------:R-:W4:Y:S01]  /*4fd50*/  LDL.LU R9, [R1+0x704] ;  /* 0x0007040001097983 */ /* 0x000f220000300800 */
[----:B--2---:R-:W-:-:S02]  /*4fd60*/  IMAD.MOV.U32 R15, RZ, RZ, R5 ;  /* 0x000000ffff0f7224 */ /* 0x004fc400078e0005 */
[----:B---3--:R-:W-:Y:S01]  /*4fd70*/  IMAD.MOV.U32 R14, RZ, RZ, R4 ;  /* 0x000000ffff0e7224 */ /* 0x008fe200078e0004 */
[----:B----4-:R0:W-:Y:S01]  /*4fd80*/  @P2 STL [R1+0x28ec], R0 ;  /* 0x0028ec0001002387 */ /* 0x0101e20000100800 */
[----:B------:R-:W-:Y:S02]  /*4fd90*/  IMAD.MOV.U32 R17, RZ, RZ, R3 ;  /* 0x000000ffff117224 */ /* 0x000fe400078e0003 */
[----:B------:R-:W-:Y:S01]  /*4fda0*/  IMAD.MOV.U32 R16, RZ, RZ, R2 ;  /* 0x000000ffff107224 */ /* 0x000fe200078e0002 */
[----:B0-----:R-:W2:Y:S04]  /*4fdb0*/  LDL R0, [R1+0x28d4] ;  /* 0x0028d40001007983 */ /* 0x001ea80000100800 */
[----:B------:R0:W-:Y:S04]  /*4fdc0*/  @P2 STL [R1+0x28f4], R33 ;  /* 0x0028f42101002387 */ /* 0x0001e80000100800 */
[----:B0-----:R-:W3:Y:S04]  /*4fdd0*/  LDL R33, [R1+0x28d0] ;  /* 0x0028d00001217983 */ /* 0x001ee80000100800 */
[----:B------:R0:W-:Y:S04]  /*4fde0*/  @P2 STL [R1+0x28f0], R34 ;  /* 0x0028f02201002387 */ /* 0x0001e80000100800 */
[----:B0-----:R-:W4:Y:S04]  /*4fdf0*/  LDL R34, [R1+0x28cc] ;  /* 0x0028cc0001227983 */ /* 0x001f280000100800 */
[----:B------:R0:W-:Y:S04]  /*4fe00*/  @P2 STL [R1+0x28e8], R41 ;  /* 0x0028e82901002387 */ /* 0x0001e80000100800 */
[----:B0-----:R-:W2:Y:S04]  /*4fe10*/  LDL R41, [R1+0x28c8] ;  /* 0x0028c80001297983 */ /* 0x001ea80000100800 */
[----:B------:R-:W2:Y:S04]  /*4fe20*/  LDL.LU R13, [R1+0x708] ;  /* 0x00070800010d7983 */ /* 0x000ea80000300800 */
[----:B------:R-:W2:Y:S04]  /*4fe30*/  LDL.LU R12, [R1+0x724] ;  /* 0x00072400010c7983 */ /* 0x000ea80000300800 */
[----:B------:R-:W-:Y:S04]  /*4fe40*/  STL.64 [R1+0x1618], R14 ;  /* 0x0016180e01007387 */ /* 0x000fe80000100a00 */
[----:B------:R-:W-:Y:S04]  /*4fe50*/  STL.64 [R1+0x1620], R16 ;  /* 0x0016201001007387 */ /* 0x000fe80000100a00 */
[----:B------:R-:W3:Y:S04]  /*4fe60*/  LDL.LU R11, [R1+0x70c] ;  /* 0x00070c00010b7983 */ /* 0x000ee80000300800 */
[----:B------:R-:W3:Y:S04]  /*4fe70*/  LDL.LU R8, [R1+0x718] ;  /* 0x0007180001087983 */ /* 0x000ee80000300800 */
[----:B------:R-:W3:Y:S04]  /*4fe80*/  LDL.LU R5, [R1+0x710] ;  /* 0x0007100001057983 */ /* 0x000ee80000300800 */
[----:B------:R-:W3:Y:S04]  /*4fe90*/  LDL.LU R4, [R1+0x71c] ;  /* 0x00071c0001047983 */ /* 0x000ee80000300800 */
[----:B------:R-:W3:Y:S04]  /*4fea0*/  LDL.LU R3, [R1+0x714] ;  /* 0x0007140001037983 */ /* 0x000ee80000300800 */
[----:B------:R-:W4:Y:S01]  /*4feb0*/  LDL.LU R2, [R1+0x720] ;  /* 0x0007200001027983 */ /* 0x000f220000300800 */
[----:B------:R-:W-:Y:S01]  /*4fec0*/  ISETP.GT.AND P4, PT, R6, 0x4b, PT ;  /* 0x0000004b0600780c */ /* 0x000fe20003f84270 */
[----:B------:R-:W-:-:S02]  /*4fed0*/  IMAD.MOV.U32 R22, RZ, RZ, R9 ;  /* 0x000000ffff167224 */ /* 0x000fc400078e0009 */
[----:B------:R-:W-:Y:S01]  /*4fee0*/  IMAD.MOV.U32 R23, RZ, RZ, R10 ;  /* 0x000000ffff177224 */ /* 0x000fe200078e000a */
[----:B------:R-:W-:-:S09]  /*4fef0*/  ISETP.GT.AND P5, PT, R6, 0x4c, PT ;  /* 0x0000004c0600780c */ /* 0x000fd20003fa4270 */
[----:B------:R-:W4:Y:S04]  /*4ff00*/  @P4 LDG.E.U16 R35, desc[UR6][R22.64] ;  /* 0x0000000616234981 */ /* 0x000f28000c1e1500 */
[----:B------:R-:W4:Y:S04]  /*4ff10*/  @P4 LDG.E.U16 R32, desc[UR6][R16.64] ;  /* 0x0000000610204981 */ /* 0x000f28000c1e1500 */
[----:B------:R-:W4:Y:S04]  /*4ff20*/  @P4 LDG.E.U16 R40, desc[UR6][R14.64] ;  /* 0x000000060e284981 */ /* 0x000f28000c1e1500 */
[----:B------:R3:W4:Y:S04]  /*4ff30*/  @P4 LDG.E.U16 R30, desc[UR6][R18.64] ;  /* 0x00000006121e4981 */ /* 0x000728000c1e1500 */
[----:B------:R-:W-:Y:S04]  /*4ff40*/  STL.64 [R1+0x1630], R22 ;  /* 0x0016301601007387 */ /* 0x000fe80000100a00 */
[----:B------:R-:W4:Y:S04]  /*4ff50*/  LDL R31, [R1+0x28c4] ;  /* 0x0028c400011f7983 */ /* 0x000f280000100800 */
[----:B------:R3:W-:Y:S04]  /*4ff60*/  STL.64 [R1+0x1628], R18 ;  /* 0x0016281201007387 */ /* 0x0007e80000100a00 */
[----:B--2---:R-:W2:Y:S01]  /*4ff70*/  @P5 LDG.E.U16 R41, desc[UR6][R12.64] ;  /* 0x000000060c295981 */ /* 0x004ea2000c1e1500 */
[----:B---3--:R-:W-:-:S02]  /*4ff80*/  IMAD.MOV.U32 R19, RZ, RZ, R3 ;  /* 0x000000ffff137224 */ /* 0x008fc400078e0003 */
[----:B----4-:R-:W-:-:S05]  /*4ff90*/  IMAD.MOV.U32 R18, RZ, RZ, R2 ;  /* 0x000000ffff127224 */ /* 0x010fca00078e0002 */
[----:B------:R-:W3:Y:S01]  /*4ffa0*/  @P5 LDG.E.U16 R0, desc[UR6][R18.64] ;  /* 0x0000000612005981 */ /* 0x000ee2000c1e1500 */
[----:B------:R-:W-:Y:S02]  /*4ffb0*/  IMAD.MOV.U32 R14, RZ, RZ, R8 ;  /* 0x000000ffff0e7224 */ /* 0x000fe400078e0008 */
[----:B------:R-:W-:Y:S02]  /*4ffc0*/  IMAD.MOV.U32 R15, RZ, RZ, R11 ;  /* 0x000000ffff0f7224 */ /* 0x000fe400078e000b */
[----:B------:R-:W-:Y:S02]  /*4ffd0*/  IMAD.MOV.U32 R16, RZ, RZ, R4 ;  /* 0x000000ffff107224 */ /* 0x000fe400078e0004 */
[----:B------:R-:W-:Y:S01]  /*4ffe0*/  IMAD.MOV.U32 R17, RZ, RZ, R5 ;  /* 0x000000ffff117224 */ /* 0x000fe200078e0005 */
[----:B------:R-:W4:Y:S04]  /*4fff0*/  @P5 LDG.E.U16 R34, desc[UR6][R14.64] ;  /* 0x000000060e225981 */ /* 0x000f28000c1e1500 */
[----:B------:R0:W-:Y:S04]  /*50000*/  @P4 STL [R1+0x28e4], R35 ;  /* 0x0028e42301004387 */ /* 0x0001e80000100800 */
[----:B------:R-:W2:Y:S04]  /*50010*/  @P5 LDG.E.U16 R33, desc[UR6][R16.64] ;  /* 0x0000000610215981 */ /* 0x000ea8000c1e1500 */
[----:B0-----:R-:W2:Y:S04]  /*50020*/  LDL R35, [R1+0x28c0] ;  /* 0x0028c00001237983 */ /* 0x001ea80000100800 */
[----:B------:R-:W4:Y:S04]  /*50030*/  LDL.LU R10, [R1+0x728] ;  /* 0x00072800010a7983 */ /* 0x000f280000300800 */
[----:B------:R-:W4:Y:S04]  /*50040*/  LDL.LU R9, [R1+0x740] ;  /* 0x0007400001097983 */ /* 0x000f280000300800 */
[----:B------:R0:W-:Y:S04]  /*50050*/  @P4 STL [R1+0x28dc], R32 ;  /* 0x0028dc2001004387 */ /* 0x0001e80000100800 */
[----:B0-----:R-:W4:Y:S04]  /*50060*/  LDL R32, [R1+0x28bc] ;  /* 0x0028bc0001207983 */ /* 0x001f280000100800 */
[----:B------:R0:W-:Y:S04]  /*50070*/  @P4 STL [R1+0x28d8], R40 ;  /* 0x0028d82801004387 */ /* 0x0001e80000100800 */
[----:B0-----:R-:W4:Y:S04]  /*50080*/  LDL R40, [R1+0x28b8] ;  /* 0x0028b80001287983 */ /* 0x001f280000100800 */
[----:B------:R-:W-:Y:S04]  /*50090*/  @P4 STL [R1+0x28e0], R30 ;  /* 0x0028e01e01004387 */ /* 0x000fe80000100800 */
[----:B------:R-:W-:Y:S04]  /*500a0*/  STL.64 [R1+0x15f8], R12 ;  /* 0x0015f80c01007387 */ /* 0x000fe80000100a00 */
[----:B------:R-:W-:Y:S04]  /*500b0*/  STL.64 [R1+0x1600], R14 ;  /* 0x0016000e01007387 */ /* 0x000fe80000100a00 */
[----:B------:R-:W-:Y:S04]  /*500c0*/  STL.64 [R1+0x1608], R16 ;  /* 0x0016081001007387 */ /* 0x000fe80000100a00 */
[----:B------:R-:W-:Y:S04]  /*500d0*/  STL.64 [R1+0x1610], R18 ;  /* 0x0016101201007387 */ /* 0x000fe80000100a00 */
[----:B------:R-:W4:Y:S04]  /*500e0*/  LDL.LU R11, [R1+0x72c] ;  /* 0x00072c00010b7983 */ /* 0x000f280000300800 */
[----:B------:R-:W4:Y:S04]  /*500f0*/  LDL.LU R8, [R1+0x744] ;  /* 0x0007440001087983 */ /* 0x000f280000300800 */
[----:B------:R-:W4:Y:S04]  /*50100*/  LDL.LU R5, [R1+0x730] ;  /* 0x0007300001057983 */ /* 0x000f280000300800 */
[----:B------:R-:W4:Y:S04]  /*50110*/  LDL.LU R3, [R1+0x738] ;  /* 0x0007380001037983 */ /* 0x000f280000300800 */
[----:B---3--:R0:W-:Y:S04]  /*50120*/  @P5 STL [R1+0x28d4], R0 ;  /* 0x0028d40001005387 */ /* 0x0081e80000100800 */
[----:B0-----:R-:W3:Y:S04]  /*50130*/  LDL R0, [R1+0x28b4] ;  /* 0x0028b40001007983 */ /* 0x001ee80000100800 */
[----:B------:R-:W3:Y:S04]  /*50140*/  LDL.LU R4, [R1+0x734] ;  /* 0x0007340001047983 */ /* 0x000ee80000300800 */
[----:B------:R-:W3:Y:S04]  /*50150*/  LDL.LU R2, [R1+0x73c] ;  /* 0x00073c0001027983 */ /* 0x000ee80000300800 */
[----:B--2---:R-:W-:Y:S04]  /*50160*/  @P5 STL [R1+0x28c8], R41 ;  /* 0x0028c82901005387 */ /* 0x004fe80000100800 */
[----:B----4-:R0:W-:Y:S04]  /*50170*/  @P5 STL [R1+0x28cc], R34 ;  /* 0x0028cc2201005387 */ /* 0x0101e80000100800 */
[----:B------:R1:W-:Y:S01]  /*50180*/  @P5 STL [R1+0x28d0], R33 ;  /* 0x0028d02101005387 */ /* 0x0003e20000100800 */
[----:B------:R-:W-:-:S02]  /*50190*/  IMAD.MOV.U32 R13, RZ, RZ, R10 ;  /* 0x000000ffff0d7224 */ /* 0x000fc400078e000a */
[----:B------:R-:W-:Y:S01]  /*501a0*/  IMAD.MOV.U32 R12, RZ, RZ, R9 ;  /* 0x000000ffff0c7224 */ /* 0x000fe200078e0009 */
[----:B------:R-:W2:Y:S04]  /*501b0*/  LDL.LU R10, [R1+0x748] ;  /* 0x00074800010a7983 */ /* 0x000ea80000300800 */
[----:B------:R-:W4:Y:S04]  /*501c0*/  LDL.LU R9, [R1+0x758] ;  /* 0x0007580001097983 */ /* 0x000f280000300800 */
[----:B0-----:R-:W2:Y:S04]  /*501d0*/  LDL R34, [R1+0x28b0] ;  /* 0x0028b00001227983 */ /* 0x001ea80000100800 */
[----:B------:R-:W-:Y:S04]  /*501e0*/  STL.64 [R1+0x15d8], R12 ;  /* 0x0015d80c01007387 */ /* 0x000fe80000100a00 */
[----:B------:R-:W2:Y:S04]  /*501f0*/  LDL R41, [R1+0x28ac] ;  /* 0x0028ac0001297983 */ /* 0x000ea80000100800 */
[----:B-1----:R-:W2:Y:S01]  /*50200*/  LDL R33, [R1+0x28a8] ;  /* 0x0028a80001217983 */ /* 0x002ea20000100800 */
[----:B------:R-:W-:-:S02]  /*50210*/  IMAD.MOV.U32 R15, RZ, RZ, R11 ;  /* 0x000000ffff0f7224 */ /* 0x000fc400078e000b */
[----:B------:R-:W-:Y:S02]  /*50220*/  IMAD.MOV.U32 R14, RZ, RZ, R8 ;  /* 0x000000ffff0e7224 */ /* 0x000fe400078e0008 */
[----:B------:R-:W-:Y:S01]  /*50230*/  IMAD.MOV.U32 R17, RZ, RZ, R5 ;  /* 0x000000ffff117224 */ /* 0x000fe200078e0005 */
[----:B------:R-:W-:Y:S01]  /*50240*/  MOV R16, R3 ;  /* 0x0000000300107202 */ /* 0x000fe20000000f00 */
[----:B------:R-:W2:Y:S04]  /*50250*/  LDL.LU R5, [R1+0x74c] ;  /* 0x00074c0001057983 */ /* 0x000ea80000300800 */
[----:B------:R-:W-:Y:S04]  /*50260*/  STL.64 [R1+0x15e0], R14 ;  /* 0x0015e00e01007387 */ /* 0x000fe80000100a00 */
[----:B------:R-:W2:Y:S04]  /*50270*/  LDL.LU R3, [R1+0x75c] ;  /* 0x00075c0001037983 */ /* 0x000ea80000300800 */
[----:B------:R-:W-:Y:S01]  /*50280*/  STL.64 [R1+0x15e8], R16 ;  /* 0x0015e81001007387 */ /* 0x000fe20000100a00 */
[----:B---3--:R-:W-:-:S02]  /*50290*/  IMAD.MOV.U32 R19, RZ, RZ, R4 ;  /* 0x000000ffff137224 */ /* 0x008fc400078e0004 */
[----:B------:R-:W-:-:S05]  /*502a0*/  IMAD.MOV.U32 R18, RZ, RZ, R2 ;  /* 0x000000ffff127224 */ /* 0x000fca00078e0002 */
[----:B------:R0:W-:Y:S04]  /*502b0*/  STL.64 [R1+0x15f0], R18 ;  /* 0x0015f01201007387 */ /* 0x0001e80000100a00 */
[----:B------:R-:W3:Y:S04]  /*502c0*/  LDL.LU R11, [R1+0x750] ;  /* 0x00075000010b7983 */ /* 0x000ee80000300800 */
[----:B------:R-:W2:Y:S04]  /*502d0*/  LDL.LU R8, [R1+0x760] ;  /* 0x0007600001087983 */ /* 0x000ea80000300800 */
[----:B------:R-:W0:Y:S04]  /*502e0*/  LDL.LU R4, [R1+0x754] ;  /* 0x0007540001047983 */ /* 0x000e280000300800 */
[----:B------:R-:W2:Y:S01]  /*502f0*/  LDL.LU R2, [R1+0x764] ;  /* 0x0007640001027983 */ /* 0x000ea20000300800 */
[----:B------:R-:W-:-:S02]  /*50300*/  ISETP.GT.AND P2, PT, R6, 0x4d, PT ;  /* 0x0000004d0600780c */ /* 0x000fc40003f44270 */
[----:B------:R-:W-:-:S11]  /*50310*/  ISETP.GT.AND P4, PT, R6, 0x4e, PT ;  /* 0x0000004e0600780c */ /* 0x000fd60003f84270 */
[----:B------:R-:W3:Y:S04]  /*50320*/  @P2 LDG.E.U16 R35, desc[UR6][R16.64] ;  /* 0x0000000610232981 */ /* 0x000ee8000c1e1500 */
[----:B------:R-:W3:Y:S04]  /*50330*/  @P2 LDG.E.U16 R40, desc[UR6][R12.64] ;  /* 0x000000060c282981 */ /* 0x000ee8000c1e1500 */
[----:B------:R-:W3:Y:S04]  /*50340*/  @P2 LDG.E.U16 R32, desc[UR6][R14.64] ;  /* 0x000000060e202981 */ /* 0x000ee8000c1e1500 */
[----:B------:R0:W3:Y:S02]  /*50350*/  @P2 LDG.E.U16 R31, desc[UR6][R18.64] ;  /* 0x00000006121f2981 */ /* 0x0000e4000c1e1500 */
[----:B0-----:R-:W-:-:S02]  /*50360*/  IMAD.MOV.U32 R19, RZ, RZ, R4 ;  /* 0x000000ffff137224 */ /* 0x001fc400078e0004 */
[----:B--2---:R-:W-:-:S05]  /*50370*/  IMAD.MOV.U32 R18, RZ, RZ, R2 ;  /* 0x000000ffff127224 */ /* 0x004fca00078e0002 */
[----:B------:R-:W2:Y:S01]  /*50380*/  @P4 LDG.E.U16 R0, desc[UR6][R18.64] ;  /* 0x0000000612004981 */ /* 0x000ea2000c1e1500 */
[----:B----4-:R-:W-:Y:S02]  /*50390*/  IMAD.MOV.U32 R12, RZ, RZ, R9 ;  /* 0x000000ffff0c7224 */ /* 0x010fe400078e0009 */
[----:B------:R-:W-:Y:S02]  /*503a0*/  IMAD.MOV.U32 R13, RZ, RZ, R10 ;  /* 0x000000ffff0d7224 */ /* 0x000fe400078e000a */
[----:B------:R-:W-:Y:S02]  /*503b0*/  IMAD.MOV.U32 R14, RZ, RZ, R3 ;  /* 0x000000ffff0e7224 */ /* 0x000fe400078e0003 */
[----:B------:R-:W-:Y:S02]  /*503c0*/  IMAD.MOV.U32 R15, RZ, RZ, R5 ;  /* 0x000000ffff0f7224 */ /* 0x000fe400078e0005 */
[----:B------:R-:W-:Y:S02]  /*503d0*/  IMAD.MOV.U32 R16, RZ, RZ, R8 ;  /* 0x000000ffff107224 */ /* 0x000fe400078e0008 */
[----:B---3--:R-:W-:Y:S01]  /*503e0*/  IMAD.MOV.U32 R17, RZ, RZ, R11 ;  /* 0x000000ffff117224 */ /* 0x008fe200078e000b */
[----:B------:R0:W3:Y:S04]  /*503f0*/  @P4 LDG.E.U16 R33, desc[UR6][R12.64] ;  /* 0x000000060c214981 */ /* 0x0000e8000c1e1500 */
[----:B------:R1:W-:Y:S04]  /*50400*/  @P2 STL [R1+0x28c0], R35 ;  /* 0x0028c02301002387 */ /* 0x0003e80000100800 */
[----:B------:R-:W4:Y:S04]  /*50410*/  @P4 LDG.E.U16 R34, desc[UR6][R16.64] ;  /* 0x0000000610224981 */ /* 0x000f28000c1e1500 */
[----:B------:R-:W3:Y:S04]  /*50420*/  @P4 LDG.E.U16 R41, desc[UR6][R14.64] ;  /* 0x000000060e294981 */ /* 0x000ee8000c1e1500 */
[----:B-1----:R-:W3:Y:S04]  /*50430*/  LDL R35, [R1+0x28a4] ;  /* 0x0028a40001237983 */ /* 0x002ee80000100800 */
[----:B------:R1:W-:Y:S04]  /*50440*/  @P2 STL [R1+0x28b8], R40 ;  /* 0x0028b82801002387 */ /* 0x0003e80000100800 */
[----:B------:R-:W-:Y:S04]  /*50450*/  @P2 STL [R1+0x28bc], R32 ;  /* 0x0028bc2001002387 */ /* 0x000fe80000100800 */
[----:B------:R0:W-:Y:S04]  /*50460*/  @P2 STL [R1+0x28c4], R31 ;  /* 0x0028c41f01002387 */ /* 0x0001e80000100800 */
[----:B------:R-:W3:Y:S04]  /*50470*/  LDL R28, [R1+0x28a0] ;  /* 0x0028a000011c7983 */ /* 0x000ee80000100800 */
[----:B-1----:R-:W3:Y:S04]  /*50480*/  LDL R40, [R1+0x289c] ;  /* 0x00289c0001287983 */ /* 0x002ee80000100800 */
[----:B0-----:R-:W3:Y:S04]  /*50490*/  LDL R31, [R1+0x2898] ;  /* 0x00289800011f7983 */ /* 0x001ee80000100800 */
[----:B------:R-:W-:Y:S04]  /*504a0*/  STL.64 [R1+0x15b8], R12 ;  /* 0x0015b80c01007387 */ /* 0x000fe80000100a00 */
[----:B------:R-:W3:Y:S04]  /*504b0*/  LDL.LU R10, [R1+0x768] ;  /* 0x00076800010a7983 */ /* 0x000ee80000300800 */
[----:B------:R-:W3:Y:S04]  /*504c0*/  LDL.LU R9, [R1+0x784] ;  /* 0x0007840001097983 */ /* 0x000ee80000300800 */
[----:B------:R-:W3:Y:S04]  /*504d0*/  LDL.LU R5, [R1+0x76c] ;  /* 0x00076c0001057983 */ /* 0x000ee80000300800 */
[----:B------:R-:W-:Y:S04]  /*504e0*/  STL.64 [R1+0x15c0], R14 ;  /* 0x0015c00e01007387 */ /* 0x000fe80000100a00 */
[----:B------:R-:W3:Y:S04]  /*504f0*/  LDL.LU R3, [R1+0x778] ;  /* 0x0007780001037983 */ /* 0x000ee80000300800 */
[----:B------:R-:W-:Y:S04]  /*50500*/  STL.64 [R1+0x15d0], R18 ;  /* 0x0015d01201007387 */ /* 0x000fe80000100a00 */
[----:B------:R-:W3:Y:S04]  /*50510*/  LDL.LU R2, [R1+0x770] ;  /* 0x0007700001027983 */ /* 0x000ee80000300800 */
[----:B------:R-:W-:Y:S04]  /*50520*/  STL.64 [R1+0x15c8], R16 ;  /* 0x0015c81001007387 */ /* 0x000fe80000100a00 */
[----:B--2---:R0:W-:Y:S04]  /*50530*/  @P4 STL [R1+0x28b4], R0 ;  /* 0x0028b40001004387 */ /* 0x0041e80000100800 */
[----:B0-----:R-:W2:Y:S04]  /*50540*/  LDL.LU R0, [R1+0x77c] ;  /* 0x00077c0001007983 */ /* 0x001ea80000300800 */
[----:B------:R-:W2:Y:S04]  /*50550*/  LDL.LU R8, [R1+0x774] ;  /* 0x0007740001087983 */ /* 0x000ea80000300800 */
[----:B------:R-:W2:Y:S01]  /*50560*/  LDL.LU R4, [R1+0x780] ;  /* 0x0007800001047983 */ /* 0x000ea20000300800 */
[----:B------:R-:W-:-:S03]  /*50570*/  ISETP.GT.AND P5, PT, R6, 0x4f, PT ;  /* 0x0000004f0600780c */ /* 0x000fc60003fa4270 */
[----:B------:R-:W2:Y:S04]  /*50580*/  LDL R30, [R1+0x2894] ;  /* 0x00289400011e7983 */ /* 0x000ea80000100800 */
[----:B------:R-:W2:Y:S04]  /*50590*/  LDL R32, [R1+0x2890] ;  /* 0x0028900001207983 */ /* 0x000ea80000100800 */
[----:B----4-:R0:W-:Y:S04]  /*505a0*/  @P4 STL [R1+0x28b0], R34 ;  /* 0x0028b02201004387 */ /* 0x0101e80000100800 */
[----:B0-----:R-:W4:Y:S04]  /*505b0*/  LDL R34, [R1+0x288c] ;  /* 0x00288c0001227983 */ /* 0x001f280000100800 */
[----:B---3--:R0:W-:Y:S01]  /*505c0*/  @P4 STL [R1+0x28ac], R41 ;  /* 0x0028ac2901004387 */ /* 0x0081e20000100800 */
[----:B------:R-:W-:-:S02]  /*505d0*/  IMAD.MOV.U32 R11, RZ, RZ, R10 ;  /* 0x000000ffff0b7224 */ /* 0x000fc400078e000a */
[----:B------:R-:W-:Y:S02]  /*505e0*/  IMAD.MOV.U32 R10, RZ, RZ, R9 ;  /* 0x000000ffff0a7224 */ /* 0x000fe400078e0009 */
[----:B------:R-:W-:Y:S02]  /*505f0*/  IMAD.MOV.U32 R13, RZ, RZ, R5 ;  /* 0x000000ffff0d7224 */ /* 0x000fe400078e0005 */
[----:B------:R-:W-:Y:S01]  /*50600*/  IMAD.MOV.U32 R12, RZ, RZ, R3 ;  /* 0x000000ffff0c7224 */ /* 0x000fe200078e0003 */
[----:B0-----:R-:W3:Y:S04]  /*50610*/  LDL R41, [R1+0x2888] ;  /* 0x0028880001297983 */ /* 0x001ee80000100800 */
[----:B------:R-:W-:Y:S04]  /*50620*/  @P4 STL [R1+0x28a8], R33 ;  /* 0x0028a82101004387 */ /* 0x000fe80000100800 */
[----:B------:R-:W3:Y:S04]  /*50630*/  LDL.LU R5, [R1+0x788] ;  /* 0x0007880001057983 */ /* 0x000ee80000300800 */
[----:B------:R-:W4:Y:S01]  /*50640*/  LDL.LU R3, [R1+0x7a0] ;  /* 0x0007a00001037983 */ /* 0x000f220000300800 */
[----:B------:R-:W-:-:S03]  /*50650*/  IMAD.MOV.U32 R17, RZ, RZ, R2 ;  /* 0x000000ffff117224 */ /* 0x000fc600078e0002 */
[----:B------:R-:W-:Y:S04]  /*50660*/  STL.64 [R1+0x1598], R10 ;  /* 0x0015980a01007387 */ /* 0x000fe80000100a00 */
[----:B------:R-:W-:Y:S04]  /*50670*/  STL.64 [R1+0x15a0], R12 ;  /* 0x0015a00c01007387 */ /* 0x000fe80000100a00 */
[----:B------:R-:W4:Y:S04]  /*50680*/  LDL.LU R2, [R1+0x78c] ;  /* 0x00078c0001027983 */ /* 0x000f280000300800 */
[----:B------:R-:W4:Y:S04]  /*50690*/  @P5 LDG.E.U16 R40, desc[UR6][R12.64] ;  /* 0x000000060c285981 */ /* 0x000f28000c1e1500 */
[----:B------:R3:W4:Y:S01]  /*506a0*/  @P5 LDG.E.U16 R31, desc[UR6][R10.64] ;  /* 0x000000060a1f5981 */ /* 0x000722000c1e1500 */
[----:B--2---:R-:W-:-:S02]  /*506b0*/  IMAD.MOV.U32 R9, RZ, RZ, R8 ;  /* 0x000000ffff097224 */ /* 0x004fc400078e0008 */
[----:B------:R-:W-:Y:S02]  /*506c0*/  IMAD.MOV.U32 R8, RZ, RZ, R4 ;  /* 0x000000ffff087224 */ /* 0x000fe400078e0004 */
[----:B------:R-:W-:Y:S02]  /*506d0*/  IMAD.MOV.U32 R16, RZ, RZ, R0 ;  /* 0x000000ffff107224 */ /* 0x000fe400078e0000 */
[----:B------:R-:W2:Y:S04]  /*506e0*/  LDL.LU R0, [R1+0x7a4] ;  /* 0x0007a40001007983 */ /* 0x000ea80000300800 */
[----:B------:R-:W2:Y:S04]  /*506f0*/  @P5 LDG.E.U16 R35, desc[UR6][R8.64] ;  /* 0x0000000608235981 */ /* 0x000ea8000c1e1500 */
[----:B------:R-:W-:Y:S04]  /*50700*/  STL.64 [R1+0x15a8], R16 ;  /* 0x0015a81001007387 */ /* 0x000fe80000100a00 */
[----:B------:R0:W-:Y:S04]  /*50710*/  STL.64 [R1+0x15b0], R8 ;  /* 0x0015b00801007387 */ /* 0x0001e80000100a00 */
[----:B------:R-:W2:Y:S04]  /*50720*/  @P5 LDG.E.U16 R28, desc[UR6][R16.64] ;  /* 0x00000006101c5981 */ /* 0x000ea8000c1e1500 */
[----:B0-----:R-:W2:Y:S04]  /*50730*/  LDL.LU R9, [R1+0x790] ;  /* 0x0007900001097983 */ /* 0x001ea80000300800 */
[----:B------:R-:W2:Y:S04]  /*50740*/  LDL.LU R8, [R1+0x798] ;  /* 0x0007980001087983 */ /* 0x000ea80000300800 */
[----:B------:R-:W2:Y:S04]  /*50750*/  LDL.LU R14, [R1+0x794] ;  /* 0x00079400010e7983 */ /* 0x000ea80000300800 */
[----:B------:R-:W2:Y:S04]  /*50760*/  LDL.LU R4, [R1+0x79c] ;  /* 0x00079c0001047983 */ /* 0x000ea80000300800 */
[----:B------:R-:W2:Y:S01]  /*50770*/  LDL R33, [R1+0x2884] ;  /* 0x0028840001217983 */ /* 0x000ea20000100800 */
[----:B------:R-:W-:Y:S01]  /*50780*/  ISETP.GT.AND P2, PT, R6, 0x50, PT ;  /* 0x000000500600780c */ /* 0x000fe20003f44270 */
[----:B---3--:R-:W-:-:S02]  /*50790*/  IMAD.MOV.U32 R11, RZ, RZ, R5 ;  /* 0x000000ffff0b7224 */ /* 0x008fc400078e0005 */
[----:B----4-:R-:W-:Y:S02]  /*507a0*/  IMAD.MOV.U32 R10, RZ, RZ, R3 ;  /* 0x000000ffff0a7224 */ /* 0x010fe400078e0003 */
[----:B------:R-:W-:Y:S01]  /*507b0*/  IMAD.MOV.U32 R13, RZ, RZ, R2 ;  /* 0x000000ffff0d7224 */ /* 0x000fe200078e0002 */
[----:B------:R-:W-:-:S07]  /*507c0*/  ISETP.GT.AND P4, PT, R6, 0x51, PT ;  /* 0x000000510600780c */ /* 0x000fce0003f84270 */
[----:B------:R0:W3:Y:S04]  /*507d0*/  @P2 LDG.E.U16 R41, desc[UR6][R10.64] ;  /* 0x000000060a292981 */ /* 0x0000e8000c1e1500 */
[----:B--2---:R1:W-:Y:S01]  /*507e0*/  @P5 STL [R1+0x28a4], R35 ;  /* 0x0028a42301005387 */ /* 0x0043e20000100800 */
[----:B------:R-:W-:-:S05]  /*507f0*/  IMAD.MOV.U32 R12, RZ, RZ, R0 ;  /* 0x000000ffff0c7224 */ /* 0x000fca00078e0000 */
[----:B------:R2:W4:Y:S04]  /*50800*/  @P2 LDG.E.U16 R34, desc[UR6][R12.64] ;  /* 0x000000060c222981 */ /* 0x000528000c1e1500 */
[----:B-1----:R-:W2:Y:S04]  /*50810*/  LDL R35, [R1+0x2880] ;  /* 0x0028800001237983 */ /* 0x002ea80000100800 */
[----:B------:R1:W-:Y:S04]  /*50820*/  @P5 STL [R1+0x289c], R40 ;  /* 0x00289c2801005387 */ /* 0x0003e80000100800 */
[----:B------:R-:W2:Y:S01]  /*50830*/  @P2 LDG.E.U16 R32, desc[UR6][R8.64] ;  /* 0x0000000608202981 */ /* 0x000ea2000c1e1500 */
[----:B------:R-:W-:-:S03]  /*50840*/  IMAD.MOV.U32 R15, RZ, RZ, R14 ;  /* 0x000000ffff0f7224 */ /* 0x000fc600078e000e */
[----:B-1----:R-:W2:Y:S04]  /*50850*/  LDL R40, [R1+0x287c] ;  /* 0x00287c0001287983 */ /* 0x002ea80000100800 */
[----:B------:R1:W-:Y:S04]  /*50860*/  @P5 STL [R1+0x2898], R31 ;  /* 0x0028981f01005387 */ /* 0x0003e80000100800 */
[----:B------:R-:W-:Y:S04]  /*50870*/  @P5 STL [R1+0x28a0], R28 ;  /* 0x0028a01c01005387 */ /* 0x000fe80000100800 */
[----:B------:R-:W2:Y:S04]  /*50880*/  LDL.LU R5, [R1+0x7a8] ;  /* 0x0007a80001057983 */ /* 0x000ea80000300800 */
[----:B------:R-:W0:Y:S04]  /*50890*/  LDL.LU R3, [R1+0x7b8] ;  /* 0x0007b80001037983 */ /* 0x000e280000300800 */
[----:B------:R-:W-:Y:S01]  /*508a0*/  STL.64 [R1+0x1578], R10 ;  /* 0x0015780a01007387 */ /* 0x000fe20000100a00 */
[----:B------:R-:W-:-:S03]  /*508b0*/  IMAD.MOV.U32 R14, RZ, RZ, R4 ;  /* 0x000000ffff0e7224 */ /* 0x000fc600078e0004 */
[----:B------:R-:W2:Y:S04]  /*508c0*/  LDL.LU R2, [R1+0x7ac] ;  /* 0x0007ac0001027983 */ /* 0x000ea80000300800 */
[----:B------:R-:W2:Y:S04]  /*508d0*/  LDL.LU R0, [R1+0x7bc] ;  /* 0x0007bc0001007983 */ /* 0x000ea80000300800 */
[----:B------:R-:W-:Y:S04]  /*508e0*/  STL.64 [R1+0x1580], R12 ;  /* 0x0015800c01007387 */ /* 0x000fe80000100a00 */
[----:B-1----:R-:W2:Y:S04]  /*508f0*/  LDL R31, [R1+0x2878] ;  /* 0x00287800011f7983 */ /* 0x002ea80000100800 */
[----:B------:R1:W-:Y:S04]  /*50900*/  STL.64 [R1+0x1590], R14 ;  /* 0x0015900e01007387 */ /* 0x0003e80000100a00 */
[----:B------:R-:W2:Y:S04]  /*50910*/  @P2 LDG.E.U16 R30, desc[UR6][R14.64] ;  /* 0x000000060e1e2981 */ /* 0x000ea8000c1e1500 */
[----:B------:R3:W-:Y:S04]  /*50920*/  STL.64 [R1+0x1588], R8 ;  /* 0x0015880801007387 */ /* 0x0007e80000100a00 */
[----:B-1----:R-:W2:Y:S04]  /*50930*/  LDL.LU R15, [R1+0x7b0] ;  /* 0x0007b000010f7983 */ /* 0x002ea80000300800 */
[----:B------:R-:W2:Y:S04]  /*50940*/  LDL.LU R14, [R1+0x7c0] ;  /* 0x0007c000010e7983 */ /* 0x000ea80000300800 */
[----:B---3--:R-:W3:Y:S04]  /*50950*/  LDL.LU R9, [R1+0x7b4] ;  /* 0x0007b40001097983 */ /* 0x008ee80000300800 */
[----:B------:R-:W4:Y:S04]  /*50960*/  LDL.LU R4, [R1+0x7c4] ;  /* 0x0007c40001047983 */ /* 0x000f280000300800 */
[----:B--2---:R-:W2:Y:S01]  /*50970*/  @P4 LDG.E.U16 R35, desc[UR6][R14.64] ;  /* 0x000000060e234981 */ /* 0x004ea2000c1e1500 */
[----:B---3--:R-:W-:-:S02]  /*50980*/  IMAD.MOV.U32 R17, RZ, RZ, R9 ;  /* 0x000000ffff117224 */ /* 0x008fc400078e0009 */
[----:B----4-:R-:W-:-:S05]  /*50990*/  IMAD.MOV.U32 R16, RZ, RZ, R4 ;  /* 0x000000ffff107224 */ /* 0x010fca00078e0004 */
[----:B------:R-:W3:Y:S04]  /*509a0*/  @P4 LDG.E.U16 R33, desc[UR6][R16.64] ;  /* 0x0000000610214981 */ /* 0x000ee8000c1e1500 */
[----:B------:R1:W-:Y:S01]  /*509b0*/  @P2 STL [R1+0x2890], R32 ;  /* 0x0028902001002387 */ /* 0x0003e20000100800 */
[----:B0-----:R-:W-:Y:S02]  /*509c0*/  IMAD.MOV.U32 R10, RZ, RZ, R3 ;  /* 0x000000ffff0a7224 */ /* 0x001fe400078e0003 */
[----:B------:R-:W-:Y:S02]  /*509d0*/  IMAD.MOV.U32 R11, RZ, RZ, R5 ;  /* 0x000000ffff0b7224 */ /* 0x000fe400078e0005 */
[----:B------:R-:W-:Y:S01]  /*509e0*/  IMAD.MOV.U32 R12, RZ, RZ, R0 ;  /* 0x000000ffff0c7224 */ /* 0x000fe200078e0000 */
[----:B------:R-:W-:-:S02]  /*509f0*/  MOV R13, R2 ;  /* 0x00000002000d7202 */ /* 0x000fc40000000f00 */
[----:B------:R-:W4:Y:S04]  /*50a00*/  @P4 LDG.E.U16 R31, desc[UR6][R10.64] ;  /* 0x000000060a1f4981 */ /* 0x000f28000c1e1500 */
[----:B-1----:R-:W4:Y:S04]  /*50a10*/  LDL R32, [R1+0x2874] ;  /* 0x0028740001207983 */ /* 0x002f280000100800 */
[----:B------:R0:W-:Y:S04]  /*50a20*/  @P2 STL [R1+0x2888], R41 ;  /* 0x0028882901002387 */ /* 0x0001e80000100800 */
[----:B------:R1:W-:Y:S04]  /*50a30*/  @P2 STL [R1+0x288c], R34 ;  /* 0x00288c2201002387 */ /* 0x0003e80000100800 */
[----:B------:R1:W-:Y:S04]  /*50a40*/  @P2 STL [R1+0x2894], R30 ;  /* 0x0028941e01002387 */ /* 0x0003e80000100800 */
[----:B------:R-:W4:Y:S04]  /*50a50*/  @P4 LDG.E.U16 R40, desc[UR6][R12.64] ;  /* 0x000000060c284981 */ /* 0x000f28000c1e1500 */
[----:B0-----:R-:W4:Y:S04]  /*50a60*/  LDL R41, [R1+0x286c] ;  /* 0x00286c0001297983 */ /* 0x001f280000100800 */
[----:B-1----:R-:W4:Y:S04]  /*50a70*/  LDL R34, [R1+0x2870] ;  /* 0x0028700001227983 */ /* 0x002f280000100800 */
[----:B------:R-:W-:Y:S04]  /*50a80*/  STL.64 [R1+0x1558], R10 ;  /* 0x0015580a01007387 */ /* 0x000fe80000100a00 */
[----:B------:R-:W4:Y:S04]  /*50a90*/  LDL.LU R8, [R1+0x7c8] ;  /* 0x0007c80001087983 */ /* 0x000f280000300800 */
[----:B------:R-:W4:Y:S04]  /*50aa0*/  LDL.LU R5, [R1+0x7e4] ;  /* 0x0007e40001057983 */ /* 0x000f280000300800 */
[----:B------:R-:W-:Y:S04]  /*50ab0*/  STL.64 [R1+0x1560], R12 ;  /* 0x0015600c01007387 */ /* 0x000fe80000100a00 */
[----:B------:R-:W4:Y:S04]  /*50ac0*/  LDL.LU R3, [R1+0x7cc] ;  /* 0x0007cc0001037983 */ /* 0x000f280000300800 */
[----:B------:R-:W4:Y:S04]  /*50ad0*/  LDL.LU R2, [R1+0x7d8] ;  /* 0x0007d80001027983 */ /* 0x000f280000300800 */
[----:B------:R-:W4:Y:S04]  /*50ae0*/  LDL R0, [R1+0x2868] ;  /* 0x0028680001007983 */ /* 0x000f280000100800 */
[----:B------:R-:W-:Y:S04]  /*50af0*/  STL.64 [R1+0x1570], R16 ;  /* 0x0015701001007387 */ /* 0x000fe80000100a00 */
[----:B------:R-:W-:Y:S04]  /*50b00*/  STL.64 [R1+0x1568], R14 ;  /* 0x0015680e01007387 */ /* 0x000fe80000100a00 */
[----:B------:R-:W4:Y:S04]  /*50b10*/  LDL R30, [R1+0x2864] ;  /* 0x00286400011e7983 */ /* 0x000f280000100800 */
[----:B---3--:R0:W-:Y:S04]  /*50b20*/  @P4 STL [R1+0x2884], R33 ;  /* 0x0028842101004387 */ /* 0x0081e80000100800 */
[----:B0-----:R-:W3:Y:S04]  /*50b30*/  LDL R33, [R1+0x2860] ;  /* 0x0028600001217983 */ /* 0x001ee80000100800 */
[----:B--2---:R0:W-:Y:S04]  /*50b40*/  @P4 STL [R1+0x2880], R35 ;  /* 0x0028802301004387 */ /* 0x0041e80000100800 */
[----:B0-----:R-:W2:Y:S04]  /*50b50*/  LDL R35, [R1+0x285c] ;  /* 0x00285c0001237983 */ /* 0x001ea80000100800 */
[----:B------:R-:W2:Y:S04]  /*50b60*/  LDL.LU R19, [R1+0x7d0] ;  /* 0x0007d00001137983 */ /* 0x000ea80000300800 */
[----:B------:R-:W2:Y:S04]  /*50b70*/  LDL.LU R18, [R1+0x7dc] ;  /* 0x0007dc0001127983 */ /* 0x000ea80000300800 */
[----:B------:R-:W3:Y:S04]  /*50b80*/  LDL.LU R13, [R1+0x7d4] ;  /* 0x0007d400010d7983 */ /* 0x000ee80000300800 */
[----:B------:R-:W3:Y:S01]  /*50b90*/  LDL.LU R4, [R1+0x7e0] ;  /* 0x0007e00001047983 */ /* 0x000ee20000300800 */
[----:B------:R-:W-:-:S03]  /*50ba0*/  ISETP.GT.AND P5, PT, R6, 0x52, PT ;  /* 0x000000520600780c */ /* 0x000fc60003fa4270 */
[----:B----4-:R0:W-:Y:S01]  /*50bb0*/  @P4 STL [R1+0x287c], R40 ;  /* 0x00287c2801004387 */ /* 0x0101e20000100800 */
[----:B------:R-:W-:Y:S02]  /*50bc0*/  IMAD.MOV.U32 R14, RZ, RZ, R5 ;  /* 0x000000ffff0e7224 */ /* 0x000fe400078e0005 */
[----:B------:R-:W-:Y:S02]  /*50bd0*/  IMAD.MOV.U32 R15, RZ, RZ, R8 ;  /* 0x000000ffff0f7224 */ /* 0x000fe400078e0008 */
[----:B------:R-:W-:Y:S02]  /*50be0*/  IMAD.MOV.U32 R16, RZ, RZ, R2 ;  /* 0x000000ffff107224 */ /* 0x000fe400078e0002 */
[----:B------:R-:W-:Y:S01]  /*50bf0*/  IMAD.MOV.U32 R17, RZ, RZ, R3 ;  /* 0x000000ffff117224 */ /* 0x000fe200078e0003 */
[----:B0-----:R-:W4:Y:S04]  /*50c00*/  LDL R40, [R1+0x2858] ;  /* 0x0028580001287983 */ /* 0x001f280000100800 */
[----:B------:R0:W-:Y:S04]  /*50c10*/  @P4 STL [R1+0x2878], R31 ;  /* 0x0028781f01004387 */ /* 0x0001e80000100800 */
[----:B------:R-:W4:Y:S04]  /*50c20*/  LDL.LU R9, [R1+0x7e8] ;  /* 0x0007e80001097983 */ /* 0x000f280000300800 */
[----:B------:R-:W4:Y:S04]  /*50c30*/  LDL.LU R8, [R1+0x800] ;  /* 0x0008000001087983 */ /* 0x000f280000300800 */
[----:B------:R1:W-:Y:S04]  /*50c40*/  STL.64 [R1+0x1538], R14 ;  /* 0x0015380e01007387 */ /* 0x0003e80000100a00 */
[----:B------:R0:W-:Y:S04]  /*50c50*/  STL.64 [R1+0x1540], R16 ;  /* 0x0015401001007387 */ /* 0x0001e80000100a00 */
[----:B------:R-:W4:Y:S04]  /*50c60*/  LDL.LU R12, [R1+0x7ec] ;  /* 0x0007ec00010c7983 */ /* 0x000f280000300800 */
[----:B------:R-:W4:Y:S04]  /*50c70*/  LDL.LU R11, [R1+0x804] ;  /* 0x00080400010b7983 */ /* 0x000f280000300800 */
[----:B------:R-:W1:Y:S04]  /*50c80*/  LDL.LU R10, [R1+0x7f0] ;  /* 0x0007f000010a7983 */ /* 0x000e680000300800 */
[----:B------:R-:W4:Y:S04]  /*50c90*/  @P5 LDG.E.U16 R41, desc[UR6][R16.64] ;  /* 0x0000000610295981 */ /* 0x000f28000c1e1500 */
[----:B------:R-:W4:Y:S04]  /*50ca0*/  LDL.LU R5, [R1+0x7f8] ;  /* 0x0007f80001057983 */ /* 0x000f280000300800 */
[----:B------:R-:W4:Y:S04]  /*50cb0*/  LDL.LU R3, [R1+0x7f4] ;  /* 0x0007f40001037983 */ /* 0x000f280000300800 */
[----:B------:R-:W4:Y:S04]  /*50cc0*/  LDL.LU R2, [R1+0x7fc] ;  /* 0x0007fc0001027983 */ /* 0x000f280000300800 */
[----:B------:R1:W4:Y:S04]  /*50cd0*/  @P5 LDG.E.U16 R0, desc[UR6][R14.64] ;  /* 0x000000060e005981 */ /* 0x000328000c1e1500 */
[----:B--2---:R-:W2:Y:S01]  /*50ce0*/  @P5 LDG.E.U16 R34, desc[UR6][R18.64] ;  /* 0x0000000612225981 */ /* 0x004ea2000c1e1500 */
[----:B---3--:R-:W-:-:S02]  /*50cf0*/  IMAD.MOV.U32 R23, RZ, RZ, R13 ;  /* 0x000000ffff177224 */ /* 0x008fc400078e000d */
[----:B------:R-:W-:-:S05]  /*50d00*/  IMAD.MOV.U32 R22, RZ, RZ, R4 ;  /* 0x000000ffff167224 */ /* 0x000fca00078e0004 */
[----:B------:R-:W3:Y:S01]  /*50d10*/  @P5 LDG.E.U16 R32, desc[UR6][R22.64] ;  /* 0x0000000616205981 */ /* 0x000ee2000c1e1500 */
[----:B------:R-:W-:-:S03]  /*50d20*/  ISETP.GT.AND P2, PT, R6, 0x53, PT ;  /* 0x000000530600780c */ /* 0x000fc60003f44270 */
[----:B------:R-:W-:Y:S04]  /*50d30*/  STL.64 [R1+0x1550], R22 ;  /* 0x0015501601007387 */ /* 0x000fe80000100a00 */
[----:B0-----:R-:W2:Y:S04]  /*50d40*/  LDL R31, [R1+0x2854] ;  /* 0x00285400011f7983 */ /* 0x001ea80000100800 */
[----:B------:R-:W-:Y:S01]  /*50d50*/  STL.64 [R1+0x1548], R18 ;  /* 0x0015481201007387 */ /* 0x000fe20000100a00 */
[----:B----4-:R-:W-:Y:S02]  /*50d60*/  IMAD.MOV.U32 R13, RZ, RZ, R12 ;  /* 0x000000ffff0d7224 */ /* 0x010fe400078e000c */
[----:B------:R-:W-:-:S02]  /*50d70*/  IMAD.MOV.U32 R12, RZ, RZ, R11 ;  /* 0x000000ffff0c7224 */ /* 0x000fc400078e000b */
[----:B-1----:R-:W-:Y:S01]  /*50d80*/  IMAD.MOV.U32 R15, RZ, RZ, R10 ;  /* 0x000000ffff0f7224 */ /* 0x002fe200078e000a */
[----:B------:R-:W4:Y:S01]  /*50d90*/  @P2 LDG.E.U16 R40, desc[UR6][R8.64] ;  /* 0x0000000608282981 */ /* 0x000f22000c1e1500 */
[----:B------:R-:W-:Y:S02]  /*50da0*/  IMAD.MOV.U32 R14, RZ, RZ, R5 ;  /* 0x000000ffff0e7224 */ /* 0x000fe400078e0005 */
[----:B------:R-:W-:Y:S02]  /*50db0*/  IMAD.MOV.U32 R17, RZ, RZ, R3 ;  /* 0x000000ffff117224 */ /* 0x000fe400078e0003 */
[----:B------:R-:W-:Y:S01]  /*50dc0*/  IMAD.MOV.U32 R16, RZ, RZ, R2 ;  /* 0x000000ffff107224 */ /* 0x000fe200078e0002 */
[----:B------:R-:W4:Y:S04]  /*50dd0*/  @P2 LDG.E.U16 R35, desc[UR6][R12.64] ;  /* 0x000000060c232981 */ /* 0x000f28000c1e1500 */
[----:B------:R-:W4:Y:S04]  /*50de0*/  @P2 LDG.E.U16 R33, desc[UR6][R14.64] ;  /* 0x000000060e212981 */ /* 0x000f28000c1e1500 */
[----:B------:R-:W4:Y:S04]  /*50df0*/  @P2 LDG.E.U16 R30, desc[UR6][R16.64] ;  /* 0x00000006101e2981 */ /* 0x000f28000c1e1500 */
[----:B---3--:R0:W-:Y:S04]  /*50e00*/  @P5 STL [R1+0x2874], R32 ;  /* 0x0028742001005387 */ /* 0x0081e80000100800 */
[----:B0-----:R-:W3:Y:S04]  /*50e10*/  LDL R32, [R1+0x2850] ;  /* 0x0028500001207983 */ /* 0x001ee80000100800 */
[----:B--2---:R0:W-:Y:S04]  /*50e20*/  @P5 STL [R1+0x2870], R34 ;  /* 0x0028702201005387 */ /* 0x0041e80000100800 */
[----:B0-----:R-:W2:Y:S04]  /*50e30*/  LDL R34, [R1+0x284c] ;  /* 0x00284c0001227983 */ /* 0x001ea80000100800 */
[----:B------:R0:W-:Y:S04]  /*50e40*/  @P5 STL [R1+0x286c], R41 ;  /* 0x00286c2901005387 */ /* 0x0001e80000100800 */
[----:B0-----:R-:W2:Y:S04]  /*50e50*/  LDL R41, [R1+0x2848] ;  /* 0x0028480001297983 */ /* 0x001ea80000100800 */
[----:B------:R-:W2:Y:S04]  /*50e60*/  LDL.LU R4, [R1+0x808] ;  /* 0x0008080001047983 */ /* 0x000ea80000300800 */
[----:B------:R0:W-:Y:S04]  /*50e70*/  @P5 STL [R1+0x2868], R0 ;  /* 0x0028680001005387 */ /* 0x0001e80000100800 */
[----:B0-----:R-:W3:Y:S04]  /*50e80*/  LDL.LU R0, [R1+0x818] ;  /* 0x0008180001007983 */ /* 0x001ee80000300800 */
[----:B------:R-:W-:Y:S04]  /*50e90*/  STL.64 [R1+0x1518], R8 ;  /* 0x0015180801007387 */ /* 0x000fe80000100a00 */
[----:B------:R0:W-:Y:S04]  /*50ea0*/  STL.64 [R1+0x1520], R12 ;  /* 0x0015200c01007387 */ /* 0x0001e80000100a00 */
[----:B------:R-:W-:Y:S04]  /*50eb0*/  STL.64 [R1+0x1528], R14 ;  /* 0x0015280e01007387 */ /* 0x000fe80000100a00 */
[----:B------:R-:W-:Y:S04]  /*50ec0*/  STL.64 [R1+0x1530], R16 ;  /* 0x0015301001007387 */ /* 0x000fe80000100a00 */
[----:B------:R-:W3:Y:S04]  /*50ed0*/  LDL.LU R11, [R1+0x80c] ;  /* 0x00080c00010b7983 */ /* 0x000ee80000300800 */
[----:B------:R-:W3:Y:S04]  /*50ee0*/  LDL.LU R10, [R1+0x81c] ;  /* 0x00081c00010a7983 */ /* 0x000ee80000300800 */
[----:B------:R-:W3:Y:S04]  /*50ef0*/  LDL.LU R3, [R1+0x810] ;  /* 0x0008100001037983 */ /* 0x000ee80000300800 */
[----:B------:R-:W3:Y:S04]  /*50f00*/  LDL.LU R2, [R1+0x820] ;  /* 0x0008200001027983 */ /* 0x000ee80000300800 */
[----:B0-----:R-:W3:Y:S04]  /*50f10*/  LDL.LU R13, [R1+0x814] ;  /* 0x00081400010d7983 */ /* 0x001ee80000300800 */
[----:B------:R-:W3:Y:S01]  /*50f20*/  LDL.LU R12, [R1+0x824] ;  /* 0x00082400010c7983 */ /* 0x000ee20000300800 */
[----:B------:R-:W-:-:S03]  /*50f30*/  ISETP.GT.AND P4, PT, R6, 0x54, PT ;  /* 0x000000540600780c */ /* 0x000fc60003f84270 */
[----:B----4-:R-:W-:Y:S04]  /*50f40*/  @P2 STL [R1+0x2858], R40 ;  /* 0x0028582801002387 */ /* 0x010fe80000100800 */
[----:B------:R0:W-:Y:S04]  /*50f50*/  @P2 STL [R1+0x285c], R35 ;  /* 0x00285c2301002387 */ /* 0x0001e80000100800 */
[----:B------:R1:W-:Y:S04]  /*50f60*/  @P2 STL [R1+0x2860], R33 ;  /* 0x0028602101002387 */ /* 0x0003e80000100800 */
[----:B------:R-:W-:Y:S04]  /*50f70*/  @P2 STL [R1+0x2864], R30 ;  /* 0x0028641e01002387 */ /* 0x000fe80000100800 */
[----:B------:R-:W4:Y:S01]  /*50f80*/  LDL.LU R5, [R1+0x828] ;  /* 0x0008280001057983 */ /* 0x000f220000300800 */
[----:B--2---:R-:W-:-:S03]  /*50f90*/  IMAD.MOV.U32 R9, RZ, RZ, R4 ;  /* 0x000000ffff097224 */ /* 0x004fc600078e0004 */
[----:B------:R-:W2:Y:S04]  /*50fa0*/  LDL.LU R4, [R1+0x844] ;  /* 0x0008440001047983 */ /* 0x000ea80000300800 */
[----:B0-----:R-:W2:Y:S01]  /*50fb0*/  LDL R35, [R1+0x2844] ;  /* 0x0028440001237983 */ /* 0x001ea20000100800 */
[----:B---3--:R-:W-:Y:S02]  /*50fc0*/  IMAD.MOV.U32 R8, RZ, RZ, R0 ;  /* 0x000000ffff087224 */ /* 0x008fe400078e0000 */
[----:B------:R-:W-:Y:S02]  /*50fd0*/  IMAD.MOV.U32 R15, RZ, RZ, R11 ;  /* 0x000000ffff0f7224 */ /* 0x000fe400078e000b */
[----:B------:R-:W-:Y:S01]  /*50fe0*/  IMAD.MOV.U32 R14, RZ, RZ, R10 ;  /* 0x000000ffff0e7224 */ /* 0x000fe200078e000a */
[----:B------:R-:W-:Y:S01]  /*50ff0*/  STL.64 [R1+0x14f8], R8 ;  /* 0x0014f80801007387 */ /* 0x000fe20000100a00 */
[----:B------:R-:W-:-:S02]  /*51000*/  IMAD.MOV.U32 R10, RZ, RZ, R2 ;  /* 0x000000ffff0a7224 */ /* 0x000fc400078e0002 */
[----:B------:R-:W-:Y:S01]  /*51010*/  IMAD.MOV.U32 R11, RZ, RZ, R3 ;  /* 0x000000ffff0b7224 */ /* 0x000fe200078e0003 */
[----:B------:R-:W3:Y:S04]  /*51020*/  LDL R0, [R1+0x2840] ;  /* 0x0028400001007983 */ /* 0x000ee80000100800 */
[----:B------:R-:W3:Y:S04]  /*51030*/  LDL R40, [R1+0x283c] ;  /* 0x00283c0001287983 */ /* 0x000ee80000100800 */
[----:B-1----:R-:W3:Y:S04]  /*51040*/  LDL R33, [R1+0x2838] ;  /* 0x0028380001217983 */ /* 0x002ee80000100800 */
[----:B------:R-:W3:Y:S04]  /*51050*/  LDL.LU R3, [R1+0x82c] ;  /* 0x00082c0001037983 */ /* 0x000ee80000300800 */
[----:B------:R-:W-:Y:S04]  /*51060*/  STL.64 [R1+0x1500], R14 ;  /* 0x0015000e01007387 */ /* 0x000fe80000100a00 */
[----:B------:R-:W3:Y:S04]  /*51070*/  LDL.LU R2, [R1+0x838] ;  /* 0x0008380001027983 */ /* 0x000ee80000300800 */
[----:B------:R-:W-:Y:S04]  /*51080*/  STL.64 [R1+0x1508], R10 ;  /* 0x0015080a01007387 */ /* 0x000fe80000100a00 */
[----:B------:R0:W-:Y:S04]  /*51090*/  STL.64 [R1+0x1510], R12 ;  /* 0x0015100c01007387 */ /* 0x0001e80000100a00 */
[----:B------:R-:W3:Y:S04]  /*510a0*/  @P4 LDG.E.U16 R31, desc[UR6][R12.64] ;  /* 0x000000060c1f4981 */ /* 0x000ee8000c1e1500 */
[----:B------:R4:W3:Y:S04]  /*510b0*/  @P4 LDG.E.U16 R41, desc[UR6][R8.64] ;  /* 0x0000000608294981 */ /* 0x0008e8000c1e1500 */
        /* <DEDUP_REMOVED lines=8> */
[----:B--2---:R-:W-:-:S10]  /*51140*/  IMAD.MOV.U32 R8, RZ, RZ, R4 ;  /* 0x000000ffff087224 */ /* 0x004fd400078e0004 */
[----:B---3--:R0:W2:Y:S01]  /*51150*/  @P5 LDG.E.U16 R33, desc[UR6][R8.64] ;  /* 0x0000000608215981 */ /* 0x0080a2000c1e1500 */
[----:B-1----:R-:W-:-:S03]  /*51160*/  IMAD.MOV.U32 R15, RZ, RZ, R3 ;  /* 0x000000ffff0f7224 */ /* 0x002fc600078e0003 */
[----:B------:R1:W-:Y:S04]  /*51170*/  @P4 STL [R1+0x2848], R41 ;  /* 0x0028482901004387 */ /* 0x0003e80000100800 */
[----:B------:R3:W-:Y:S04]  /*51180*/  @P4 STL [R1+0x284c], R34 ;  /* 0x00284c2201004387 */ /* 0x0007e80000100800 */
[----:B------:R-:W-:Y:S04]  /*51190*/  @P4 STL [R1+0x2850], R32 ;  /* 0x0028502001004387 */ /* 0x000fe80000100800 */
[----:B------:R-:W-:Y:S04]  /*511a0*/  @P4 STL [R1+0x2854], R31 ;  /* 0x0028541f01004387 */ /* 0x000fe80000100800 */
[----:B------:R-:W4:Y:S04]  /*511b0*/  LDL R29, [R1+0x2834] ;  /* 0x00283400011d7983 */ /* 0x000f280000100800 */
[----:B------:R-:W2:Y:S04]  /*511c0*/  LDL R28, [R1+0x2830] ;  /* 0x00283000011c7983 */ /* 0x000ea80000100800 */
[----:B------:R-:W2:Y:S04]  /*511d0*/  LDL R30, [R1+0x282c] ;  /* 0x00282c00011e7983 */ /* 0x000ea80000100800 */
[----:B------:R0:W-:Y:S01]  /*511e0*/  STL.64 [R1+0x14d8], R8 ;  /* 0x0014d80801007387 */ /* 0x0001e20000100a00 */
[----:B------:R-:W-:-:S02]  /*511f0*/  IMAD.MOV.U32 R14, RZ, RZ, R2 ;  /* 0x000000ffff0e7224 */ /* 0x000fc400078e0002 */
[----:B------:R-:W-:Y:S02]  /*51200*/  IMAD.MOV.U32 R17, RZ, RZ, R13 ;  /* 0x000000ffff117224 */ /* 0x000fe400078e000d */
[----:B------:R-:W-:Y:S02]  /*51210*/  IMAD.MOV.U32 R16, RZ, RZ, R12 ;  /* 0x000000ffff107224 */ /* 0x000fe400078e000c */
[----:B------:R-:W-:Y:S02]  /*51220*/  IMAD.MOV.U32 R19, RZ, RZ, R11 ;  /* 0x000000ffff137224 */ /* 0x000fe400078e000b */
[----:B------:R-:W-:Y:S01]  /*51230*/  IMAD.MOV.U32 R18, RZ, RZ, R10 ;  /* 0x000000ffff127224 */ /* 0x000fe200078e000a */
[----:B-1----:R-:W2:Y:S04]  /*51240*/  LDL R41, [R1+0x2828] ;  /* 0x0028280001297983 */ /* 0x002ea80000100800 */
[----:B------:R-:W2:Y:S04]  /*51250*/  LDL.LU R5, [R1+0x848] ;  /* 0x0008480001057983 */ /* 0x000ea80000300800 */
[----:B------:R-:W2:Y:S04]  /*51260*/  LDL.LU R4, [R1+0x860] ;  /* 0x0008600001047983 */ /* 0x000ea80000300800 */
[----:B------:R-:W0:Y:S04]  /*51270*/  LDL.LU R3, [R1+0x84c] ;  /* 0x00084c0001037983 */ /* 0x000e280000300800 */
[----:B------:R-:W4:Y:S04]  /*51280*/  @P5 LDG.E.U16 R35, desc[UR6][R18.64] ;  /* 0x0000000612235981 */ /* 0x000f28000c1e1500 */
[----:B------:R-:W-:Y:S04]  /*51290*/  STL.64 [R1+0x14e0], R14 ;  /* 0x0014e00e01007387 */ /* 0x000fe80000100a00 */
[----:B------:R1:W4:Y:S04]  /*512a0*/  @P5 LDG.E.U16 R0, desc[UR6][R16.64] ;  /* 0x0000000610005981 */ /* 0x000328000c1e1500 */
[----:B------:R-:W4:Y:S04]  /*512b0*/  LDL.LU R2, [R1+0x864] ;  /* 0x0008640001027983 */ /* 0x000f280000300800 */
[----:B------:R-:W1:Y:S04]  /*512c0*/  LDL.LU R13, [R1+0x850] ;  /* 0x00085000010d7983 */ /* 0x000e680000300800 */
[----:B------:R-:W4:Y:S04]  /*512d0*/  @P5 LDG.E.U16 R40, desc[UR6][R14.64] ;  /* 0x000000060e285981 */ /* 0x000f28000c1e1500 */
[----:B------:R-:W4:Y:S04]  /*512e0*/  LDL.LU R12, [R1+0x858] ;  /* 0x00085800010c7983 */ /* 0x000f280000300800 */
[----:B------:R1:W-:Y:S04]  /*512f0*/  STL.64 [R1+0x14e8], R16 ;  /* 0x0014e81001007387 */ /* 0x0003e80000100a00 */
[----:B------:R-:W-:Y:S04]  /*51300*/  STL.64 [R1+0x14f0], R18 ;  /* 0x0014f01201007387 */ /* 0x000fe80000100a00 */
[----:B------:R-:W4:Y:S04]  /*51310*/  LDL.LU R11, [R1+0x854] ;  /* 0x00085400010b7983 */ /* 0x000f280000300800 */
[----:B------:R-:W4:Y:S04]  /*51320*/  LDL.LU R10, [R1+0x85c] ;  /* 0x00085c00010a7983 */ /* 0x000f280000300800 */
[----:B---3--:R-:W3:Y:S01]  /*51330*/  LDL R34, [R1+0x2824] ;  /* 0x0028240001227983 */ /* 0x008ee20000100800 */
[----:B------:R-:W-:-:S13]  /*51340*/  ISETP.GT.AND P2, PT, R6, 0x56, PT ;  /* 0x000000560600780c */ /* 0x000fda0003f44270 */
[----:B--2---:R-:W2:Y:S04]  /*51350*/  @P2 LDG.E.U16 R41, desc[UR6][R4.64] ;  /* 0x0000000604292981 */ /* 0x004ea8000c1e1500 */
[----:B----4-:R4:W-:Y:S01]  /*51360*/  @P5 STL [R1+0x2844], R35 ;  /* 0x0028442301005387 */ /* 0x0109e20000100800 */
[----:B0-----:R-:W-:Y:S01]  /*51370*/  IMAD.MOV.U32 R9, RZ, RZ, R3 ;  /* 0x000000ffff097224 */ /* 0x001fe200078e0003 */
[----:B------:R-:W-:Y:S01]  /*51380*/  MOV R8, R2 ;  /* 0x0000000200087202 */ /* 0x000fe20000000f00 */
[----:B-1----:R-:W-:Y:S02]  /*51390*/  IMAD.MOV.U32 R17, RZ, RZ, R13 ;  /* 0x000000ffff117224 */ /* 0x002fe400078e000d */
[----:B------:R-:W-:Y:S02]  /*513a0*/  IMAD.MOV.U32 R16, RZ, RZ, R12 ;  /* 0x000000ffff107224 */ /* 0x000fe400078e000c */
[----:B------:R-:W3:Y:S04]  /*513b0*/  @P2 LDG.E.U16 R30, desc[UR6][R8.64] ;  /* 0x00000006081e2981 */ /* 0x000ee8000c1e1500 */
[----:B----4-:R-:W4:Y:S04]  /*513c0*/  LDL R35, [R1+0x2820] ;  /* 0x0028200001237983 */ /* 0x010f280000100800 */
[----:B------:R0:W-:Y:S01]  /*513d0*/  @P5 STL [R1+0x2840], R0 ;  /* 0x0028400001005387 */ /* 0x0001e20000100800 */
[----:B------:R-:W-:-:S02]  /*513e0*/  IMAD.MOV.U32 R18, RZ, RZ, R10 ;  /* 0x000000ffff127224 */ /* 0x000fc400078e000a */
[----:B------:R-:W-:Y:S01]  /*513f0*/  IMAD.MOV.U32 R19, RZ, RZ, R11 ;  /* 0x000000ffff137224 */ /* 0x000fe200078e000b */
[----:B------:R-:W4:Y:S04]  /*51400*/  @P2 LDG.E.U16 R28, desc[UR6][R16.64] ;  /* 0x00000006101c2981 */ /* 0x000f28000c1e1500 */
[----:B------:R-:W4:Y:S04]  /*51410*/  @P2 LDG.E.U16 R29, desc[UR6][R18.64] ;  /* 0x00000006121d2981 */ /* 0x000f28000c1e1500 */
[----:B0-----:R-:W4:Y:S04]  /*51420*/  LDL R0, [R1+0x281c] ;  /* 0x00281c0001007983 */ /* 0x001f280000100800 */
[----:B------:R0:W-:Y:S04]  /*51430*/  @P5 STL [R1+0x283c], R40 ;  /* 0x00283c2801005387 */ /* 0x0001e80000100800 */
        /* <DEDUP_REMOVED lines=8> */
[----:B------:R-:W-:Y:S04]  /*514c0*/  STL.64 [R1+0x14c8], R16 ;  /* 0x0014c81001007387 */ /* 0x000fe80000100a00 */
[----:B------:R-:W-:Y:S04]  /*514d0*/  STL.64 [R1+0x14d0], R18 ;  /* 0x0014d01201007387 */ /* 0x000fe80000100a00 */
        /* <DEDUP_REMOVED lines=8> */
[----:B--2---:R0:W-:Y:S04]  /*51560*/  @P2 STL [R1+0x2828], R41 ;  /* 0x0028282901002387 */ /* 0x0041e80000100800 */
[----:B---3--:R-:W-:Y:S04]  /*51570*/  @P2 STL [R1+0x282c], R30 ;  /* 0x00282c1e01002387 */ /* 0x008fe80000100800 */
[----:B----4-:R-:W-:Y:S04]  /*51580*/  @P2 STL [R1+0x2830], R28 ;  /* 0x0028301c01002387 */ /* 0x010fe80000100800 */
[----:B------:R-:W-:Y:S04]  /*51590*/  @P2 STL [R1+0x2834], R29 ;  /* 0x0028341d01002387 */ /* 0x000fe80000100800 */
[----:B-1----:R-:W2:Y:S04]  /*515a0*/  LDL.LU R5, [R1+0x888] ;  /* 0x0008880001057983 */ /* 0x002ea80000300800 */
[----:B------:R-:W3:Y:S01]  /*515b0*/  LDL.LU R4, [R1+0x8a4] ;  /* 0x0008a40001047983 */ /* 0x000ee20000300800 */
[----:B------:R-:W-:-:S02]  /*515c0*/  IMAD.MOV.U32 R9, RZ, RZ, R3 ;  /* 0x000000ffff097224 */ /* 0x000fc400078e0003 */
[----:B------:R-:W-:Y:S01]  /*515d0*/  IMAD.MOV.U32 R8, RZ, RZ, R2 ;  /* 0x000000ffff087224 */ /* 0x000fe200078e0002 */
[----:B------:R-:W4:Y:S04]  /*515e0*/  LDL.LU R3, [R1+0x88c] ;  /* 0x00088c0001037983 */ /* 0x000f280000300800 */
[----:B------:R-:W4:Y:S04]  /*515f0*/  @P4 LDG.E.U16 R0, desc[UR6][R10.64] ;  /* 0x000000060a004981 */ /* 0x000f28000c1e1500 */
[----:B------:R-:W-:Y:S04]  /*51600*/  STL.64 [R1+0x1498], R8 ;  /* 0x0014980801007387 */ /* 0x000fe80000100a00 */
[----:B------:R-:W4:Y:S04]  /*51610*/  LDL.LU R2, [R1+0x898] ;  /* 0x0008980001027983 */ /* 0x000f280000300800 */
[----:B0-----:R-:W4:Y:S04]  /*51620*/  LDL R41, [R1+0x2808] ;  /* 0x0028080001297983 */ /* 0x001f280000100800 */
[----:B------:R2:W4:Y:S04]  /*51630*/  @P4 LDG.E.U16 R40, desc[UR6][R8.64] ;  /* 0x0000000608284981 */ /* 0x000528000c1e1500 */
[----:B------:R-:W4:Y:S04]  /*51640*/  @P4 LDG.E.U16 R35, desc[UR6][R12.64] ;  /* 0x000000060c234981 */ /* 0x000f28000c1e1500 */
[----:B------:R-:W4:Y:S04]  /*51650*/  @P4 LDG.E.U16 R34, desc[UR6][R14.64] ;  /* 0x000000060e224981 */ /* 0x000f28000c1e1500 */
[----:B------:R-:W-:Y:S04]  /*51660*/  STL.64 [R1+0x14b0], R14 ;  /* 0x0014b00e01007387 */ /* 0x000fe80000100a00 */
[----:B------:R-:W-:Y:S04]  /*51670*/  STL.64 [R1+0x14a0], R10 ;  /* 0x0014a00a01007387 */ /* 0x000fe80000100a00 */
[----:B------:R0:W-:Y:S04]  /*51680*/  STL.64 [R1+0x14a8], R12 ;  /* 0x0014a80c01007387 */ /* 0x0001e80000100a00 */
[----:B0-----:R-:W4:Y:S04]  /*51690*/  LDL.LU R13, [R1+0x890] ;  /* 0x00089000010d7983 */ /* 0x001f280000300800 */
[----:B------:R-:W4:Y:S04]  /*516a0*/  LDL.LU R12, [R1+0x89c] ;  /* 0x00089c00010c7983 */ /* 0x000f280000300800 */
[----:B------:R-:W4:Y:S04]  /*516b0*/  LDL.LU R15, [R1+0x894] ;  /* 0x00089400010f7983 */ /* 0x000f280000300800 */
[----:B------:R-:W4:Y:S01]  /*516c0*/  LDL.LU R14, [R1+0x8a0] ;  /* 0x0008a000010e7983 */ /* 0x000f220000300800 */
[----:B------:R-:W-:Y:S01]  /*516d0*/  ISETP.GT.AND P5, PT, R6, 0x58, PT ;  /* 0x000000580600780c */ /* 0x000fe20003fa4270 */
[----:B--2---:R-:W-:-:S02]  /*516e0*/  IMAD.MOV.U32 R9, RZ, RZ, R5 ;  /* 0x000000ffff097224 */ /* 0x004fc400078e0005 */
[----:B---3--:R-:W-:Y:S02]  /*516f0*/  IMAD.MOV.U32 R8, RZ, RZ, R4 ;  /* 0x000000ffff087224 */ /* 0x008fe400078e0004 */
[----:B----4-:R-:W-:Y:S02]  /*51700*/  IMAD.MOV.U32 R11, RZ, RZ, R3 ;  /* 0x000000ffff0b7224 */ /* 0x010fe400078e0003 */
[----:B------:R-:W-:-:S06]  /*51710*/  IMAD.MOV.U32 R10, RZ, RZ, R2 ;  /* 0x000000ffff0a7224 */ /* 0x000fcc00078e0002 */
[----:B------:R-:W2:Y:S04]  /*51720*/  @P5 LDG.E.U16 R41, desc[UR6][R8.64] ;  /* 0x0000000608295981 */ /* 0x000ea8000c1e1500 */
[----:B------:R0:W-:Y:S04]  /*51730*/  @P4 STL [R1+0x2824], R34 ;  /* 0x0028242201004387 */ /* 0x0001e80000100800 */
[----:B------:R-:W3:Y:S04]  /*51740*/  @P5 LDG.E.U16 R33, desc[UR6][R10.64] ;  /* 0x000000060a215981 */ /* 0x000ee8000c1e1500 */
[----:B0-----:R-:W4:Y:S04]  /*51750*/  LDL R34, [R1+0x2804] ;  /* 0x0028040001227983 */ /* 0x001f280000100800 */
[----:B------:R0:W-:Y:S04]  /*51760*/  @P4 STL [R1+0x2820], R35 ;  /* 0x0028202301004387 */ /* 0x0001e80000100800 */
[----:B------:R-:W4:Y:S04]  /*51770*/  @P5 LDG.E.U16 R32, desc[UR6][R12.64] ;  /* 0x000000060c205981 */ /* 0x000f28000c1e1500 */
[----:B0-----:R-:W4:Y:S04]  /*51780*/  LDL R35, [R1+0x2800] ;  /* 0x0028000001237983 */ /* 0x001f280000100800 */
[----:B------:R0:W-:Y:S04]  /*51790*/  @P4 STL [R1+0x281c], R0 ;  /* 0x00281c0001004387 */ /* 0x0001e80000100800 */
[----:B------:R-:W4:Y:S04]  /*517a0*/  @P5 LDG.E.U16 R31, desc[UR6][R14.64] ;  /* 0x000000060e1f5981 */ /* 0x000f28000c1e1500 */
[----:B0-----:R-:W4:Y:S04]  /*517b0*/  LDL R0, [R1+0x27fc] ;  /* 0x0027fc0001007983 */ /* 0x001f280000100800 */
[----:B------:R0:W-:Y:S04]  /*517c0*/  @P4 STL [R1+0x2818], R40 ;  /* 0x0028182801004387 */ /* 0x0001e80000100800 */
[----:B------:R-:W4:Y:S04]  /*517d0*/  LDL.LU R5, [R1+0x8a8] ;  /* 0x0008a80001057983 */ /* 0x000f280000300800 */
[----:B------:R-:W4:Y:S04]  /*517e0*/  LDL.LU R4, [R1+0x8c0] ;  /* 0x0008c00001047983 */ /* 0x000f280000300800 */
[----:B------:R-:W-:Y:S04]  /*517f0*/  STL.64 [R1+0x1478], R8 ;  /* 0x0014780801007387 */ /* 0x000fe80000100a00 */
[----:B------:R-:W-:Y:S04]  /*51800*/  STL.64 [R1+0x1480], R10 ;  /* 0x0014800a01007387 */ /* 0x000fe80000100a00 */
[----:B------:R-:W4:Y:S04]  /*51810*/  LDL.LU R3, [R1+0x8ac] ;  /* 0x0008ac0001037983 */ /* 0x000f280000300800 */
[----:B------:R-:W4:Y:S04]  /*51820*/  LDL.LU R2, [R1+0x8c4] ;  /* 0x0008c40001027983 */ /* 0x000f280000300800 */
[----:B0-----:R-:W4:Y:S04]  /*51830*/  LDL R40, [R1+0x27f8] ;  /* 0x0027f80001287983 */ /* 0x001f280000100800 */
        /* <DEDUP_REMOVED lines=9> */
[----:B------:R-:W4:Y:S04]  /*518d0*/  LDL R30, [R1+0x27ec] ;  /* 0x0027ec00011e7983 */ /* 0x000f280000100800 */
[----:B--2---:R0:W-:Y:S04]  /*518e0*/  @P5 STL [R1+0x2808], R41 ;  /* 0x0028082901005387 */ /* 0x0041e80000100800 */
[----:B---3--:R-:W-:Y:S04]  /*518f0*/  @P5 STL [R1+0x280c], R33 ;  /* 0x00280c2101005387 */ /* 0x008fe80000100800 */
[----:B----4-:R-:W-:Y:S04]  /*51900*/  @P5 STL [R1+0x2810], R32 ;  /* 0x0028102001005387 */ /* 0x010fe80000100800 */
[----:B------:R1:W-:Y:S04]  /*51910*/  @P5 STL [R1+0x2814], R31 ;  /* 0x0028141f01005387 */ /* 0x0003e80000100800 */
[----:B0-----:R-:W2:Y:S01]  /*51920*/  LDL R41, [R1+0x27e8] ;  /* 0x0027e80001297983 */ /* 0x001ea20000100800 */
[----:B------:R-:W-:-:S02]  /*51930*/  IMAD.MOV.U32 R13, RZ, RZ, R5 ;  /* 0x000000ffff0d7224 */ /* 0x000fc400078e0005 */
[----:B------:R-:W-:Y:S02]  /*51940*/  IMAD.MOV.U32 R12, RZ, RZ, R4 ;  /* 0x000000ffff0c7224 */ /* 0x000fe400078e0004 */
[----:B------:R-:W-:Y:S02]  /*51950*/  IMAD.MOV.U32 R15, RZ, RZ, R3 ;  /* 0x000000ffff0f7224 */ /* 0x000fe400078e0003 */
[----:B------:R-:W-:Y:S01]  /*51960*/  IMAD.MOV.U32 R14, RZ, RZ, R2 ;  /* 0x000000ffff0e7224 */ /* 0x000fe200078e0002 */
[----:B------:R-:W2:Y:S04]  /*51970*/  LDL.LU R3, [R1+0x8c8] ;  /* 0x0008c80001037983 */ /* 0x000ea80000300800 */
[----:B------:R-:W-:Y:S04]  /*51980*/  STL.64 [R1+0x1458], R12 ;  /* 0x0014580c01007387 */ /* 0x000fe80000100a00 */
[----:B------:R-:W2:Y:S04]  /*51990*/  LDL.LU R2, [R1+0x8d8] ;  /* 0x0008d80001027983 */ /* 0x000ea80000300800 */
[----:B------:R-:W3:Y:S04]  /*519a0*/  @P2 LDG.E.U16 R40, desc[UR6][R12.64] ;  /* 0x000000060c282981 */ /* 0x000ee8000c1e1500 */
[----:B------:R0:W-:Y:S04]  /*519b0*/  STL.64 [R1+0x1460], R14 ;  /* 0x0014600e01007387 */ /* 0x0001e80000100a00 */
[----:B------:R-:W4:Y:S04]  /*519c0*/  LDL.LU R5, [R1+0x8cc] ;  /* 0x0008cc0001057983 */ /* 0x000f280000300800 */
[----:B------:R-:W4:Y:S04]  /*519d0*/  LDL.LU R4, [R1+0x8dc] ;  /* 0x0008dc0001047983 */ /* 0x000f280000300800 */
[----:B------:R-:W3:Y:S04]  /*519e0*/  LDL.LU R11, [R1+0x8d0] ;  /* 0x0008d000010b7983 */ /* 0x000ee80000300800 */
[----:B------:R-:W3:Y:S04]  /*519f0*/  @P2 LDG.E.U16 R35, desc[UR6][R16.64] ;  /* 0x0000000610232981 */ /* 0x000ee8000c1e1500 */
[----:B------:R-:W3:Y:S04]  /*51a00*/  @P2 LDG.E.U16 R34, desc[UR6][R18.64] ;  /* 0x0000000612222981 */ /* 0x000ee8000c1e1500 */
[----:B------:R-:W3:Y:S04]  /*51a10*/  LDL.LU R10, [R1+0x8e0] ;  /* 0x0008e000010a7983 */ /* 0x000ee80000300800 */
[----:B------:R-:W0:Y:S04]  /*51a20*/  LDL.LU R9, [R1+0x8d4] ;  /* 0x0008d40001097983 */ /* 0x000e280000300800 */
[----:B------:R0:W3:Y:S04]  /*51a30*/  @P2 LDG.E.U16 R0, desc[UR6][R14.64] ;  /* 0x000000060e002981 */ /* 0x0000e8000c1e1500 */
[----:B------:R-:W3:Y:S04]  /*51a40*/  LDL.LU R8, [R1+0x8e4] ;  /* 0x0008e40001087983 */ /* 0x000ee80000300800 */
[----:B------:R-:W-:Y:S04]  /*51a50*/  STL.64 [R1+0x1470], R18 ;  /* 0x0014701201007387 */ /* 0x000fe80000100a00 */
[----:B------:R-:W-:Y:S04]  /*51a60*/  STL.64 [R1+0x1468], R16 ;  /* 0x0014681001007387 */ /* 0x000fe80000100a00 */
[----:B-1----:R-:W3:Y:S04]  /*51a70*/  LDL R31, [R1+0x27e4] ;  /* 0x0027e400011f7983 */ /* 0x002ee80000100800 */
[----:B------:R-:W3:Y:S04]  /*51a80*/  LDL R32, [R1+0x27e0] ;  /* 0x0027e00001207983 */ /* 0x000ee80000100800 */
[----:B------:R-:W3:Y:S01]  /*51a90*/  LDL R33, [R1+0x27dc] ;  /* 0x0027dc0001217983 */ /* 0x000ee20000100800 */
[----:B------:R-:W-:-:S13]  /*51aa0*/  ISETP.GT.AND P4, PT, R6, 0x5a, PT ;  /* 0x0000005a0600780c */ /* 0x000fda0003f84270 */
[----:B--2---:R-:W2:Y:S04]  /*51ab0*/  @P4 LDG.E.U16 R41, desc[UR6][R2.64] ;  /* 0x0000000602294981 */ /* 0x004ea8000c1e1500 */
[----:B----4-:R-:W4:Y:S04]  /*51ac0*/  @P4 LDG.E.U16 R30, desc[UR6][R4.64] ;  /* 0x00000006041e4981 */ /* 0x010f28000c1e1500 */
[----:B---3--:R1:W-:Y:S04]  /*51ad0*/  @P2 STL [R1+0x2804], R34 ;  /* 0x0028042201002387 */ /* 0x0083e80000100800 */
[----:B------:R-:W3:Y:S01]  /*51ae0*/  @P4 LDG.E.U16 R28, desc[UR6][R10.64] ;  /* 0x000000060a1c4981 */ /* 0x000ee2000c1e1500 */
[----:B0-----:R-:W-:-:S02]  /*51af0*/  IMAD.MOV.U32 R15, RZ, RZ, R9 ;  /* 0x000000ffff0f7224 */ /* 0x001fc400078e0009 */
[----:B------:R-:W-:Y:S01]  /*51b00*/  IMAD.MOV.U32 R14, RZ, RZ, R8 ;  /* 0x000000ffff0e7224 */ /* 0x000fe200078e0008 */
[----:B-1----:R-:W3:Y:S04]  /*51b10*/  LDL R34, [R1+0x27d8] ;  /* 0x0027d80001227983 */ /* 0x002ee80000100800 */
[----:B------:R0:W-:Y:S04]  /*51b20*/  @P2 STL [R1+0x2800], R35 ;  /* 0x0028002301002387 */ /* 0x0001e80000100800 */
[----:B------:R-:W3:Y:S04]  /*51b30*/  @P4 LDG.E.U16 R29, desc[UR6][R14.64] ;  /* 0x000000060e1d4981 */ /* 0x000ee8000c1e1500 */
[----:B0-----:R-:W3:Y:S04]  /*51b40*/  LDL R35, [R1+0x27d4] ;  /* 0x0027d40001237983 */ /* 0x001ee80000100800 */
[----:B------:R0:W-:Y:S04]  /*51b50*/  @P2 STL [R1+0x27fc], R0 ;  /* 0x0027fc0001002387 */ /* 0x0001e80000100800 */
[----:B0-----:R-:W3:Y:S04]  /*51b60*/  LDL R0, [R1+0x27d0] ;  /* 0x0027d00001007983 */ /* 0x001ee80000100800 */
[----:B------:R0:W-:Y:S04]  /*51b70*/  @P2 STL [R1+0x27f8], R40 ;  /* 0x0027f82801002387 */ /* 0x0001e80000100800 */
[----:B------:R-:W-:Y:S04]  /*51b80*/  STL.64 [R1+0x1438], R2 ;  /* 0x0014380201007387 */ /* 0x000fe80000100a00 */
[----:B------:R-:W-:Y:S04]  /*51b90*/  STL.64 [R1+0x1440], R4 ;  /* 0x0014400401007387 */ /* 0x000fe80000100a00 */
[----:B------:R1:W-:Y:S04]  /*51ba0*/  STL.64 [R1+0x1448], R10 ;  /* 0x0014480a01007387 */ /* 0x0003e80000100a00 */
[----:B------:R0:W-:Y:S04]  /*51bb0*/  STL.64 [R1+0x1450], R14 ;  /* 0x0014500e01007387 */ /* 0x0001e80000100a00 */
[----:B------:R-:W3:Y:S04]  /*51bc0*/  LDL.LU R13, [R1+0x8e8] ;  /* 0x0008e800010d7983 */ /* 0x000ee80000300800 */
[----:B------:R-:W3:Y:S04]  /*51bd0*/  LDL.LU R12, [R1+0x904] ;  /* 0x00090400010c7983 */ /* 0x000ee80000300800 */
[----:B------:R-:W3:Y:S04]  /*51be0*/  LDL.LU R9, [R1+0x8ec] ;  /* 0x0008ec0001097983 */ /* 0x000ee80000300800 */
[----:B------:R-:W3:Y:S04]  /*51bf0*/  LDL.LU R8, [R1+0x8f8] ;  /* 0x0008f80001087983 */ /* 0x000ee80000300800 */
[----:B0-----:R-:W3:Y:S04]  /*51c00*/  LDL R40, [R1+0x27cc] ;  /* 0x0027cc0001287983 */ /* 0x001ee80000100800 */
[----:B------:R-:W3:Y:S04]  /*51c10*/  LDL.LU R17, [R1+0x8f0] ;  /* 0x0008f00001117983 */ /* 0x000ee80000300800 */
[----:B------:R-:W3:Y:S04]  /*51c20*/  LDL.LU R16, [R1+0x8fc] ;  /* 0x0008fc0001107983 */ /* 0x000ee80000300800 */
[----:B------:R-:W3:Y:S04]  /*51c30*/  LDL.LU R19, [R1+0x8f4] ;  /* 0x0008f40001137983 */ /* 0x000ee80000300800 */
[----:B------:R-:W3:Y:S01]  /*51c40*/  LDL.LU R18, [R1+0x900] ;  /* 0x0009000001127983 */ /* 0x000ee20000300800 */
[----:B------:R-:W-:-:S03]  /*51c50*/  ISETP.GT.AND P5, PT, R6, 0x5b, PT ;  /* 0x0000005b0600780c */ /* 0x000fc60003fa4270 */
[----:B-1----:R-:W3:Y:S04]  /*51c60*/  LDL.LU R11, [R1+0x908] ;  /* 0x00090800010b7983 */ /* 0x002ee80000300800 */
[----:B------:R-:W3:Y:S04]  /*51c70*/  LDL.LU R10, [R1+0x920] ;  /* 0x00092000010a7983 */ /* 0x000ee80000300800 */
[----:B------:R-:W3:Y:S04]  /*51c80*/  LDL.LU R5, [R1+0x90c] ;  /* 0x00090c0001057983 */ /* 0x000ee80000300800 */
[----:B------:R-:W3:Y:S04]  /*51c90*/  LDL.LU R4, [R1+0x924] ;  /* 0x0009240001047983 */ /* 0x000ee80000300800 */
[----:B------:R-:W3:Y:S04]  /*51ca0*/  LDL.LU R3, [R1+0x910] ;  /* 0x0009100001037983 */ /* 0x000ee80000300800 */
[----:B------:R-:W3:Y:S04]  /*51cb0*/  LDL.LU R2, [R1+0x918] ;  /* 0x0009180001027983 */ /* 0x000ee80000300800 */
[----:B--2---:R0:W-:Y:S04]  /*51cc0*/  @P4 STL [R1+0x27e8], R41 ;  /* 0x0027e82901004387 */ /* 0x0041e80000100800 */
[----:B----4-:R-:W-:Y:S04]  /*51cd0*/  @P4 STL [R1+0x27ec], R30 ;  /* 0x0027ec1e01004387 */ /* 0x010fe80000100800 */
[----:B---3--:R-:W-:Y:S04]  /*51ce0*/  @P4 STL [R1+0x27f0], R28 ;  /* 0x0027f01c01004387 */ /* 0x008fe80000100800 */
[----:B------:R1:W-:Y:S04]  /*51cf0*/  @P4 STL [R1+0x27f4], R29 ;  /* 0x0027f41d01004387 */ /* 0x0003e80000100800 */
[----:B------:R-:W2:Y:S01]  /*51d00*/  @P5 LDG.E.U16 R34, desc[UR6][R12.64] ;  /* 0x000000060c225981 */ /* 0x000ea2000c1e1500 */
[----:B------:R-:W-:-:S02]  /*51d10*/  IMAD.MOV.U32 R15, RZ, RZ, R9 ;  /* 0x000000ffff0f7224 */ /* 0x000fc400078e0009 */
[----:B------:R-:W-:Y:S01]  /*51d20*/  IMAD.MOV.U32 R14, RZ, RZ, R8 ;  /* 0x000000ffff0e7224 */ /* 0x000fe200078e0008 */
[----:B------:R-:W3:Y:S04]  /*51d30*/  LDL.LU R9, [R1+0x914] ;  /* 0x0009140001097983 */ /* 0x000ee80000300800 */
[----:B------:R-:W3:Y:S04]  /*51d40*/  LDL.LU R8, [R1+0x91c] ;  /* 0x00091c0001087983 */ /* 0x000ee80000300800 */
[----:B------:R-:W4:Y:S04]  /*51d50*/  @P5 LDG.E.U16 R33, desc[UR6][R14.64] ;  /* 0x000000060e215981 */ /* 0x000f28000c1e1500 */
[----:B------:R-:W4:Y:S04]  /*51d60*/  @P5 LDG.E.U16 R32, desc[UR6][R16.64] ;  /* 0x0000000610205981 */ /* 0x000f28000c1e1500 */
[----:B------:R-:W4:Y:S04]  /*51d70*/  @P5 LDG.E.U16 R31, desc[UR6][R18.64] ;  /* 0x00000006121f5981 */ /* 0x000f28000c1e1500 */
[----:B------:R-:W-:Y:S04]  /*51d80*/  STL.64 [R1+0x1418], R12 ;  /* 0x0014180c01007387 */ /* 0x000fe80000100a00 */
[----:B------:R-:W-:Y:S04]  /*51d90*/  STL.64 [R1+0x1420], R14 ;  /* 0x0014200e01007387 */ /* 0x000fe80000100a00 */
[----:B0-----:R-:W4:Y:S01]  /*51da0*/  LDL R41, [R1+0x27c8] ;  /* 0x0027c80001297983 */ /* 0x001f220000100800 */
[----:B------:R-:W-:-:S03]  /*51db0*/  ISETP.GT.AND P2, PT, R6, 0x5c, PT ;  /* 0x0000005c0600780c */ /* 0x000fc60003f44270 */
[----:B------:R-:W-:Y:S04]  /*51dc0*/  STL.64 [R1+0x1430], R18 ;  /* 0x0014301201007387 */ /* 0x000fe80000100a00 */
[----:B------:R-:W-:Y:S04]  /*51dd0*/  STL.64 [R1+0x1428], R16 ;  /* 0x0014281001007387 */ /* 0x000fe80000100a00 */
[----:B------:R-:W4:Y:S04]  /*51de0*/  LDL R165, [R1+0x27c4] ;  /* 0x0027c40001a57983 */ /* 0x000f280000100800 */
[----:B-1----:R-:W4:Y:S04]  /*51df0*/  LDL R29, [R1+0x27c0] ;  /* 0x0027c000011d7983 */ /* 0x002f280000100800 */
[----:B------:R-:W4:Y:S04]  /*51e00*/  @P2 LDG.E.U16 R0, desc[UR6][R2.64] ;  /* 0x0000000602002981 */ /* 0x000f28000c1e1500 */
[----:B------:R-:W4:Y:S04]  /*51e10*/  @P2 LDG.E.U16 R40, desc[UR6][R4.64] ;  /* 0x0000000604282981 */ /* 0x000f28000c1e1500 */
[----:B--2---:R-:W-:Y:S04]  /*51e20*/  @P5 STL [R1+0x27d8], R34 ;  /* 0x0027d82201005387 */ /* 0x004fe80000100800 */
[----:B---3--:R-:W2:Y:S04]  /*51e30*/  @P2 LDG.E.U16 R35, desc[UR6][R8.64] ;  /* 0x0000000608232981 */ /* 0x008ea8000c1e1500 */
[----:B----4-:R-:W-:Y:S04]  /*51e40*/  @P5 STL [R1+0x27dc], R33 ;  /* 0x0027dc2101005387 */ /* 0x010fe80000100800 */
[----:B------:R-:W-:Y:S04]  /*51e50*/  @P5 STL [R1+0x27e0], R32 ;  /* 0x0027e02001005387 */ /* 0x000fe80000100800 */
[----:B------:R-:W-:Y:S04]  /*51e60*/  @P5 STL [R1+0x27e4], R31 ;  /* 0x0027e41f01005387 */ /* 0x000fe80000100800 */
[----:B------:R-:W3:Y:S04]  /*51e70*/  LDL R28, [R1+0x27bc] ;  /* 0x0027bc00011c7983 */ /* 0x000ee80000100800 */
[----:B------:R-:W-:Y:S04]  /*51e80*/  STL.64 [R1+0x13f8], R10 ;  /* 0x0013f80a01007387 */ /* 0x000fe80000100a00 */
[----:B------:R-:W-:Y:S04]  /*51e90*/  STL.64 [R1+0x1400], R4 ;  /* 0x0014000401007387 */ /* 0x000fe80000100a00 */
[----:B------:R-:W-:Y:S04]  /*51ea0*/  STL.64 [R1+0x1408], R2 ;  /* 0x0014080201007387 */ /* 0x000fe80000100a00 */
[----:B------:R0:W-:Y:S04]  /*51eb0*/  STL.64 [R1+0x1410], R8 ;  /* 0x0014100801007387 */ /* 0x0001e80000100a00 */
[----:B------:R-:W4:Y:S04]  /*51ec0*/  @P2 LDG.E.U16 R41, desc[UR6][R10.64] ;  /* 0x000000060a292981 */ /* 0x000f28000c1e1500 */
[----:B0-----:R-:W3:Y:S04]  /*51ed0*/  LDL.LU R9, [R1+0x928] ;  /* 0x0009280001097983 */ /* 0x001ee80000300800 */
[----:B------:R-:W4:Y:S04]  /*51ee0*/  LDL.LU R8, [R1+0x938] ;  /* 0x0009380001087983 */ /* 0x000f280000300800 */
[----:B------:R-:W4:Y:S04]  /*51ef0*/  LDL.LU R3, [R1+0x92c] ;  /* 0x00092c0001037983 */ /* 0x000f280000300800 */
[----:B------:R-:W4:Y:S04]  /*51f00*/  LDL.LU R2, [R1+0x93c] ;  /* 0x00093c0001027983 */ /* 0x000f280000300800 */
[----:B------:R-:W4:Y:S04]  /*51f10*/  LDL R30, [R1+0x27b8] ;  /* 0x0027b800011e7983 */ /* 0x000f280000100800 */
        /* <DEDUP_REMOVED lines=11> */
[----:B------:R0:W-:Y:S01]  /*51fd0*/  @P2 STL [R1+0x27d0], R0 ;  /* 0x0027d00001002387 */ /* 0x0001e20000100800 */
[----:B---3--:R-:W-:-:S03]  /*51fe0*/  IMAD.MOV.U32 R13, RZ, RZ, R9 ;  /* 0x000000ffff0d7224 */ /* 0x008fc600078e0009 */
[----:B0-----:R-:W3:Y:S04]  /*51ff0*/  LDL R0, [R1+0x27a0] ;  /* 0x0027a00001007983 */ /* 0x001ee80000100800 */
[----:B------:R0:W-:Y:S01]  /*52000*/  @P2 STL [R1+0x27cc], R40 ;  /* 0x0027cc2801002387 */ /* 0x0001e20000100800 */
[----:B----4-:R-:W-:-:S03]  /*52010*/  IMAD.MOV.U32 R12, RZ, RZ, R8 ;  /* 0x000000ffff0c7224 */ /* 0x010fc600078e0008 */
[----:B------:R-:W4:Y:S04]  /*52020*/  @P4 LDG.E.U16 R28, desc[UR6][R2.64] ;  /* 0x00000006021c4981 */ /* 0x000f28000c1e1500 */
[----:B------:R-:W2:Y:S04]  /*52030*/  @P4 LDG.E.U16 R29, desc[UR6][R4.64] ;  /* 0x00000006041d4981 */ /* 0x000ea8000c1e1500 */
[----:B------:R-:W2:Y:S04]  /*52040*/  @P4 LDG.E.U16 R30, desc[UR6][R12.64] ;  /* 0x000000060c1e4981 */ /* 0x000ea8000c1e1500 */
[----:B------:R-:W3:Y:S04]  /*52050*/  @P4 LDG.E.U16 R165, desc[UR6][R14.64] ;  /* 0x000000060ea54981 */ /* 0x000ee8000c1e1500 */
[----:B0-----:R-:W3:Y:S04]  /*52060*/  LDL R40, [R1+0x279c] ;  /* 0x00279c0001287983 */ /* 0x001ee80000100800 */
[----:B------:R0:W-:Y:S04]  /*52070*/  @P2 STL [R1+0x27c8], R41 ;  /* 0x0027c82901002387 */ /* 0x0001e80000100800 */
[----:B0-----:R-:W3:Y:S04]  /*52080*/  LDL R41, [R1+0x2798] ;  /* 0x0027980001297983 */ /* 0x001ee80000100800 */
[----:B------:R-:W3:Y:S04]  /*52090*/  LDL.LU R11, [R1+0x948] ;  /* 0x00094800010b7983 */ /* 0x000ee80000300800 */
[----:B------:R-:W-:Y:S04]  /*520a0*/  STL.64 [R1+0x13d8], R12 ;  /* 0x0013d80c01007387 */ /* 0x000fe80000100a00 */
[----:B------:R-:W3:Y:S04]  /*520b0*/  LDL.LU R10, [R1+0x964] ;  /* 0x00096400010a7983 */ /* 0x000ee80000300800 */
[----:B------:R0:W-:Y:S04]  /*520c0*/  STL.64 [R1+0x13e0], R2 ;  /* 0x0013e00201007387 */ /* 0x0001e80000100a00 */
[----:B------:R-:W3:Y:S04]  /*520d0*/  LDL.LU R9, [R1+0x94c] ;  /* 0x00094c0001097983 */ /* 0x000ee80000300800 */
[----:B------:R-:W3:Y:S04]  /*520e0*/  LDL.LU R8, [R1+0x958] ;  /* 0x0009580001087983 */ /* 0x000ee80000300800 */
        /* <DEDUP_REMOVED lines=11> */
[----:B--2---:R-:W-:Y:S04]  /*521a0*/  @P4 STL [R1+0x27b8], R30 ;  /* 0x0027b81e01004387 */ /* 0x004fe80000100800 */
[----:B----4-:R-:W-:Y:S04]  /*521b0*/  @P4 STL [R1+0x27bc], R28 ;  /* 0x0027bc1c01004387 */ /* 0x010fe80000100800 */
[----:B------:R-:W-:Y:S04]  /*521c0*/  @P4 STL [R1+0x27c0], R29 ;  /* 0x0027c01d01004387 */ /* 0x000fe80000100800 */
[----:B---3--:R0:W-:Y:S01]  /*521d0*/  @P4 STL [R1+0x27c4], R165 ;  /* 0x0027c4a501004387 */ /* 0x0081e20000100800 */
[----:B------:R-:W-:-:S02]  /*521e0*/  IMAD.MOV.U32 R13, RZ, RZ, R11 ;  /* 0x000000ffff0d7224 */ /* 0x000fc400078e000b */
[----:B------:R-:W-:Y:S02]  /*521f0*/  IMAD.MOV.U32 R12, RZ, RZ, R10 ;  /* 0x000000ffff0c7224 */ /* 0x000fe400078e000a */
[----:B------:R-:W-:Y:S02]  /*52200*/  IMAD.MOV.U32 R15, RZ, RZ, R9 ;  /* 0x000000ffff0f7224 */ /* 0x000fe400078e0009 */
[----:B------:R-:W-:Y:S01]  /*52210*/  IMAD.MOV.U32 R14, RZ, RZ, R8 ;  /* 0x000000ffff0e7224 */ /* 0x000fe200078e0008 */
[----:B------:R-:W2:Y:S04]  /*52220*/  LDL.LU R9, [R1+0x970] ;  /* 0x0009700001097983 */ /* 0x000ea80000300800 */
[----:B------:R-:W3:Y:S04]  /*52230*/  @P5 LDG.E.U16 R34, desc[UR6][R12.64] ;  /* 0x000000060c225981 */ /* 0x000ee8000c1e1500 */
[----:B------:R-:W4:Y:S04]  /*52240*/  @P5 LDG.E.U16 R33, desc[UR6][R14.64] ;  /* 0x000000060e215981 */ /* 0x000f28000c1e1500 */
[----:B------:R-:W2:Y:S04]  /*52250*/  @P5 LDG.E.U16 R32, desc[UR6][R16.64] ;  /* 0x0000000610205981 */ /* 0x000ea8000c1e1500 */
[----:B------:R-:W2:Y:S04]  /*52260*/  @P5 LDG.E.U16 R31, desc[UR6][R18.64] ;  /* 0x00000006121f5981 */ /* 0x000ea8000c1e1500 */
[----:B------:R-:W2:Y:S04]  /*52270*/  LDL.LU R8, [R1+0x978] ;  /* 0x0009780001087983 */ /* 0x000ea80000300800 */
[----:B------:R-:W-:Y:S04]  /*52280*/  STL.64 [R1+0x13b8], R12 ;  /* 0x0013b80c01007387 */ /* 0x000fe80000100a00 */
[----:B------:R-:W-:Y:S04]  /*52290*/  STL.64 [R1+0x13c0], R14 ;  /* 0x0013c00e01007387 */ /* 0x000fe80000100a00 */
[----:B------:R-:W2:Y:S04]  /*522a0*/  LDL.LU R11, [R1+0x974] ;  /* 0x00097400010b7983 */ /* 0x000ea80000300800 */
[----:B------:R-:W2:Y:S04]  /*522b0*/  LDL.LU R10, [R1+0x97c] ;  /* 0x00097c00010a7983 */ /* 0x000ea80000300800 */
[----:B------:R-:W-:Y:S04]  /*522c0*/  STL.64 [R1+0x13d0], R18 ;  /* 0x0013d01201007387 */ /* 0x000fe80000100a00 */
[----:B------:R-:W-:Y:S01]  /*522d0*/  STL.64 [R1+0x13c8], R16 ;  /* 0x0013c81001007387 */ /* 0x000fe20000100a00 */
[----:B------:R-:W-:-:S13]  /*522e0*/  ISETP.GT.AND P2, PT, R6, 0x5f, PT ;  /* 0x0000005f0600780c */ /* 0x000fda0003f44270 */
[----:B------:R-:W2:Y:S04]  /*522f0*/  @P2 LDG.E.U16 R40, desc[UR6][R4.64] ;  /* 0x0000000604282981 */ /* 0x000ea8000c1e1500 */
[----:B------:R-:W2:Y:S04]  /*52300*/  @P2 LDG.E.U16 R41, desc[UR6][R2.64] ;  /* 0x0000000602292981 */ /* 0x000ea8000c1e1500 */
[----:B---3--:R1:W-:Y:S04]  /*52310*/  @P5 STL [R1+0x27a8], R34 ;  /* 0x0027a82201005387 */ /* 0x0083e80000100800 */
[----:B----4-:R-:W-:Y:S04]  /*52320*/  @P5 STL [R1+0x27ac], R33 ;  /* 0x0027ac2101005387 */ /* 0x010fe80000100800 */
[----:B--2---:R-:W-:Y:S04]  /*52330*/  @P5 STL [R1+0x27b0], R32 ;  /* 0x0027b02001005387 */ /* 0x004fe80000100800 */
[----:B------:R-:W-:Y:S04]  /*52340*/  @P5 STL [R1+0x27b4], R31 ;  /* 0x0027b41f01005387 */ /* 0x000fe80000100800 */
[----:B0-----:R-:W2:Y:S04]  /*52350*/  LDL R165, [R1+0x2794] ;  /* 0x0027940001a57983 */ /* 0x001ea80000100800 */
[----:B------:R-:W3:Y:S04]  /*52360*/  LDL R29, [R1+0x2790] ;  /* 0x00279000011d7983 */ /* 0x000ee80000100800 */
[----:B------:R0:W-:Y:S04]  /*52370*/  STL.64 [R1+0x1398], R2 ;  /* 0x0013980201007387 */ /* 0x0001e80000100a00 */
[----:B------:R-:W-:Y:S04]  /*52380*/  STL.64 [R1+0x13a0], R4 ;  /* 0x0013a00401007387 */ /* 0x000fe80000100a00 */
[----:B------:R-:W4:Y:S04]  /*52390*/  LDL R28, [R1+0x278c] ;  /* 0x00278c00011c7983 */ /* 0x000f280000100800 */
[----:B------:R-:W2:Y:S04]  /*523a0*/  @P2 LDG.E.U16 R35, desc[UR6][R10.64] ;  /* 0x000000060a232981 */ /* 0x000ea8000c1e1500 */
[----:B-1----:R-:W2:Y:S04]  /*523b0*/  LDL R34, [R1+0x2788] ;  /* 0x0027880001227983 */ /* 0x002ea80000100800 */
[----:B------:R1:W-:Y:S04]  /*523c0*/  STL.64 [R1+0x13b0], R10 ;  /* 0x0013b00a01007387 */ /* 0x0003e80000100a00 */
[----:B------:R0:W-:Y:S04]  /*523d0*/  STL.64 [R1+0x13a8], R8 ;  /* 0x0013a80801007387 */ /* 0x0001e80000100a00 */
[----:B------:R-:W2:Y:S04]  /*523e0*/  LDL.LU R13, [R1+0x988] ;  /* 0x00098800010d7983 */ /* 0x000ea80000300800 */
[----:B------:R-:W2:Y:S04]  /*523f0*/  LDL.LU R12, [R1+0x998] ;  /* 0x00099800010c7983 */ /* 0x000ea80000300800 */
[----:B------:R-:W4:Y:S04]  /*52400*/  LDL.LU R15, [R1+0x98c] ;  /* 0x00098c00010f7983 */ /* 0x000f280000300800 */
[----:B------:R-:W4:Y:S04]  /*52410*/  LDL.LU R14, [R1+0x99c] ;  /* 0x00099c00010e7983 */ /* 0x000f280000300800 */
[----:B------:R-:W3:Y:S04]  /*52420*/  LDL.LU R17, [R1+0x990] ;  /* 0x0009900001117983 */ /* 0x000ee80000300800 */
[----:B------:R-:W3:Y:S04]  /*52430*/  LDL.LU R16, [R1+0x9a0] ;  /* 0x0009a00001107983 */ /* 0x000ee80000300800 */
[----:B------:R-:W3:Y:S04]  /*52440*/  LDL.LU R19, [R1+0x994] ;  /* 0x0009940001137983 */ /* 0x000ee80000300800 */
[----:B------:R-:W3:Y:S04]  /*52450*/  LDL.LU R18, [R1+0x9a4] ;  /* 0x0009a40001127983 */ /* 0x000ee80000300800 */
[----:B------:R-:W3:Y:S01]  /*52460*/  @P2 LDG.E.U16 R0, desc[UR6][R8.64] ;  /* 0x0000000608002981 */ /* 0x000ee2000c1e1500 */
[----:B------:R-:W-:-:S03]  /*52470*/  ISETP.GT.AND P4, PT, R6, 0x60, PT ;  /* 0x000000600600780c */ /* 0x000fc60003f84270 */
[----:B0-----:R-:W3:Y:S04]  /*52480*/  LDL.LU R3, [R1+0x9a8] ;  /* 0x0009a80001037983 */ /* 0x001ee80000300800 */
[----:B------:R-:W3:Y:S04]  /*52490*/  LDL.LU R2, [R1+0x9c4] ;  /* 0x0009c40001027983 */ /* 0x000ee80000300800 */
[----:B-1----:R-:W3:Y:S04]  /*524a0*/  LDL.LU R11, [R1+0x9ac] ;  /* 0x0009ac00010b7983 */ /* 0x002ee80000300800 */
[----:B------:R-:W3:Y:S04]  /*524b0*/  LDL.LU R10, [R1+0x9b8] ;  /* 0x0009b800010a7983 */ /* 0x000ee80000300800 */
[----:B------:R-:W3:Y:S04]  /*524c0*/  LDL.LU R9, [R1+0x9b0] ;  /* 0x0009b00001097983 */ /* 0x000ee80000300800 */
[----:B------:R-:W3:Y:S04]  /*524d0*/  LDL.LU R8, [R1+0x9bc] ;  /* 0x0009bc0001087983 */ /* 0x000ee80000300800 */
[----:B------:R-:W3:Y:S04]  /*524e0*/  LDL.LU R5, [R1+0x9b4] ;  /* 0x0009b40001057983 */ /* 0x000ee80000300800 */
[----:B------:R-:W3:Y:S04]  /*524f0*/  LDL.LU R4, [R1+0x9c0] ;  /* 0x0009c00001047983 */ /* 0x000ee80000300800 */
[----:B--2---:R-:W2:Y:S04]  /*52500*/  @P4 LDG.E.U16 R34, desc[UR6][R12.64] ;  /* 0x000000060c224981 */ /* 0x004ea8000c1e1500 */
[----:B----4-:R-:W4:Y:S04]  /*52510*/  @P4 LDG.E.U16 R28, desc[UR6][R14.64] ;  /* 0x000000060e1c4981 */ /* 0x010f28000c1e1500 */
[----:B---3--:R0:W3:Y:S04]  /*52520*/  @P4 LDG.E.U16 R29, desc[UR6][R16.64] ;  /* 0x00000006101d4981 */ /* 0x0080e8000c1e1500 */
[----:B------:R1:W-:Y:S04]  /*52530*/  @P2 STL [R1+0x27a4], R35 ;  /* 0x0027a42301002387 */ /* 0x0003e80000100800 */
[----:B------:R0:W3:Y:S04]  /*52540*/  @P4 LDG.E.U16 R165, desc[UR6][R18.64] ;  /* 0x0000000612a54981 */ /* 0x0000e8000c1e1500 */
[----:B-1----:R-:W3:Y:S04]  /*52550*/  LDL R35, [R1+0x2784] ;  /* 0x0027840001237983 */ /* 0x002ee80000100800 */
[----:B------:R1:W-:Y:S04]  /*52560*/  @P2 STL [R1+0x27a0], R0 ;  /* 0x0027a00001002387 */ /* 0x0003e80000100800 */
[----:B-1----:R-:W3:Y:S04]  /*52570*/  LDL R0, [R1+0x2780] ;  /* 0x0027800001007983 */ /* 0x002ee80000100800 */
[----:B------:R1:W-:Y:S04]  /*52580*/  @P2 STL [R1+0x279c], R40 ;  /* 0x00279c2801002387 */ /* 0x0003e80000100800 */
[----:B-1----:R-:W3:Y:S04]  /*52590*/  LDL R40, [R1+0x277c] ;  /* 0x00277c0001287983 */ /* 0x002ee80000100800 */
[----:B------:R1:W-:Y:S04]  /*525a0*/  @P2 STL [R1+0x2798], R41 ;  /* 0x0027982901002387 */ /* 0x0003e80000100800 */
[----:B------:R-:W3:Y:S04]  /*525b0*/  LDL R30, [R1+0x2774] ;  /* 0x00277400011e7983 */ /* 0x000ee80000100800 */
[----:B-1----:R-:W3:Y:S04]  /*525c0*/  LDL R41, [R1+0x2778] ;  /* 0x0027780001297983 */ /* 0x002ee80000100800 */
[----:B------:R-:W-:Y:S01]  /*525d0*/  STL.64 [R1+0x1378], R12 ;  /* 0x0013780c01007387 */ /* 0x000fe20000100a00 */
[----:B------:R-:W-:-:S03]  /*525e0*/  ISETP.GT.AND P5, PT, R6, 0x61, PT ;  /* 0x000000610600780c */ /* 0x000fc60003fa4270 */
[----:B------:R-:W-:Y:S04]  /*525f0*/  STL.64 [R1+0x1380], R14 ;  /* 0x0013800e01007387 */ /* 0x000fe80000100a00 */
[----:B------:R0:W-:Y:S04]  /*52600*/  STL.64 [R1+0x1388], R16 ;  /* 0x0013881001007387 */ /* 0x0001e80000100a00 */
[----:B------:R-:W3:Y:S04]  /*52610*/  LDL R31, [R1+0x2770] ;  /* 0x00277000011f7983 */ /* 0x000ee80000100800 */
[----:B------:R-:W3:Y:S04]  /*52620*/  LDL R32, [R1+0x276c] ;  /* 0x00276c0001207983 */ /* 0x000ee80000100800 */
[----:B------:R-:W3:Y:S04]  /*52630*/  LDL R33, [R1+0x2768] ;  /* 0x0027680001217983 */ /* 0x000ee80000100800 */
[----:B------:R1:W-:Y:S01]  /*52640*/  STL.64 [R1+0x1390], R18 ;  /* 0x0013901201007387 */ /* 0x0003e20000100a00 */
[----:B------:R-:W-:-:S02]  /*52650*/  IMAD.MOV.U32 R22, RZ, RZ, R4 ;  /* 0x000000ffff167224 */ /* 0x000fc400078e0004 */
[----:B------:R-:W-:Y:S02]  /*52660*/  IMAD.MOV.U32 R23, RZ, RZ, R5 ;  /* 0x000000ffff177224 */ /* 0x000fe400078e0005 */
[----:B0-----:R-:W-:Y:S02]  /*52670*/  IMAD.MOV.U32 R16, RZ, RZ, R10 ;  /* 0x000000ffff107224 */ /* 0x001fe400078e000a */
[----:B------:R-:W-:Y:S02]  /*52680*/  IMAD.MOV.U32 R17, RZ, RZ, R11 ;  /* 0x000000ffff117224 */ /* 0x000fe400078e000b */
[----:B-1----:R-:W-:Y:S01]  /*52690*/  IMAD.MOV.U32 R18, RZ, RZ, R8 ;  /* 0x000000ffff127224 */ /* 0x002fe200078e0008 */
[----:B------:R-:W-:Y:S01]  /*526a0*/  MOV R19, R9 ;  /* 0x0000000900137202 */ /* 0x000fe20000000f00 */
[----:B--2---:R0:W-:Y:S04]  /*526b0*/  @P4 STL [R1+0x2788], R34 ;  /* 0x0027882201004387 */ /* 0x0041e80000100800 */
[----:B----4-:R-:W-:Y:S04]  /*526c0*/  @P4 STL [R1+0x278c], R28 ;  /* 0x00278c1c01004387 */ /* 0x010fe80000100800 */
[----:B---3--:R-:W-:Y:S04]  /*526d0*/  @P4 STL [R1+0x2790], R29 ;  /* 0x0027901d01004387 */ /* 0x008fe80000100800 */
[----:B------:R-:W-:Y:S04]  /*526e0*/  @P4 STL [R1+0x2794], R165 ;  /* 0x002794a501004387 */ /* 0x000fe80000100800 */
[----:B------:R1:W-:Y:S04]  /*526f0*/  STL.64 [R1+0x1358], R2 ;  /* 0x0013580201007387 */ /* 0x0003e80000100a00 */
[----:B------:R-:W-:Y:S04]  /*52700*/  STL.64 [R1+0x1360], R16 ;  /* 0x0013601001007387 */ /* 0x000fe80000100a00 */
[----:B------:R-:W-:Y:S04]  /*52710*/  STL.64 [R1+0x1368], R18 ;  /* 0x0013681201007387 */ /* 0x000fe80000100a00 */
[----:B------:R-:W-:Y:S04]  /*52720*/  STL.64 [R1+0x1370], R22 ;  /* 0x0013701601007387 */ /* 0x000fe80000100a00 */
[----:B------:R-:W2:Y:S04]  /*52730*/  LDL.LU R9, [R1+0x9c8] ;  /* 0x0009c80001097983 */ /* 0x000ea80000300800 */
[----:B------:R-:W2:Y:S04]  /*52740*/  LDL.LU R8, [R1+0x9e0] ;  /* 0x0009e00001087983 */ /* 0x000ea80000300800 */
[----:B------:R-:W3:Y:S04]  /*52750*/  LDL.LU R11, [R1+0x9cc] ;  /* 0x0009cc00010b7983 */ /* 0x000ee80000300800 */
[----:B------:R-:W3:Y:S04]  /*52760*/  LDL.LU R10, [R1+0x9e4] ;  /* 0x0009e400010a7983 */ /* 0x000ee80000300800 */
[----:B------:R-:W4:Y:S04]  /*52770*/  @P5 LDG.E.U16 R35, desc[UR6][R22.64] ;  /* 0x0000000616235981 */ /* 0x000f28000c1e1500 */
[----:B------:R-:W4:Y:S04]  /*52780*/  LDL.LU R13, [R1+0x9d0] ;  /* 0x0009d000010d7983 */ /* 0x000f280000300800 */
[----:B------:R-:W4:Y:S04]  /*52790*/  LDL.LU R12, [R1+0x9d8] ;  /* 0x0009d800010c7983 */ /* 0x000f280000300800 */
[----:B------:R-:W4:Y:S04]  /*527a0*/  LDL.LU R14, [R1+0x9d4] ;  /* 0x0009d400010e7983 */ /* 0x000f280000300800 */
[----:B------:R-:W4:Y:S04]  /*527b0*/  LDL.LU R5, [R1+0x9dc] ;  /* 0x0009dc0001057983 */ /* 0x000f280000300800 */
[----:B0-----:R-:W4:Y:S04]  /*527c0*/  LDL R34, [R1+0x2764] ;  /* 0x0027640001227983 */ /* 0x001f280000100800 */
[----:B------:R-:W4:Y:S04]  /*527d0*/  LDL.LU R4, [R1+0x9e8] ;  /* 0x0009e80001047983 */ /* 0x000f280000300800 */
[----:B------:R-:W4:Y:S04]  /*527e0*/  @P5 LDG.E.U16 R0, desc[UR6][R18.64] ;  /* 0x0000000612005981 */ /* 0x000f28000c1e1500 */
[----:B------:R-:W4:Y:S04]  /*527f0*/  @P5 LDG.E.U16 R40, desc[UR6][R16.64] ;  /* 0x0000000610285981 */ /* 0x000f28000c1e1500 */
[----:B------:R-:W4:Y:S01]  /*52800*/  @P5 LDG.E.U16 R41, desc[UR6][R2.64] ;  /* 0x0000000602295981 */ /* 0x000f22000c1e1500 */
[----:B------:R-:W-:-:S03]  /*52810*/  ISETP.GT.AND P2, PT, R6, 0x62, PT ;  /* 0x000000620600780c */ /* 0x000fc60003f44270 */
[----:B-1----:R-:W4:Y:S04]  /*52820*/  LDL.LU R3, [R1+0x9f8] ;  /* 0x0009f80001037983 */ /* 0x002f280000300800 */
[----:B------:R-:W4:Y:S06]  /*52830*/  LDL.LU R2, [R1+0x9ec] ;  /* 0x0009ec0001027983 */ /* 0x000f2c0000300800 */
[----:B--2---:R-:W2:Y:S04]  /*52840*/  @P2 LDG.E.U16 R33, desc[UR6][R8.64] ;  /* 0x0000000608212981 */ /* 0x004ea8000c1e1500 */
[----:B---3--:R-:W3:Y:S01]  /*52850*/  @P2 LDG.E.U16 R32, desc[UR6][R10.64] ;  /* 0x000000060a202981 */ /* 0x008ee2000c1e1500 */
[----:B------:R-:W-:-:S03]  /*52860*/  ISETP.GT.AND P4, PT, R6, 0x63, PT ;  /* 0x000000630600780c */ /* 0x000fc60003f84270 */
[----:B----4-:R0:W4:Y:S01]  /*52870*/  @P2 LDG.E.U16 R31, desc[UR6][R12.64] ;  /* 0x000000060c1f2981 */ /* 0x010122000c1e1500 */
[----:B------:R-:W-:Y:S02]  /*52880*/  IMAD.MOV.U32 R15, RZ, RZ, R14 ;  /* 0x000000ffff0f7224 */ /* 0x000fe400078e000e */
[----:B------:R-:W-:-:S05]  /*52890*/  IMAD.MOV.U32 R14, RZ, RZ, R5 ;  /* 0x000000ffff0e7224 */ /* 0x000fca00078e0005 */
[----:B------:R-:W2:Y:S04]  /*528a0*/  @P2 LDG.E.U16 R30, desc[UR6][R14.64] ;  /* 0x000000060e1e2981 */ /* 0x000ea8000c1e1500 */
[----:B------:R1:W-:Y:S04]  /*528b0*/  @P5 STL [R1+0x2780], R0 ;  /* 0x0027800001005387 */ /* 0x0003e80000100800 */
[----:B-1----:R-:W2:Y:S04]  /*528c0*/  LDL.LU R0, [R1+0x9fc] ;  /* 0x0009fc0001007983 */ /* 0x002ea80000300800 */
[----:B------:R1:W-:Y:S04]  /*528d0*/  @P5 STL [R1+0x2784], R35 ;  /* 0x0027842301005387 */ /* 0x0003e80000100800 */
[----:B-1----:R-:W3:Y:S04]  /*528e0*/  LDL R35, [R1+0x2760] ;  /* 0x0027600001237983 */ /* 0x002ee80000100800 */
[----:B------:R1:W-:Y:S04]  /*528f0*/  @P5 STL [R1+0x277c], R40 ;  /* 0x00277c2801005387 */ /* 0x0003e80000100800 */
[----:B-1----:R-:W3:Y:S04]  /*52900*/  LDL R40, [R1+0x275c] ;  /* 0x00275c0001287983 */ /* 0x002ee80000100800 */
[----:B------:R1:W-:Y:S04]  /*52910*/  @P5 STL [R1+0x2778], R41 ;  /* 0x0027782901005387 */ /* 0x0003e80000100800 */
[----:B-1----:R-:W4:Y:S04]  /*52920*/  LDL R41, [R1+0x2758] ;  /* 0x0027580001297983 */ /* 0x002f280000100800 */
[----:B------:R-:W-:Y:S04]  /*52930*/  STL.64 [R1+0x1338], R8 ;  /* 0x0013380801007387 */ /* 0x000fe80000100a00 */
[----:B------:R-:W-:Y:S04]  /*52940*/  STL.64 [R1+0x1340], R10 ;  /* 0x0013400a01007387 */ /* 0x000fe80000100a00 */
[----:B------:R-:W-:Y:S04]  /*52950*/  STL.64 [R1+0x1348], R12 ;  /* 0x0013480c01007387 */ /* 0x000fe80000100a00 */
[----:B------:R1:W-:Y:S04]  /*52960*/  STL.64 [R1+0x1350], R14 ;  /* 0x0013500e01007387 */ /* 0x0003e80000100a00 */
[----:B-1----:R-:W4:Y:S04]  /*52970*/  LDL.LU R15, [R1+0x9f0] ;  /* 0x0009f000010f7983 */ /* 0x002f280000300800 */
[----:B------:R-:W4:Y:S04]  /*52980*/  LDL.LU R14, [R1+0xa00] ;  /* 0x000a0000010e7983 */ /* 0x000f280000300800 */
[----:B------:R-:W4:Y:S04]  /*52990*/  LDL.LU R16, [R1+0x9f4] ;  /* 0x0009f40001107983 */ /* 0x000f280000300800 */
[----:B------:R-:W4:Y:S01]  /*529a0*/  LDL.LU R9, [R1+0xa04] ;  /* 0x000a040001097983 */ /* 0x000f220000300800 */
[----:B0-----:R-:W-:-:S02]  /*529b0*/  IMAD.MOV.U32 R13, RZ, RZ, R2 ;  /* 0x000000ffff0d7224 */ /* 0x001fc400078e0002 */
[----:B------:R-:W-:Y:S02]  /*529c0*/  IMAD.MOV.U32 R10, RZ, RZ, R3 ;  /* 0x000000ffff0a7224 */ /* 0x000fe400078e0003 */
[----:B------:R-:W-:Y:S02]  /*529d0*/  IMAD.MOV.U32 R11, RZ, RZ, R4 ;  /* 0x000000ffff0b7224 */ /* 0x000fe400078e0004 */
[----:B--2---:R-:W-:-:S05]  /*529e0*/  IMAD.MOV.U32 R12, RZ, RZ, R0 ;  /* 0x000000ffff0c7224 */ /* 0x004fca00078e0000 */
[----:B---3--:R-:W2:Y:S04]  /*529f0*/  @P4 LDG.E.U16 R40, desc[UR6][R12.64] ;  /* 0x000000060c284981 */ /* 0x008ea8000c1e1500 */
[----:B----4-:R-:W3:Y:S04]  /*52a00*/  @P4 LDG.E.U16 R41, desc[UR6][R10.64] ;  /* 0x000000060a294981 */ /* 0x010ee8000c1e1500 */
[----:B------:R-:W4:Y:S01]  /*52a10*/  @P4 LDG.E.U16 R35, desc[UR6][R14.64] ;  /* 0x000000060e234981 */ /* 0x000f22000c1e1500 */
[----:B------:R-:W-:Y:S02]  /*52a20*/  IMAD.MOV.U32 R17, RZ, RZ, R16 ;  /* 0x000000ffff117224 */ /* 0x000fe400078e0010 */
[----:B------:R-:W-:-:S05]  /*52a30*/  IMAD.MOV.U32 R16, RZ, RZ, R9 ;  /* 0x000000ffff107224 */ /* 0x000fca00078e0009 */
[----:B------:R-:W4:Y:S04]  /*52a40*/  @P4 LDG.E.U16 R34, desc[UR6][R16.64] ;  /* 0x0000000610224981 */ /* 0x000f28000c1e1500 */
[----:B------:R-:W-:Y:S04]  /*52a50*/  @P2 STL [R1+0x2768], R33 ;  /* 0x0027682101002387 */ /* 0x000fe80000100800 */
[----:B------:R-:W-:Y:S04]  /*52a60*/  @P2 STL [R1+0x276c], R32 ;  /* 0x00276c2001002387 */ /* 0x000fe80000100800 */
[----:B------:R-:W-:Y:S04]  /*52a70*/  @P2 STL [R1+0x2770], R31 ;  /* 0x0027701f01002387 */ /* 0x000fe80000100800 */
[----:B------:R0:W-:Y:S04]  /*52a80*/  @P2 STL [R1+0x2774], R30 ;  /* 0x0027741e01002387 */ /* 0x0001e80000100800 */
[----:B------:R-:W4:Y:S04]  /*52a90*/  LDL.LU R5, [R1+0xa08] ;  /* 0x000a080001057983 */ /* 0x000f280000300800 */
[----:B------:R-:W4:Y:S04]  /*52aa0*/  LDL.LU R4, [R1+0xa24] ;  /* 0x000a240001047983 */ /* 0x000f280000300800 */
[----:B------:R-:W-:Y:S04]  /*52ab0*/  STL.64 [R1+0x1318], R10 ;  /* 0x0013180a01007387 */ /* 0x000fe80000100a00 */
[----:B------:R-:W-:Y:S04]  /*52ac0*/  STL.64 [R1+0x1320], R12 ;  /* 0x0013200c01007387 */ /* 0x000fe80000100a00 */
[----:B------:R-:W4:Y:S04]  /*52ad0*/  LDL.LU R8, [R1+0xa0c] ;  /* 0x000a0c0001087983 */ /* 0x000f280000300800 */
[----:B------:R-:W4:Y:S04]  /*52ae0*/  LDL.LU R3, [R1+0xa18] ;  /* 0x000a180001037983 */ /* 0x000f280000300800 */
[----:B------:R-:W4:Y:S04]  /*52af0*/  LDL.LU R2, [R1+0xa10] ;  /* 0x000a100001027983 */ /* 0x000f280000300800 */
[----:B------:R-:W4:Y:S04]  /*52b00*/  LDL.LU R0, [R1+0xa1c] ;  /* 0x000a1c0001007983 */ /* 0x000f280000300800 */
[----:B------:R-:W4:Y:S04]  /*52b10*/  LDL R165, [R1+0x2754] ;  /* 0x0027540001a57983 */ /* 0x000f280000100800 */
[----:B------:R-:W4:Y:S04]  /*52b20*/  LDL R29, [R1+0x2750] ;  /* 0x00275000011d7983 */ /* 0x000f280000100800 */
[----:B------:R-:W4:Y:S04]  /*52b30*/  LDL R28, [R1+0x274c] ;  /* 0x00274c00011c7983 */ /* 0x000f280000100800 */
[----:B0-----:R-:W4:Y:S04]  /*52b40*/  LDL R30, [R1+0x2748] ;  /* 0x00274800011e7983 */ /* 0x001f280000100800 */
[----:B------:R-:W-:Y:S04]  /*52b50*/  STL.64 [R1+0x1330], R16 ;  /* 0x0013301001007387 */ /* 0x000fe80000100a00 */
[----:B------:R-:W4:Y:S04]  /*52b60*/  LDL R31, [R1+0x2744] ;  /* 0x00274400011f7983 */ /* 0x000f280000100800 */
[----:B------:R-:W-:Y:S04]  /*52b70*/  STL.64 [R1+0x1328], R14 ;  /* 0x0013280e01007387 */ /* 0x000fe80000100a00 */
[----:B------:R-:W4:Y:S04]  /*52b80*/  LDL R32, [R1+0x2740] ;  /* 0x0027400001207983 */ /* 0x000f280000100800 */
[----:B------:R-:W4:Y:S04]  /*52b90*/  LDL R33, [R1+0x273c] ;  /* 0x00273c0001217983 */ /* 0x000f280000100800 */
[----:B--2---:R0:W-:Y:S04]  /*52ba0*/  @P4 STL [R1+0x275c], R40 ;  /* 0x00275c2801004387 */ /* 0x0041e80000100800 */
[----:B0-----:R-:W2:Y:S04]  /*52bb0*/  LDL R40, [R1+0x2738] ;  /* 0x0027380001287983 */ /* 0x001ea80000100800 */
[----:B---3--:R-:W-:Y:S04]  /*52bc0*/  @P4 STL [R1+0x2758], R41 ;  /* 0x0027582901004387 */ /* 0x008fe80000100800 */
[----:B----4-:R-:W-:Y:S04]  /*52bd0*/  @P4 STL [R1+0x2760], R35 ;  /* 0x0027602301004387 */ /* 0x010fe80000100800 */
[----:B------:R0:W-:Y:S04]  /*52be0*/  @P4 STL [R1+0x2764], R34 ;  /* 0x0027642201004387 */ /* 0x0001e80000100800 */
[----:B------:R-:W3:Y:S04]  /*52bf0*/  LDL.LU R19, [R1+0xa14] ;  /* 0x000a140001137983 */ /* 0x000ee80000300800 */
[----:B------:R-:W3:Y:S01]  /*52c00*/  LDL.LU R18, [R1+0xa20] ;  /* 0x000a200001127983 */ /* 0x000ee20000300800 */
[----:B------:R-:W-:Y:S01]  /*52c10*/  ISETP.GT.AND P5, PT, R6, 0x64, PT ;  /* 0x000000640600780c */ /* 0x000fe20003fa4270 */
[----:B------:R-:W-:-:S02]  /*52c20*/  IMAD.MOV.U32 R9, RZ, RZ, R8 ;  /* 0x000000ffff097224 */ /* 0x000fc400078e0008 */
[----:B------:R-:W-:Y:S02]  /*52c30*/  IMAD.MOV.U32 R8, RZ, RZ, R3 ;  /* 0x000000ffff087224 */ /* 0x000fe400078e0003 */
[----:B------:R-:W-:Y:S02]  /*52c40*/  IMAD.MOV.U32 R17, RZ, RZ, R2 ;  /* 0x000000ffff117224 */ /* 0x000fe400078e0002 */
[----:B------:R-:W-:Y:S01]  /*52c50*/  IMAD.MOV.U32 R16, RZ, RZ, R0 ;  /* 0x000000ffff107224 */ /* 0x000fe200078e0000 */
[----:B------:R-:W4:Y:S04]  /*52c60*/  LDL.LU R3, [R1+0xa28] ;  /* 0x000a280001037983 */ /* 0x000f280000300800 */
[----:B------:R1:W-:Y:S04]  /*52c70*/  STL.64 [R1+0x12f8], R4 ;  /* 0x0012f80401007387 */ /* 0x0003e80000100a00 */
[----:B------:R4:W-:Y:S04]  /*52c80*/  STL.64 [R1+0x1300], R8 ;  /* 0x0013000801007387 */ /* 0x0009e80000100a00 */
[----:B------:R-:W2:Y:S04]  /*52c90*/  @P5 LDG.E.U16 R30, desc[UR6][R4.64] ;  /* 0x00000006041e5981 */ /* 0x000ea8000c1e1500 */
[----:B------:R-:W-:Y:S04]  /*52ca0*/  STL.64 [R1+0x1308], R16 ;  /* 0x0013081001007387 */ /* 0x000fe80000100a00 */
[----:B------:R-:W2:Y:S04]  /*52cb0*/  LDL.LU R2, [R1+0xa40] ;  /* 0x000a400001027983 */ /* 0x000ea80000300800 */
[----:B------:R4:W2:Y:S04]  /*52cc0*/  @P5 LDG.E.U16 R28, desc[UR6][R8.64] ;  /* 0x00000006081c5981 */ /* 0x0008a8000c1e1500 */
[----:B------:R-:W2:Y:S04]  /*52cd0*/  @P5 LDG.E.U16 R29, desc[UR6][R16.64] ;  /* 0x00000006101d5981 */ /* 0x000ea8000c1e1500 */
[----:B------:R-:W2:Y:S04]  /*52ce0*/  LDL.LU R11, [R1+0xa2c] ;  /* 0x000a2c00010b7983 */ /* 0x000ea80000300800 */
[----:B------:R-:W2:Y:S04]  /*52cf0*/  LDL.LU R10, [R1+0xa44] ;  /* 0x000a4400010a7983 */ /* 0x000ea80000300800 */
[----:B------:R-:W2:Y:S04]  /*52d00*/  LDL.LU R13, [R1+0xa30] ;  /* 0x000a3000010d7983 */ /* 0x000ea80000300800 */
[----:B------:R-:W2:Y:S04]  /*52d10*/  LDL.LU R12, [R1+0xa38] ;  /* 0x000a3800010c7983 */ /* 0x000ea80000300800 */
[----:B------:R-:W2:Y:S04]  /*52d20*/  LDL.LU R15, [R1+0xa34] ;  /* 0x000a3400010f7983 */ /* 0x000ea80000300800 */
[----:B------:R-:W2:Y:S01]  /*52d30*/  LDL.LU R14, [R1+0xa3c] ;  /* 0x000a3c00010e7983 */ /* 0x000ea20000300800 */
[----:B------:R-:W-:-:S03]  /*52d40*/  ISETP.GT.AND P2, PT, R6, 0x65, PT ;  /* 0x000000650600780c */ /* 0x000fc60003f44270 */
[----:B0-----:R-:W2:Y:S04]  /*52d50*/  LDL R34, [R1+0x2734] ;  /* 0x0027340001227983 */ /* 0x001ea80000100800 */
[----:B------:R-:W2:Y:S04]  /*52d60*/  LDL R35, [R1+0x2730] ;  /* 0x0027300001237983 */ /* 0x000ea80000100800 */
[----:B------:R-:W2:Y:S04]  /*52d70*/  LDL R0, [R1+0x272c] ;  /* 0x00272c0001007983 */ /* 0x000ea80000100800 */
[----:B------:R-:W2:Y:S04]  /*52d80*/  LDL R41, [R1+0x2728] ;  /* 0x0027280001297983 */ /* 0x000ea80000100800 */
[----:B---3--:R-:W3:Y:S04]  /*52d90*/  @P5 LDG.E.U16 R165, desc[UR6][R18.64] ;  /* 0x0000000612a55981 */ /* 0x008ee8000c1e1500 */
[----:B------:R-:W-:Y:S04]  /*52da0*/  STL.64 [R1+0x1310], R18 ;  /* 0x0013101201007387 */ /* 0x000fe80000100a00 */
[----:B-1----:R-:W3:Y:S04]  /*52db0*/  LDL.LU R5, [R1+0xa48] ;  /* 0x000a480001057983 */ /* 0x002ee80000300800 */
[----:B------:R-:W3:Y:S01]  /*52dc0*/  LDL.LU R4, [R1+0xa58] ;  /* 0x000a580001047983 */ /* 0x000ee20000300800 */
[----:B----4-:R-:W-:-:S03]  /*52dd0*/  IMAD.MOV.U32 R9, RZ, RZ, R3 ;  /* 0x000000ffff097224 */ /* 0x010fc600078e0003 */
[----:B--2---:R-:W-:Y:S04]  /*52de0*/  @P5 STL [R1+0x2748], R30 ;  /* 0x0027481e01005387 */ /* 0x004fe80000100800 */
[----:B------:R-:W-:Y:S01]  /*52df0*/  @P5 STL [R1+0x274c], R28 ;  /* 0x00274c1c01005387 */ /* 0x000fe20000100800 */
[----:B------:R-:W-:-:S03]  /*52e00*/  IMAD.MOV.U32 R8, RZ, RZ, R2 ;  /* 0x000000ffff087224 */ /* 0x000fc600078e0002 */
[----:B------:R-:W-:Y:S04]  /*52e10*/  @P5 STL [R1+0x2750], R29 ;  /* 0x0027501d01005387 */ /* 0x000fe80000100800 */
[----:B------:R0:W2:Y:S04]  /*52e20*/  @P2 LDG.E.U16 R40, desc[UR6][R8.64] ;  /* 0x0000000608282981 */ /* 0x0000a8000c1e1500 */
[----:B------:R-:W4:Y:S04]  /*52e30*/  @P2 LDG.E.U16 R32, desc[UR6][R12.64] ;  /* 0x000000060c202981 */ /* 0x000f28000c1e1500 */
[----:B------:R-:W2:Y:S04]  /*52e40*/  @P2 LDG.E.U16 R33, desc[UR6][R10.64] ;  /* 0x000000060a212981 */ /* 0x000ea8000c1e1500 */
[----:B------:R-:W2:Y:S04]  /*52e50*/  @P2 LDG.E.U16 R31, desc[UR6][R14.64] ;  /* 0x000000060e1f2981 */ /* 0x000ea8000c1e1500 */
[----:B---3--:R-:W-:Y:S04]  /*52e60*/  @P5 STL [R1+0x2754], R165 ;  /* 0x002754a501005387 */ /* 0x008fe80000100800 */
[----:B------:R-:W3:Y:S04]  /*52e70*/  LDL.LU R3, [R1+0xa4c] ;  /* 0x000a4c0001037983 */ /* 0x000ee80000300800 */
[----:B------:R-:W3:Y:S04]  /*52e80*/  LDL.LU R2, [R1+0xa5c] ;  /* 0x000a5c0001027983 */ /* 0x000ee80000300800 */
[----:B------:R-:W-:Y:S04]  /*52e90*/  STL.64 [R1+0x12d8], R8 ;  /* 0x0012d80801007387 */ /* 0x000fe80000100a00 */
[----:B------:R-:W-:Y:S04]  /*52ea0*/  STL.64 [R1+0x12e0], R10 ;  /* 0x0012e00a01007387 */ /* 0x000fe80000100a00 */
[----:B------:R-:W-:Y:S04]  /*52eb0*/  STL.64 [R1+0x12f0], R14 ;  /* 0x0012f00e01007387 */ /* 0x000fe80000100a00 */
[----:B------:R1:W-:Y:S04]  /*52ec0*/  STL.64 [R1+0x12e8], R12 ;  /* 0x0012e80c01007387 */ /* 0x0003e80000100a00 */
[----:B-1----:R-:W3:Y:S04]  /*52ed0*/  LDL.LU R13, [R1+0xa50] ;  /* 0x000a5000010d7983 */ /* 0x002ee80000300800 */
[----:B------:R-:W3:Y:S04]  /*52ee0*/  LDL.LU R12, [R1+0xa60] ;  /* 0x000a6000010c7983 */ /* 0x000ee80000300800 */
[----:B------:R-:W3:Y:S04]  /*52ef0*/  LDL.LU R15, [R1+0xa54] ;  /* 0x000a5400010f7983 */ /* 0x000ee80000300800 */
[----:B------:R-:W3:Y:S01]  /*52f00*/  LDL.LU R14, [R1+0xa64] ;  /* 0x000a6400010e7983 */ /* 0x000ee20000300800 */
[----:B------:R-:W-:-:S03]  /*52f10*/  ISETP.GT.AND P4, PT, R6, 0x66, PT ;  /* 0x000000660600780c */ /* 0x000fc60003f84270 */
[----:B----4-:R1:W-:Y:S01]  /*52f20*/  @P2 STL [R1+0x2740], R32 ;  /* 0x0027402001002387 */ /* 0x0103e20000100800 */
[----:B0-----:R-:W-:Y:S02]  /*52f30*/  IMAD.MOV.U32 R8, RZ, RZ, R4 ;  /* 0x000000ffff087224 */ /* 0x001fe400078e0004 */
[----:B------:R-:W-:Y:S01]  /*52f40*/  IMAD.MOV.U32 R9, RZ, RZ, R5 ;  /* 0x000000ffff097224 */ /* 0x000fe200078e0005 */
[----:B-1----:R-:W4:Y:S04]  /*52f50*/  LDL R32, [R1+0x2724] ;  /* 0x0027240001207983 */ /* 0x002f280000100800 */
[----:B--2---:R0:W-:Y:S04]  /*52f60*/  @P2 STL [R1+0x2738], R40 ;  /* 0x0027382801002387 */ /* 0x0041e80000100800 */
[----:B------:R1:W-:Y:S04]  /*52f70*/  @P2 STL [R1+0x273c], R33 ;  /* 0x00273c2101002387 */ /* 0x0003e80000100800 */
[----:B------:R-:W-:Y:S04]  /*52f80*/  @P2 STL [R1+0x2744], R31 ;  /* 0x0027441f01002387 */ /* 0x000fe80000100800 */
[----:B------:R-:W2:Y:S04]  /*52f90*/  @P4 LDG.E.U16 R41, desc[UR6][R8.64] ;  /* 0x0000000608294981 */ /* 0x000ea8000c1e1500 */
[----:B0-----:R-:W2:Y:S04]  /*52fa0*/  LDL R40, [R1+0x271c] ;  /* 0x00271c0001287983 */ /* 0x001ea80000100800 */
[----:B-1----:R-:W2:Y:S04]  /*52fb0*/  LDL R33, [R1+0x2720] ;  /* 0x0027200001217983 */ /* 0x002ea80000100800 */
[----:B------:R-:W-:Y:S04]  /*52fc0*/  STL.64 [R1+0x12b8], R8 ;  /* 0x0012b80801007387 */ /* 0x000fe80000100a00 */
[----:B------:R-:W2:Y:S04]  /*52fd0*/  LDL.LU R5, [R1+0xa68] ;  /* 0x000a680001057983 */ /* 0x000ea80000300800 */
[----:B------:R-:W4:Y:S01]  /*52fe0*/  LDL.LU R4, [R1+0xa84] ;  /* 0x000a840001047983 */ /* 0x000f220000300800 */
[----:B---3--:R-:W-:-:S02]  /*52ff0*/  IMAD.MOV.U32 R11, RZ, RZ, R3 ;  /* 0x000000ffff0b7224 */ /* 0x008fc400078e0003 */
[----:B------:R-:W-:-:S05]  /*53000*/  IMAD.MOV.U32 R10, RZ, RZ, R2 ;  /* 0x000000ffff0a7224 */ /* 0x000fca00078e0002 */
[----:B------:R-:W3:Y:S04]  /*53010*/  @P4 LDG.E.U16 R0, desc[UR6][R10.64] ;  /* 0x000000060a004981 */ /* 0x000ee8000c1e1500 */
[----:B------:R0:W-:Y:S04]  /*53020*/  STL.64 [R1+0x12c0], R10 ;  /* 0x0012c00a01007387 */ /* 0x0001e80000100a00 */
[----:B------:R-:W3:Y:S04]  /*53030*/  LDL.LU R3, [R1+0xa6c] ;  /* 0x000a6c0001037983 */ /* 0x000ee80000300800 */
[----:B------:R-:W3:Y:S04]  /*53040*/  LDL.LU R2, [R1+0xa78] ;  /* 0x000a780001027983 */ /* 0x000ee80000300800 */
[----:B------:R-:W3:Y:S04]  /*53050*/  LDL R30, [R1+0x2718] ;  /* 0x00271800011e7983 */ /* 0x000ee80000100800 */
[----:B------:R-:W3:Y:S04]  /*53060*/  @P4 LDG.E.U16 R35, desc[UR6][R12.64] ;  /* 0x000000060c234981 */ /* 0x000ee8000c1e1500 */
[----:B------:R2:W3:Y:S04]  /*53070*/  @P4 LDG.E.U16 R34, desc[UR6][R14.64] ;  /* 0x000000060e224981 */ /* 0x0004e8000c1e1500 */
[----:B------:R2:W-:Y:S04]  /*53080*/  STL.64 [R1+0x12d0], R14 ;  /* 0x0012d00e01007387 */ /* 0x0005e80000100a00 */
[----:B------:R-:W-:Y:S04]  /*53090*/  STL.64 [R1+0x12c8], R12 ;  /* 0x0012c80c01007387 */ /* 0x000fe80000100a00 */
[----:B------:R-:W3:Y:S04]  /*530a0*/  LDL.LU R19, [R1+0xa70] ;  /* 0x000a700001137983 */ /* 0x000ee80000300800 */
[----:B------:R-:W3:Y:S04]  /*530b0*/  LDL.LU R18, [R1+0xa7c] ;  /* 0x000a7c0001127983 */ /* 0x000ee80000300800 */
[----:B0-----:R-:W3:Y:S04]  /*530c0*/  LDL.LU R10, [R1+0xa74] ;  /* 0x000a7400010a7983 */ /* 0x001ee80000300800 */
[----:B------:R-:W3:Y:S01]  /*530d0*/  LDL.LU R9, [R1+0xa80] ;  /* 0x000a800001097983 */ /* 0x000ee20000300800 */
[----:B--2---:R-:W-:-:S02]  /*530e0*/  IMAD.MOV.U32 R15, RZ, RZ, R5 ;  /* 0x000000ffff0f7224 */ /* 0x004fc400078e0005 */
[----:B----4-:R-:W-:Y:S01]  /*530f0*/  IMAD.MOV.U32 R14, RZ, RZ, R4 ;  /* 0x000000ffff0e7224 */ /* 0x010fe200078e0004 */
[----:B---3--:R0:W-:Y:S01]  /*53100*/  @P4 STL [R1+0x272c], R0 ;  /* 0x00272c0001004387 */ /* 0x0081e20000100800 */
        /* <DEDUP_REMOVED lines=24> */
[----:B------:R3:W4:Y:S04]  /*53290*/  @P5 LDG.E.U16 R33, desc[UR6][R18.64] ;  /* 0x0000000612215981 */ /* 0x000728000c1e1500 */
        /* <DEDUP_REMOVED lines=9> */
[----:B0-----:R-:W-:Y:S02]  /*53330*/  IMAD.MOV.U32 R14, RZ, RZ, R8 ;  /* 0x000000ffff0e7224 */ /* 0x001fe400078e0008 */
[----:B------:R-:W-:Y:S01]  /*53340*/  IMAD.MOV.U32 R15, RZ, RZ, R11 ;  /* 0x000000ffff0f7224 */ /* 0x000fe200078e000b */
[----:B------:R-:W-:Y:S01]  /*53350*/  MOV R16, R4 ;  /* 0x0000000400107202 */ /* 0x000fe20000000f00 */
[----:B------:R-:W-:-:S03]  /*53360*/  IMAD.MOV.U32 R17, RZ, RZ, R5 ;  /* 0x000000ffff117224 */ /* 0x000fc600078e0005 */
[----:B------:R-:W4:Y:S04]  /*53370*/  @P2 LDG.E.U16 R35, desc[UR6][R14.64] ;  /* 0x000000060e232981 */ /* 0x000f28000c1e1500 */
[----:B------:R0:W-:Y:S04]  /*53380*/  @P5 STL [R1+0x2724], R32 ;  /* 0x0027242001005387 */ /* 0x0001e80000100800 */
[----:B------:R-:W2:Y:S04]  /*53390*/  @P2 LDG.E.U16 R34, desc[UR6][R16.64] ;  /* 0x0000000610222981 */ /* 0x000ea8000c1e1500 */
[----:B0-----:R-:W2:Y:S04]  /*533a0*/  LDL R32, [R1+0x2700] ;  /* 0x0027000001207983 */ /* 0x001ea80000100800 */
[----:B------:R0:W-:Y:S04]  /*533b0*/  @P5 STL [R1+0x2720], R33 ;  /* 0x0027202101005387 */ /* 0x0001e80000100800 */
[----:B0-----:R-:W4:Y:S04]  /*533c0*/  LDL R33, [R1+0x26fc] ;  /* 0x0026fc0001217983 */ /* 0x001f280000100800 */
[----:B------:R0:W-:Y:S04]  /*533d0*/  @P5 STL [R1+0x271c], R40 ;  /* 0x00271c2801005387 */ /* 0x0001e80000100800 */
[----:B0-----:R-:W4:Y:S04]  /*533e0*/  LDL R40, [R1+0x26f8] ;  /* 0x0026f80001287983 */ /* 0x001f280000100800 */
[----:B------:R-:W4:Y:S04]  /*533f0*/  LDL.LU R10, [R1+0xaa8] ;  /* 0x000aa800010a7983 */ /* 0x000f280000300800 */
[----:B------:R-:W4:Y:S04]  /*53400*/  LDL.LU R9, [R1+0xab8] ;  /* 0x000ab80001097983 */ /* 0x000f280000300800 */
        /* <DEDUP_REMOVED lines=13> */
[----:B--2---:R-:W-:Y:S01]  /*534e0*/  @P2 STL [R1+0x2708], R41 ;  /* 0x0027082901002387 */ /* 0x004fe20000100800 */
[----:B------:R-:W-:-:S03]  /*534f0*/  ISETP.GT.AND P4, PT, R6, 0x69, PT ;  /* 0x000000690600780c */ /* 0x000fc60003f84270 */
[----:B----4-:R-:W-:Y:S04]  /*53500*/  @P2 STL [R1+0x270c], R35 ;  /* 0x00270c2301002387 */ /* 0x010fe80000100800 */
[----:B------:R0:W-:Y:S01]  /*53510*/  @P2 STL [R1+0x2710], R34 ;  /* 0x0027102201002387 */ /* 0x0001e20000100800 */
[----:B------:R-:W-:Y:S02]  /*53520*/  IMAD.MOV.U32 R13, RZ, RZ, R10 ;  /* 0x000000ffff0d7224 */ /* 0x000fe400078e000a */
[----:B------:R-:W-:Y:S01]  /*53530*/  IMAD.MOV.U32 R12, RZ, RZ, R9 ;  /* 0x000000ffff0c7224 */ /* 0x000fe200078e0009 */
[----:B------:R-:W2:Y:S04]  /*53540*/  LDL.LU R10, [R1+0xac8] ;  /* 0x000ac800010a7983 */ /* 0x000ea80000300800 */
[----:B------:R-:W4:Y:S04]  /*53550*/  LDL.LU R9, [R1+0xae4] ;  /* 0x000ae40001097983 */ /* 0x000f280000300800 */
[----:B0-----:R-:W2:Y:S01]  /*53560*/  LDL R34, [R1+0x26f0] ;  /* 0x0026f00001227983 */ /* 0x001ea20000100800 */
[----:B------:R-:W-:-:S03]  /*53570*/  IMAD.MOV.U32 R15, RZ, RZ, R8 ;  /* 0x000000ffff0f7224 */ /* 0x000fc600078e0008 */
[----:B------:R-:W-:Y:S04]  /*53580*/  STL.64 [R1+0x1258], R12 ;  /* 0x0012580c01007387 */ /* 0x000fe80000100a00 */
[----:B------:R-:W2:Y:S01]  /*53590*/  LDL R41, [R1+0x26ec] ;  /* 0x0026ec0001297983 */ /* 0x000ea20000100800 */
[----:B------:R-:W-:-:S03]  /*535a0*/  IMAD.MOV.U32 R14, RZ, RZ, R4 ;  /* 0x000000ffff0e7224 */ /* 0x000fc600078e0004 */
[----:B------:R-:W2:Y:S04]  /*535b0*/  LDL R35, [R1+0x26e8] ;  /* 0x0026e80001237983 */ /* 0x000ea80000100800 */
[----:B------:R-:W2:Y:S04]  /*535c0*/  LDL.LU R8, [R1+0xacc] ;  /* 0x000acc0001087983 */ /* 0x000ea80000300800 */
[----:B------:R-:W-:Y:S04]  /*535d0*/  STL.64 [R1+0x1260], R14 ;  /* 0x0012600e01007387 */ /* 0x000fe80000100a00 */
[----:B------:R-:W2:Y:S04]  /*535e0*/  LDL.LU R4, [R1+0xad8] ;  /* 0x000ad80001047983 */ /* 0x000ea80000300800 */
[----:B------:R0:W-:Y:S04]  /*535f0*/  STL.64 [R1+0x1268], R2 ;  /* 0x0012680201007387 */ /* 0x0001e80000100a00 */
[----:B------:R-:W2:Y:S04]  /*53600*/  @P4 LDG.E.U16 R32, desc[UR6][R2.64] ;  /* 0x0000000602204981 */ /* 0x000ea8000c1e1500 */
[----:B------:R-:W2:Y:S04]  /*53610*/  @P4 LDG.E.U16 R40, desc[UR6][R12.64] ;  /* 0x000000060c284981 */ /* 0x000ea8000c1e1500 */
[----:B------:R-:W2:Y:S01]  /*53620*/  @P4 LDG.E.U16 R33, desc[UR6][R14.64] ;  /* 0x000000060e214981 */ /* 0x000ea2000c1e1500 */
[----:B---3--:R-:W-:-:S02]  /*53630*/  IMAD.MOV.U32 R17, RZ, RZ, R11 ;  /* 0x000000ffff117224 */ /* 0x008fc400078e000b */
[----:B------:R-:W-:-:S05]  /*53640*/  IMAD.MOV.U32 R16, RZ, RZ, R5 ;  /* 0x000000ffff107224 */ /* 0x000fca00078e0005 */
[----:B------:R-:W-:Y:S04]  /*53650*/  STL.64 [R1+0x1270], R16 ;  /* 0x0012701001007387 */ /* 0x000fe80000100a00 */
[----:B------:R-:W3:Y:S04]  /*53660*/  LDL.LU R11, [R1+0xad0] ;  /* 0x000ad000010b7983 */ /* 0x000ee80000300800 */
[----:B------:R-:W2:Y:S04]  /*53670*/  LDL.LU R5, [R1+0xadc] ;  /* 0x000adc0001057983 */ /* 0x000ea80000300800 */
[----:B0-----:R-:W2:Y:S04]  /*53680*/  LDL.LU R3, [R1+0xad4] ;  /* 0x000ad40001037983 */ /* 0x001ea80000300800 */
[----:B------:R-:W2:Y:S04]  /*53690*/  LDL.LU R2, [R1+0xae0] ;  /* 0x000ae00001027983 */ /* 0x000ea80000300800 */
[----:B------:R-:W3:Y:S01]  /*536a0*/  @P4 LDG.E.U16 R31, desc[UR6][R16.64] ;  /* 0x00000006101f4981 */ /* 0x000ee2000c1e1500 */
[----:B------:R-:W-:-:S13]  /*536b0*/  ISETP.GT.AND P5, PT, R6, 0x6a, PT ;  /* 0x0000006a0600780c */ /* 0x000fda0003fa4270 */
[----:B--2---:R-:W2:Y:S04]  /*536c0*/  @P5 LDG.E.U16 R0, desc[UR6][R2.64] ;  /* 0x0000000602005981 */ /* 0x004ea8000c1e1500 */
[----:B------:R0:W-:Y:S01]  /*536d0*/  @P4 STL [R1+0x26f8], R40 ;  /* 0x0026f82801004387 */ /* 0x0001e20000100800 */
[----:B----4-:R-:W-:Y:S02]  /*536e0*/  IMAD.MOV.U32 R12, RZ, RZ, R9 ;  /* 0x000000ffff0c7224 */ /* 0x010fe400078e0009 */
[----:B------:R-:W-:Y:S01]  /*536f0*/  IMAD.MOV.U32 R13, RZ, RZ, R10 ;  /* 0x000000ffff0d7224 */ /* 0x000fe200078e000a */
[----:B------:R-:W-:Y:S04]  /*53700*/  @P4 STL [R1+0x26fc], R33 ;  /* 0x0026fc2101004387 */ /* 0x000fe80000100800 */
[----:B------:R-:W-:Y:S04]  /*53710*/  @P4 STL [R1+0x2700], R32 ;  /* 0x0027002001004387 */ /* 0x000fe80000100800 */
[----:B---3--:R-:W-:Y:S04]  /*53720*/  @P4 STL [R1+0x2704], R31 ;  /* 0x0027041f01004387 */ /* 0x008fe80000100800 */
[----:B------:R-:W3:Y:S04]  /*53730*/  LDL R165, [R1+0x26e4] ;  /* 0x0026e40001a57983 */ /* 0x000ee80000100800 */
[----:B------:R-:W4:Y:S04]  /*53740*/  LDL R29, [R1+0x26e0] ;  /* 0x0026e000011d7983 */ /* 0x000f280000100800 */
[----:B------:R-:W3:Y:S04]  /*53750*/  LDL R28, [R1+0x26dc] ;  /* 0x0026dc00011c7983 */ /* 0x000ee80000100800 */
[----:B------:R-:W-:Y:S01]  /*53760*/  STL.64 [R1+0x1238], R12 ;  /* 0x0012380c01007387 */ /* 0x000fe20000100a00 */
[----:B------:R-:W-:-:S02]  /*53770*/  IMAD.MOV.U32 R14, RZ, RZ, R4 ;  /* 0x000000ffff0e7224 */ /* 0x000fc400078e0004 */
[----:B------:R-:W-:Y:S01]  /*53780*/  IMAD.MOV.U32 R15, RZ, RZ, R8 ;  /* 0x000000ffff0f7224 */ /* 0x000fe200078e0008 */
[----:B0-----:R-:W3:Y:S04]  /*53790*/  LDL R40, [R1+0x26d8] ;  /* 0x0026d80001287983 */ /* 0x001ee80000100800 */
[----:B------:R-:W3:Y:S04]  /*537a0*/  LDL.LU R10, [R1+0xae8] ;  /* 0x000ae800010a7983 */ /* 0x000ee80000300800 */
[----:B------:R-:W4:Y:S04]  /*537b0*/  LDL.LU R9, [R1+0xb00] ;  /* 0x000b000001097983 */ /* 0x000f280000300800 */
[----:B------:R-:W4:Y:S01]  /*537c0*/  LDL.LU R8, [R1+0xaec] ;  /* 0x000aec0001087983 */ /* 0x000f220000300800 */
[----:B------:R-:W-:-:S02]  /*537d0*/  IMAD.MOV.U32 R16, RZ, RZ, R5 ;  /* 0x000000ffff107224 */ /* 0x000fc400078e0005 */
[----:B------:R-:W-:Y:S01]  /*537e0*/  IMAD.MOV.U32 R17, RZ, RZ, R11 ;  /* 0x000000ffff117224 */ /* 0x000fe200078e000b */
[----:B------:R-:W-:Y:S04]  /*537f0*/  STL.64 [R1+0x1240], R14 ;  /* 0x0012400e01007387 */ /* 0x000fe80000100a00 */
[----:B------:R-:W4:Y:S04]  /*53800*/  LDL.LU R4, [R1+0xb04] ;  /* 0x000b040001047983 */ /* 0x000f280000300800 */
[----:B------:R0:W-:Y:S04]  /*53810*/  STL.64 [R1+0x1250], R2 ;  /* 0x0012500201007387 */ /* 0x0001e80000100a00 */
[----:B------:R1:W4:Y:S04]  /*53820*/  @P5 LDG.E.U16 R41, desc[UR6][R14.64] ;  /* 0x000000060e295981 */ /* 0x000328000c1e1500 */
[----:B------:R-:W4:Y:S04]  /*53830*/  LDL.LU R5, [R1+0xaf0] ;  /* 0x000af00001057983 */ /* 0x000f280000300800 */
[----:B------:R-:W-:Y:S04]  /*53840*/  STL.64 [R1+0x1248], R16 ;  /* 0x0012481001007387 */ /* 0x000fe80000100a00 */
[----:B------:R-:W4:Y:S04]  /*53850*/  @P5 LDG.E.U16 R35, desc[UR6][R12.64] ;  /* 0x000000060c235981 */ /* 0x000f28000c1e1500 */
[----:B------:R1:W4:Y:S04]  /*53860*/  @P5 LDG.E.U16 R34, desc[UR6][R16.64] ;  /* 0x0000000610225981 */ /* 0x000328000c1e1500 */
[----:B0-----:R-:W4:Y:S04]  /*53870*/  LDL.LU R3, [R1+0xaf8] ;  /* 0x000af80001037983 */ /* 0x001f280000300800 */
[----:B------:R-:W4:Y:S04]  /*53880*/  LDL.LU R2, [R1+0xaf4] ;  /* 0x000af40001027983 */ /* 0x000f280000300800 */
[----:B--2---:R0:W-:Y:S04]  /*53890*/  @P5 STL [R1+0x26f4], R0 ;  /* 0x0026f40001005387 */ /* 0x0041e80000100800 */
[----:B0-----:R-:W2:Y:S01]  /*538a0*/  LDL.LU R0, [R1+0xafc] ;  /* 0x000afc0001007983 */ /* 0x001ea20000300800 */
[----:B------:R-:W-:-:S03]  /*538b0*/  ISETP.GT.AND P2, PT, R6, 0x6b, PT ;  /* 0x0000006b0600780c */ /* 0x000fc60003f44270 */
[----:B------:R-:W2:Y:S04]  /*538c0*/  LDL R30, [R1+0x26d4] ;  /* 0x0026d400011e7983 */ /* 0x000ea80000100800 */
[----:B------:R-:W2:Y:S04]  /*538d0*/  LDL R31, [R1+0x26d0] ;  /* 0x0026d000011f7983 */ /* 0x000ea80000100800 */
[----:B------:R-:W2:Y:S01]  /*538e0*/  LDL R32, [R1+0x26cc] ;  /* 0x0026cc0001207983 */ /* 0x000ea20000100800 */
[----:B---3--:R-:W-:Y:S02]  /*538f0*/  IMAD.MOV.U32 R11, RZ, RZ, R10 ;  /* 0x000000ffff0b7224 */ /* 0x008fe400078e000a */
[----:B----4-:R-:W-:-:S02]  /*53900*/  IMAD.MOV.U32 R10, RZ, RZ, R9 ;  /* 0x000000ffff0a7224 */ /* 0x010fc400078e0009 */
[----:B-1----:R-:W-:Y:S02]  /*53910*/  IMAD.MOV.U32 R15, RZ, RZ, R8 ;  /* 0x000000ffff0f7224 */ /* 0x002fe400078e0008 */
[----:B------:R-:W-:Y:S01]  /*53920*/  IMAD.MOV.U32 R14, RZ, RZ, R4 ;  /* 0x000000ffff0e7224 */ /* 0x000fe200078e0004 */
[----:B------:R0:W-:Y:S01]  /*53930*/  @P5 STL [R1+0x26ec], R41 ;  /* 0x0026ec2901005387 */ /* 0x0001e20000100800 */
[----:B------:R-:W-:-:S03]  /*53940*/  IMAD.MOV.U32 R17, RZ, RZ, R5 ;  /* 0x000000ffff117224 */ /* 0x000fc600078e0005 */
[----:B------:R-:W3:Y:S04]  /*53950*/  @P2 LDG.E.U16 R40, desc[UR6][R10.64] ;  /* 0x000000060a282981 */ /* 0x000ee8000c1e1500 */
[----:B------:R-:W4:Y:S04]  /*53960*/  @P2 LDG.E.U16 R28, desc[UR6][R14.64] ;  /* 0x000000060e1c2981 */ /* 0x000f28000c1e1500 */
[----:B0-----:R-:W4:Y:S04]  /*53970*/  LDL R41, [R1+0x26c8] ;  /* 0x0026c80001297983 */ /* 0x001f280000100800 */
[----:B------:R-:W-:Y:S04]  /*53980*/  @P5 STL [R1+0x26e8], R35 ;  /* 0x0026e82301005387 */ /* 0x000fe80000100800 */
[----:B------:R0:W-:Y:S04]  /*53990*/  @P5 STL [R1+0x26f0], R34 ;  /* 0x0026f02201005387 */ /* 0x0001e80000100800 */
[----:B------:R-:W4:Y:S04]  /*539a0*/  LDL.LU R8, [R1+0xb08] ;  /* 0x000b080001087983 */ /* 0x000f280000300800 */
[----:B------:R-:W4:Y:S01]  /*539b0*/  LDL.LU R4, [R1+0xb18] ;  /* 0x000b180001047983 */ /* 0x000f220000300800 */
[----:B------:R-:W-:-:S03]  /*539c0*/  IMAD.MOV.U32 R16, RZ, RZ, R3 ;  /* 0x000000ffff107224 */ /* 0x000fc600078e0003 */
[----:B------:R1:W-:Y:S01]  /*539d0*/  STL.64 [R1+0x1218], R10 ;  /* 0x0012180a01007387 */ /* 0x0003e20000100a00 */
[----:B------:R-:W-:-:S03]  /*539e0*/  IMAD.MOV.U32 R19, RZ, RZ, R2 ;  /* 0x000000ffff137224 */ /* 0x000fc600078e0002 */
[----:B------:R0:W-:Y:S04]  /*539f0*/  STL.64 [R1+0x1220], R14 ;  /* 0x0012200e01007387 */ /* 0x0001e80000100a00 */
[----:B------:R-:W4:Y:S04]  /*53a00*/  LDL.LU R12, [R1+0xb0c] ;  /* 0x000b0c00010c7983 */ /* 0x000f280000300800 */
[----:B------:R-:W4:Y:S04]  /*53a10*/  LDL.LU R9, [R1+0xb1c] ;  /* 0x000b1c0001097983 */ /* 0x000f280000300800 */
[----:B------:R-:W-:Y:S04]  /*53a20*/  STL.64 [R1+0x1228], R16 ;  /* 0x0012281001007387 */ /* 0x000fe80000100a00 */
[----:B------:R-:W4:Y:S04]  /*53a30*/  @P2 LDG.E.U16 R29, desc[UR6][R16.64] ;  /* 0x00000006101d2981 */ /* 0x000f28000c1e1500 */
[----:B------:R-:W4:Y:S01]  /*53a40*/  LDL.LU R3, [R1+0xb10] ;  /* 0x000b100001037983 */ /* 0x000f220000300800 */
[----:B--2---:R-:W-:-:S03]  /*53a50*/  IMAD.MOV.U32 R18, RZ, RZ, R0 ;  /* 0x000000ffff127224 */ /* 0x004fc600078e0000 */
[----:B------:R-:W2:Y:S04]  /*53a60*/  LDL.LU R0, [R1+0xb20] ;  /* 0x000b200001007983 */ /* 0x000ea80000300800 */
[----:B------:R-:W2:Y:S04]  /*53a70*/  @P2 LDG.E.U16 R165, desc[UR6][R18.64] ;  /* 0x0000000612a52981 */ /* 0x000ea8000c1e1500 */
[----:B------:R-:W-:Y:S04]  /*53a80*/  STL.64 [R1+0x1230], R18 ;  /* 0x0012301201007387 */ /* 0x000fe80000100a00 */
[----:B------:R-:W2:Y:S04]  /*53a90*/  LDL.LU R5, [R1+0xb14] ;  /* 0x000b140001057983 */ /* 0x000ea80000300800 */
[----:B------:R-:W2:Y:S01]  /*53aa0*/  LDL.LU R2, [R1+0xb24] ;  /* 0x000b240001027983 */ /* 0x000ea20000300800 */
[----:B------:R-:W-:-:S03]  /*53ab0*/  ISETP.GT.AND P4, PT, R6, 0x6c, PT ;  /* 0x0000006c0600780c */ /* 0x000fc60003f84270 */
[----:B------:R-:W2:Y:S04]  /*53ac0*/  LDL R33, [R1+0x26c4] ;  /* 0x0026c40001217983 */ /* 0x000ea80000100800 */
[----:B0-----:R-:W2:Y:S04]  /*53ad0*/  LDL R34, [R1+0x26c0] ;  /* 0x0026c00001227983 */ /* 0x001ea80000100800 */
[----:B------:R-:W2:Y:S04]  /*53ae0*/  LDL R35, [R1+0x26bc] ;  /* 0x0026bc0001237983 */ /* 0x000ea80000100800 */
[----:B---3--:R0:W-:Y:S04]  /*53af0*/  @P2 STL [R1+0x26d8], R40 ;  /* 0x0026d82801002387 */ /* 0x0081e80000100800 */
[----:B----4-:R-:W-:Y:S01]  /*53b00*/  @P2 STL [R1+0x26dc], R28 ;  /* 0x0026dc1c01002387 */ /* 0x010fe20000100800 */
[----:B-1----:R-:W-:-:S02]  /*53b10*/  IMAD.MOV.U32 R11, RZ, RZ, R8 ;  /* 0x000000ffff0b7224 */ /* 0x002fc400078e0008 */
[----:B------:R-:W-:Y:S02]  /*53b20*/  IMAD.MOV.U32 R10, RZ, RZ, R4 ;  /* 0x000000ffff0a7224 */ /* 0x000fe400078e0004 */
[----:B------:R-:W-:Y:S02]  /*53b30*/  IMAD.MOV.U32 R13, RZ, RZ, R12 ;  /* 0x000000ffff0d7224 */ /* 0x000fe400078e000c */
[----:B------:R-:W-:Y:S01]  /*53b40*/  IMAD.MOV.U32 R12, RZ, RZ, R9 ;  /* 0x000000ffff0c7224 */ /* 0x000fe200078e0009 */
[----:B------:R-:W3:Y:S04]  /*53b50*/  @P4 LDG.E.U16 R41, desc[UR6][R10.64] ;  /* 0x000000060a294981 */ /* 0x000ee8000c1e1500 */
[----:B------:R-:W-:Y:S01]  /*53b60*/  @P2 STL [R1+0x26e0], R29 ;  /* 0x0026e01d01002387 */ /* 0x000fe20000100800 */
[----:B------:R-:W-:-:S03]  /*53b70*/  MOV R15, R3 ;  /* 0x00000003000f7202 */ /* 0x000fc60000000f00 */
[----:B------:R-:W4:Y:S04]  /*53b80*/  @P4 LDG.E.U16 R32, desc[UR6][R12.64] ;  /* 0x000000060c204981 */ /* 0x000f28000c1e1500 */
[----:B--2---:R-:W-:Y:S04]  /*53b90*/  @P2 STL [R1+0x26e4], R165 ;  /* 0x0026e4a501002387 */ /* 0x004fe80000100800 */
[----:B------:R-:W2:Y:S04]  /*53ba0*/  LDL.LU R8, [R1+0xb28] ;  /* 0x000b280001087983 */ /* 0x000ea80000300800 */
[----:B------:R-:W2:Y:S04]  /*53bb0*/  LDL.LU R4, [R1+0xb44] ;  /* 0x000b440001047983 */ /* 0x000ea80000300800 */
[----:B------:R-:W-:Y:S01]  /*53bc0*/  STL.64 [R1+0x11f8], R10 ;  /* 0x0011f80a01007387 */ /* 0x000fe20000100a00 */
[----:B------:R-:W-:-:S03]  /*53bd0*/  IMAD.MOV.U32 R14, RZ, RZ, R0 ;  /* 0x000000ffff0e7224 */ /* 0x000fc600078e0000 */
[----:B0-----:R-:W2:Y:S01]  /*53be0*/  LDL R40, [R1+0x26b8] ;  /* 0x0026b80001287983 */ /* 0x001ea20000100800 */
[----:B------:R-:W-:Y:S02]  /*53bf0*/  IMAD.MOV.U32 R16, RZ, RZ, R2 ;  /* 0x000000ffff107224 */ /* 0x000fe400078e0002 */
[----:B------:R-:W-:Y:S01]  /*53c00*/  IMAD.MOV.U32 R17, RZ, RZ, R5 ;  /* 0x000000ffff117224 */ /* 0x000fe200078e0005 */
[----:B------:R-:W-:Y:S04]  /*53c10*/  STL.64 [R1+0x1200], R12 ;  /* 0x0012000c01007387 */ /* 0x000fe80000100a00 */
[----:B------:R-:W2:Y:S04]  /*53c20*/  LDL.LU R3, [R1+0xb2c] ;  /* 0x000b2c0001037983 */ /* 0x000ea80000300800 */
[----:B------:R-:W2:Y:S04]  /*53c30*/  LDL.LU R0, [R1+0xb38] ;  /* 0x000b380001007983 */ /* 0x000ea80000300800 */
[----:B------:R0:W-:Y:S04]  /*53c40*/  STL.64 [R1+0x1208], R14 ;  /* 0x0012080e01007387 */ /* 0x0001e80000100a00 */
[----:B------:R-:W-:Y:S04]  /*53c50*/  STL.64 [R1+0x1210], R16 ;  /* 0x0012101001007387 */ /* 0x000fe80000100a00 */
[----:B------:R-:W2:Y:S04]  /*53c60*/  @P4 LDG.E.U16 R31, desc[UR6][R14.64] ;  /* 0x000000060e1f4981 */ /* 0x000ea8000c1e1500 */
[----:B------:R-:W2:Y:S04]  /*53c70*/  @P4 LDG.E.U16 R30, desc[UR6][R16.64] ;  /* 0x00000006101e4981 */ /* 0x000ea8000c1e1500 */
[----:B0-----:R-:W2:Y:S04]  /*53c80*/  LDL.LU R15, [R1+0xb30] ;  /* 0x000b3000010f7983 */ /* 0x001ea80000300800 */
[----:B------:R-:W2:Y:S04]  /*53c90*/  LDL.LU R14, [R1+0xb3c] ;  /* 0x000b3c00010e7983 */ /* 0x000ea80000300800 */
[----:B------:R-:W2:Y:S04]  /*53ca0*/  LDL.LU R9, [R1+0xb34] ;  /* 0x000b340001097983 */ /* 0x000ea80000300800 */
[----:B------:R-:W2:Y:S01]  /*53cb0*/  LDL.LU R2, [R1+0xb40] ;  /* 0x000b400001027983 */ /* 0x000ea20000300800 */
[----:B------:R-:W-:-:S03]  /*53cc0*/  ISETP.GT.AND P5, PT, R6, 0x6d, PT ;  /* 0x0000006d0600780c */ /* 0x000fc60003fa4270 */
[----:B------:R-:W2:Y:S04]  /*53cd0*/  LDL R5, [R1+0x26b4] ;  /* 0x0026b40001057983 */ /* 0x000ea80000100800 */
[----:B---3--:R0:W-:Y:S04]  /*53ce0*/  @P4 STL [R1+0x26c8], R41 ;  /* 0x0026c82901004387 */ /* 0x0081e80000100800 */
[----:B----4-:R-:W-:Y:S01]  /*53cf0*/  @P4 STL [R1+0x26cc], R32 ;  /* 0x0026cc2001004387 */ /* 0x010fe20000100800 */
[----:B--2---:R-:W-:Y:S02]  /*53d00*/  IMAD.MOV.U32 R13, RZ, RZ, R8 ;  /* 0x000000ffff0d7224 */ /* 0x004fe400078e0008 */
[----:B------:R-:W-:Y:S01]  /*53d10*/  IMAD.MOV.U32 R12, RZ, RZ, R4 ;  /* 0x000000ffff0c7224 */ /* 0x000fe200078e0004 */
[----:B------:R-:W-:-:S04]  /*53d20*/  ISETP.GT.AND P2, PT, R6, 0x6e, PT ;  /* 0x0000006e0600780c */ /* 0x000fc80003f44270 */
[----:B------:R1:W2:Y:S01]  /*53d30*/  @P5 LDG.E.U16 R40, desc[UR6][R12.64] ;  /* 0x000000060c285981 */ /* 0x0002a2000c1e1500 */
[----:B------:R-:W-:Y:S02]  /*53d40*/  IMAD.MOV.U32 R11, RZ, RZ, R3 ;  /* 0x000000ffff0b7224 */ /* 0x000fe400078e0003 */
[----:B------:R-:W-:Y:S01]  /*53d50*/  IMAD.MOV.U32 R10, RZ, RZ, R0 ;  /* 0x000000ffff0a7224 */ /* 0x000fe200078e0000 */
[----:B------:R-:W-:Y:S04]  /*53d60*/  @P4 STL [R1+0x26d0], R31 ;  /* 0x0026d01f01004387 */ /* 0x000fe80000100800 */
[----:B------:R-:W-:Y:S04]  /*53d70*/  @P4 STL [R1+0x26d4], R30 ;  /* 0x0026d41e01004387 */ /* 0x000fe80000100800 */
[----:B------:R-:W3:Y:S04]  /*53d80*/  LDL R29, [R1+0x26b0] ;  /* 0x0026b000011d7983 */ /* 0x000ee80000100800 */
[----:B------:R-:W4:Y:S04]  /*53d90*/  LDL R28, [R1+0x26ac] ;  /* 0x0026ac00011c7983 */ /* 0x000f280000100800 */
[----:B0-----:R-:W2:Y:S04]  /*53da0*/  LDL R41, [R1+0x26a8] ;  /* 0x0026a80001297983 */ /* 0x001ea80000100800 */
[----:B------:R-:W-:Y:S04]  /*53db0*/  STL.64 [R1+0x11d8], R12 ;  /* 0x0011d80c01007387 */ /* 0x000fe80000100a00 */
[----:B------:R-:W2:Y:S04]  /*53dc0*/  LDL.LU R8, [R1+0xb48] ;  /* 0x000b480001087983 */ /* 0x000ea80000300800 */
[----:B------:R-:W3:Y:S04]  /*53dd0*/  LDL.LU R4, [R1+0xb60] ;  /* 0x000b600001047983 */ /* 0x000ee80000300800 */
[----:B------:R-:W1:Y:S04]  /*53de0*/  LDL.LU R3, [R1+0xb4c] ;  /* 0x000b4c0001037983 */ /* 0x000e680000300800 */
[----:B------:R-:W-:Y:S01]  /*53df0*/  STL.64 [R1+0x11e0], R10 ;  /* 0x0011e00a01007387 */ /* 0x000fe20000100a00 */
[----:B------:R-:W-:-:S03]  /*53e00*/  IMAD.MOV.U32 R17, RZ, RZ, R9 ;  /* 0x000000ffff117224 */ /* 0x000fc600078e0009 */
[----:B------:R-:W3:Y:S01]  /*53e10*/  LDL.LU R0, [R1+0xb64] ;  /* 0x000b640001007983 */ /* 0x000ee20000300800 */
[----:B------:R-:W-:-:S03]  /*53e20*/  IMAD.MOV.U32 R16, RZ, RZ, R2 ;  /* 0x000000ffff107224 */ /* 0x000fc600078e0002 */
[----:B------:R-:W4:Y:S04]  /*53e30*/  @P5 LDG.E.U16 R34, desc[UR6][R14.64] ;  /* 0x000000060e225981 */ /* 0x000f28000c1e1500 */
[----:B------:R-:W4:Y:S04]  /*53e40*/  @P5 LDG.E.U16 R35, desc[UR6][R10.64] ;  /* 0x000000060a235981 */ /* 0x000f28000c1e1500 */
[----:B------:R-:W-:Y:S04]  /*53e50*/  STL.64 [R1+0x11f0], R16 ;  /* 0x0011f01001007387 */ /* 0x000fe80000100a00 */
[----:B------:R0:W-:Y:S04]  /*53e60*/  STL.64 [R1+0x11e8], R14 ;  /* 0x0011e80e01007387 */ /* 0x0001e80000100a00 */
[----:B------:R1:W4:Y:S04]  /*53e70*/  @P5 LDG.E.U16 R33, desc[UR6][R16.64] ;  /* 0x0000000610215981 */ /* 0x000328000c1e1500 */
[----:B0-----:R-:W4:Y:S04]  /*53e80*/  LDL.LU R15, [R1+0xb50] ;  /* 0x000b5000010f7983 */ /* 0x001f280000300800 */
[----:B------:R-:W4:Y:S04]  /*53e90*/  LDL.LU R14, [R1+0xb58] ;  /* 0x000b5800010e7983 */ /* 0x000f280000300800 */
[----:B------:R-:W4:Y:S04]  /*53ea0*/  LDL.LU R11, [R1+0xb54] ;  /* 0x000b5400010b7983 */ /* 0x000f280000300800 */
[----:B------:R-:W4:Y:S04]  /*53eb0*/  LDL.LU R2, [R1+0xb5c] ;  /* 0x000b5c0001027983 */ /* 0x000f280000300800 */
[----:B------:R-:W4:Y:S04]  /*53ec0*/  LDL R30, [R1+0x26a4] ;  /* 0x0026a400011e7983 */ /* 0x000f280000100800 */
[----:B------:R-:W4:Y:S04]  /*53ed0*/  LDL R31, [R1+0x26a0] ;  /* 0x0026a000011f7983 */ /* 0x000f280000100800 */
[----:B------:R-:W4:Y:S01]  /*53ee0*/  LDL R32, [R1+0x269c] ;  /* 0x00269c0001207983 */ /* 0x000f220000100800 */
[----:B--2---:R-:W-:-:S02]  /*53ef0*/  IMAD.MOV.U32 R9, RZ, RZ, R8 ;  /* 0x000000ffff097224 */ /* 0x004fc400078e0008 */
[----:B-1----:R-:W-:Y:S02]  /*53f00*/  IMAD.MOV.U32 R13, RZ, RZ, R3 ;  /* 0x000000ffff0d7224 */ /* 0x002fe400078e0003 */
[----:B---3--:R-:W-:Y:S01]  /*53f10*/  IMAD.MOV.U32 R12, RZ, RZ, R0 ;  /* 0x000000ffff0c7224 */ /* 0x008fe200078e0000 */
[----:B----4-:R-:W2:Y:S01]  /*53f20*/  @P2 LDG.E.U16 R29, desc[UR6][R14.64] ;  /* 0x000000060e1d2981 */ /* 0x010ea2000c1e1500 */
[----:B------:R-:W-:Y:S02]  /*53f30*/  IMAD.MOV.U32 R17, RZ, RZ, R11 ;  /* 0x000000ffff117224 */ /* 0x000fe400078e000b */
[----:B------:R-:W-:Y:S01]  /*53f40*/  IMAD.MOV.U32 R16, RZ, RZ, R2 ;  /* 0x000000ffff107224 */ /* 0x000fe200078e0002 */
[----:B------:R0:W-:Y:S01]  /*53f50*/  @P5 STL [R1+0x26c4], R33 ;  /* 0x0026c42101005387 */ /* 0x0001e20000100800 */
[----:B------:R-:W-:-:S03]  /*53f60*/  IMAD.MOV.U32 R8, RZ, RZ, R4 ;  /* 0x000000ffff087224 */ /* 0x000fc600078e0004 */
[----:B------:R1:W3:Y:S04]  /*53f70*/  @P2 LDG.E.U16 R28, desc[UR6][R12.64] ;  /* 0x000000060c1c2981 */ /* 0x0002e8000c1e1500 */
[----:B------:R-:W4:Y:S04]  /*53f80*/  @P2 LDG.E.U16 R5, desc[UR6][R16.64] ;  /* 0x0000000610052981 */ /* 0x000f28000c1e1500 */
[----:B------:R-:W2:Y:S04]  /*53f90*/  @P2 LDG.E.U16 R41, desc[UR6][R8.64] ;  /* 0x0000000608292981 */ /* 0x000ea8000c1e1500 */
[----:B0-----:R-:W2:Y:S04]  /*53fa0*/  LDL R33, [R1+0x2698] ;  /* 0x0026980001217983 */ /* 0x001ea80000100800 */
[----:B------:R0:W-:Y:S04]  /*53fb0*/  @P5 STL [R1+0x26b8], R40 ;  /* 0x0026b82801005387 */ /* 0x0001e80000100800 */
[----:B------:R0:W-:Y:S04]  /*53fc0*/  @P5 STL [R1+0x26bc], R35 ;  /* 0x0026bc2301005387 */ /* 0x0001e80000100800 */
[----:B------:R0:W-:Y:S04]  /*53fd0*/  @P5 STL [R1+0x26c0], R34 ;  /* 0x0026c02201005387 */ /* 0x0001e80000100800 */
[----:B------:R-:W2:Y:S04]  /*53fe0*/  LDL.LU R10, [R1+0xb68] ;  /* 0x000b6800010a7983 */ /* 0x000ea80000300800 */
[----:B------:R-:W1:Y:S04]  /*53ff0*/  LDL.LU R4, [R1+0xb78] ;  /* 0x000b780001047983 */ /* 0x000e680000300800 */
[----:B------:R-:W-:Y:S04]  /*54000*/  STL.64 [R1+0x11b8], R8 ;  /* 0x0011b80801007387 */ /* 0x000fe80000100a00 */
[----:B------:R-:W-:Y:S04]  /*54010*/  STL.64 [R1+0x11c0], R12 ;  /* 0x0011c00c01007387 */ /* 0x000fe80000100a00 */
[----:B------:R-:W3:Y:S04]  /*54020*/  LDL.LU R3, [R1+0xb6c] ;  /* 0x000b6c0001037983 */ /* 0x000ee80000300800 */
[----:B------:R-:W3:Y:S04]  /*54030*/  LDL.LU R0, [R1+0xb7c] ;  /* 0x000b7c0001007983 */ /* 0x000ee80000300800 */
[----:B0-----:R-:W3:Y:S04]  /*54040*/  LDL R40, [R1+0x268c] ;  /* 0x00268c0001287983 */ /* 0x001ee80000100800 */
[----:B------:R-:W3:Y:S04]  /*54050*/  LDL R35, [R1+0x2690] ;  /* 0x0026900001237983 */ /* 0x000ee80000100800 */
[----:B------:R-:W3:Y:S04]  /*54060*/  LDL R34, [R1+0x2694] ;  /* 0x0026940001227983 */ /* 0x000ee80000100800 */
[----:B------:R0:W-:Y:S04]  /*54070*/  STL.64 [R1+0x11d0], R16 ;  /* 0x0011d01001007387 */ /* 0x0001e80000100a00 */
[----:B0-----:R-:W3:Y:S04]  /*54080*/  LDL.LU R16, [R1+0xb70] ;  /* 0x000b700001107983 */ /* 0x001ee80000300800 */
[----:B------:R-:W-:Y:S04]  /*54090*/  STL.64 [R1+0x11c8], R14 ;  /* 0x0011c80e01007387 */ /* 0x000fe80000100a00 */
[----:B------:R-:W3:Y:S04]  /*540a0*/  LDL.LU R11, [R1+0xb80] ;  /* 0x000b8000010b7983 */ /* 0x000ee80000300800 */
[----:B----4-:R0:W-:Y:S04]  /*540b0*/  @P2 STL [R1+0x26b4], R5 ;  /* 0x0026b40501002387 */ /* 0x0101e80000100800 */
[----:B0-----:R-:W4:Y:S04]  /*540c0*/  LDL.LU R5, [R1+0xb74] ;  /* 0x000b740001057983 */ /* 0x001f280000300800 */
[----:B------:R-:W4:Y:S01]  /*540d0*/  LDL.LU R2, [R1+0xb84] ;  /* 0x000b840001027983 */ /* 0x000f220000300800 */
[----:B------:R-:W-:-:S03]  /*540e0*/  ISETP.GT.AND P4, PT, R6, 0x6f, PT ;  /* 0x0000006f0600780c */ /* 0x000fc60003f84270 */
[----:B------:R-:W4:Y:S04]  /*540f0*/  LDL.LU R9, [R1+0xb88] ;  /* 0x000b880001097983 */ /* 0x000f280000300800 */
[----:B------:R-:W4:Y:S04]  /*54100*/  LDL.LU R8, [R1+0xba4] ;  /* 0x000ba40001087983 */ /* 0x000f280000300800 */
[----:B--2---:R0:W-:Y:S01]  /*54110*/  @P2 STL [R1+0x26a8], R41 ;  /* 0x0026a82901002387 */ /* 0x0041e20000100800 */
[----:B-1----:R-:W-:Y:S02]  /*54120*/  IMAD.MOV.U32 R12, RZ, RZ, R4 ;  /* 0x000000ffff0c7224 */ /* 0x002fe400078e0004 */
[----:B------:R-:W-:Y:S01]  /*54130*/  IMAD.MOV.U32 R13, RZ, RZ, R10 ;  /* 0x000000ffff0d7224 */ /* 0x000fe200078e000a */
[----:B---3--:R-:W-:Y:S01]  /*54140*/  @P2 STL [R1+0x26ac], R28 ;  /* 0x0026ac1c01002387 */ /* 0x008fe20000100800 */
[----:B------:R-:W-:-:S02]  /*54150*/  IMAD.MOV.U32 R14, RZ, RZ, R0 ;  /* 0x000000ffff0e7224 */ /* 0x000fc400078e0000 */
[----:B------:R-:W-:Y:S01]  /*54160*/  IMAD.MOV.U32 R15, RZ, RZ, R3 ;  /* 0x000000ffff0f7224 */ /* 0x000fe200078e0003 */
[----:B------:R-:W-:Y:S04]  /*54170*/  @P2 STL [R1+0x26b0], R29 ;  /* 0x0026b01d01002387 */ /* 0x000fe80000100800 */
[----:B------:R-:W2:Y:S04]  /*54180*/  LDL.LU R10, [R1+0xb8c] ;  /* 0x000b8c00010a7983 */ /* 0x000ea80000300800 */
[----:B------:R-:W3:Y:S04]  /*54190*/  LDL.LU R0, [R1+0xb98] ;  /* 0x000b980001007983 */ /* 0x000ee80000300800 */
[----:B------:R1:W-:Y:S04]  /*541a0*/  STL.64 [R1+0x1198], R12 ;  /* 0x0011980c01007387 */ /* 0x0003e80000100a00 */
[----:B------:R0:W-:Y:S04]  /*541b0*/  STL.64 [R1+0x11a0], R14 ;  /* 0x0011a00e01007387 */ /* 0x0001e80000100a00 */
[----:B------:R-:W3:Y:S04]  /*541c0*/  LDL.LU R4, [R1+0xb90] ;  /* 0x000b900001047983 */ /* 0x000ee80000300800 */
[----:B------:R-:W1:Y:S04]  /*541d0*/  LDL.LU R3, [R1+0xb9c] ;  /* 0x000b9c0001037983 */ /* 0x000e680000300800 */
[----:B0-----:R-:W3:Y:S04]  /*541e0*/  LDL R41, [R1+0x2688] ;  /* 0x0026880001297983 */ /* 0x001ee80000100800 */
[----:B------:R-:W3:Y:S04]  /*541f0*/  @P4 LDG.E.U16 R33, desc[UR6][R12.64] ;  /* 0x000000060c214981 */ /* 0x000ee8000c1e1500 */
[----:B------:R-:W3:Y:S01]  /*54200*/  @P4 LDG.E.U16 R32, desc[UR6][R14.64] ;  /* 0x000000060e204981 */ /* 0x000ee2000c1e1500 */
[----:B------:R-:W-:-:S02]  /*54210*/  IMAD.MOV.U32 R17, RZ, RZ, R16 ;  /* 0x000000ffff117224 */ /* 0x000fc400078e0010 */
[----:B------:R-:W-:-:S05]  /*54220*/  IMAD.MOV.U32 R16, RZ, RZ, R11 ;  /* 0x000000ffff107224 */ /* 0x000fca00078e000b */
[----:B------:R-:W3:Y:S01]  /*54230*/  @P4 LDG.E.U16 R31, desc[UR6][R16.64] ;  /* 0x00000006101f4981 */ /* 0x000ee2000c1e1500 */
[----:B----4-:R-:W-:Y:S02]  /*54240*/  IMAD.MOV.U32 R19, RZ, RZ, R5 ;  /* 0x000000ffff137224 */ /* 0x010fe400078e0005 */
[----:B------:R-:W-:-:S05]  /*54250*/  IMAD.MOV.U32 R18, RZ, RZ, R2 ;  /* 0x000000ffff127224 */ /* 0x000fca00078e0002 */
[----:B------:R-:W-:Y:S04]  /*54260*/  STL.64 [R1+0x11b0], R18 ;  /* 0x0011b01201007387 */ /* 0x000fe80000100a00 */
[----:B------:R-:W4:Y:S04]  /*54270*/  LDL.LU R5, [R1+0xb94] ;  /* 0x000b940001057983 */ /* 0x000f280000300800 */
[----:B------:R-:W-:Y:S04]  /*54280*/  STL.64 [R1+0x11a8], R16 ;  /* 0x0011a81001007387 */ /* 0x000fe80000100a00 */
[----:B------:R-:W4:Y:S04]  /*54290*/  LDL.LU R2, [R1+0xba0] ;  /* 0x000ba00001027983 */ /* 0x000f280000300800 */
[----:B------:R-:W4:Y:S01]  /*542a0*/  @P4 LDG.E.U16 R30, desc[UR6][R18.64] ;  /* 0x00000006121e4981 */ /* 0x000f22000c1e1500 */
[----:B------:R-:W-:Y:S01]  /*542b0*/  ISETP.GT.AND P5, PT, R6, 0x70, PT ;  /* 0x000000700600780c */ /* 0x000fe20003fa4270 */
[----:B--2---:R-:W-:-:S02]  /*542c0*/  IMAD.MOV.U32 R11, RZ, RZ, R10 ;  /* 0x000000ffff0b7224 */ /* 0x004fc400078e000a */
[----:B---3--:R-:W-:Y:S01]  /*542d0*/  IMAD.MOV.U32 R10, RZ, RZ, R0 ;  /* 0x000000ffff0a7224 */ /* 0x008fe200078e0000 */
[----:B------:R-:W-:Y:S04]  /*542e0*/  @P4 STL [R1+0x2698], R33 ;  /* 0x0026982101004387 */ /* 0x000fe80000100800 */
[----:B------:R-:W-:Y:S01]  /*542f0*/  @P4 STL [R1+0x269c], R32 ;  /* 0x00269c2001004387 */ /* 0x000fe20000100800 */
[----:B-1----:R-:W-:Y:S02]  /*54300*/  IMAD.MOV.U32 R12, RZ, RZ, R3 ;  /* 0x000000ffff0c7224 */ /* 0x002fe400078e0003 */
[----:B------:R-:W-:Y:S02]  /*54310*/  IMAD.MOV.U32 R13, RZ, RZ, R4 ;  /* 0x000000ffff0d7224 */ /* 0x000fe400078e0004 */
[----:B------:R-:W2:Y:S04]  /*54320*/  @P5 LDG.E.U16 R40, desc[UR6][R10.64] ;  /* 0x000000060a285981 */ /* 0x000ea8000c1e1500 */
[----:B------:R-:W3:Y:S04]  /*54330*/  @P5 LDG.E.U16 R35, desc[UR6][R12.64] ;  /* 0x000000060c235981 */ /* 0x000ee8000c1e1500 */
[----:B------:R-:W2:Y:S04]  /*54340*/  @P5 LDG.E.U16 R41, desc[UR6][R8.64] ;  /* 0x0000000608295981 */ /* 0x000ea8000c1e1500 */
[----:B------:R-:W-:Y:S01]  /*54350*/  @P4 STL [R1+0x26a0], R31 ;  /* 0x0026a01f01004387 */ /* 0x000fe20000100800 */
[----:B----4-:R-:W-:-:S02]  /*54360*/  IMAD.MOV.U32 R15, RZ, RZ, R5 ;  /* 0x000000ffff0f7224 */ /* 0x010fc400078e0005 */
[----:B------:R-:W-:Y:S01]  /*54370*/  IMAD.MOV.U32 R14, RZ, RZ, R2 ;  /* 0x000000ffff0e7224 */ /* 0x000fe200078e0002 */
[----:B------:R-:W-:Y:S04]  /*54380*/  @P4 STL [R1+0x26a4], R30 ;  /* 0x0026a41e01004387 */ /* 0x000fe80000100800 */
[----:B------:R-:W4:Y:S04]  /*54390*/  LDL R165, [R1+0x2684] ;  /* 0x0026840001a57983 */ /* 0x000f280000100800 */
[----:B------:R-:W2:Y:S04]  /*543a0*/  LDL R29, [R1+0x2680] ;  /* 0x00268000011d7983 */ /* 0x000ea80000100800 */
[----:B------:R-:W2:Y:S04]  /*543b0*/  LDL R28, [R1+0x267c] ;  /* 0x00267c00011c7983 */ /* 0x000ea80000100800 */
[----:B------:R-:W-:Y:S04]  /*543c0*/  STL.64 [R1+0x1178], R8 ;  /* 0x0011780801007387 */ /* 0x000fe80000100a00 */
[----:B------:R-:W2:Y:S04]  /*543d0*/  LDL R0, [R1+0x2678] ;  /* 0x0026780001007983 */ /* 0x000ea80000100800 */
[----:B------:R-:W2:Y:S04]  /*543e0*/  LDL.LU R4, [R1+0xba8] ;  /* 0x000ba80001047983 */ /* 0x000ea80000300800 */
[----:B------:R-:W2:Y:S04]  /*543f0*/  @P5 LDG.E.U16 R34, desc[UR6][R14.64] ;  /* 0x000000060e225981 */ /* 0x000ea8000c1e1500 */
[----:B------:R-:W-:Y:S04]  /*54400*/  STL.64 [R1+0x1180], R10 ;  /* 0x0011800a01007387 */ /* 0x000fe80000100a00 */
[----:B------:R-:W3:Y:S04]  /*54410*/  LDL.LU R3, [R1+0xbc0] ;  /* 0x000bc00001037983 */ /* 0x000ee80000300800 */
[----:B------:R0:W-:Y:S04]  /*54420*/  STL.64 [R1+0x1188], R12 ;  /* 0x0011880c01007387 */ /* 0x0001e80000100a00 */
[----:B------:R1:W-:Y:S04]  /*54430*/  STL.64 [R1+0x1190], R14 ;  /* 0x0011900e01007387 */ /* 0x0003e80000100a00 */
[----:B0-----:R-:W4:Y:S04]  /*54440*/  LDL.LU R13, [R1+0xbac] ;  /* 0x000bac00010d7983 */ /* 0x001f280000300800 */
[----:B------:R-:W4:Y:S04]  /*54450*/  LDL.LU R12, [R1+0xbc4] ;  /* 0x000bc400010c7983 */ /* 0x000f280000300800 */
[----:B------:R-:W4:Y:S04]  /*54460*/  LDL.LU R17, [R1+0xbb0] ;  /* 0x000bb00001117983 */ /* 0x000f280000300800 */
[----:B------:R-:W4:Y:S04]  /*54470*/  LDL.LU R16, [R1+0xbb8] ;  /* 0x000bb80001107983 */ /* 0x000f280000300800 */
[----:B------:R-:W4:Y:S04]  /*54480*/  LDL.LU R11, [R1+0xbb4] ;  /* 0x000bb400010b7983 */ /* 0x000f280000300800 */
[----:B------:R-:W4:Y:S04]  /*54490*/  LDL.LU R2, [R1+0xbbc] ;  /* 0x000bbc0001027983 */ /* 0x000f280000300800 */
[----:B------:R-:W4:Y:S01]  /*544a0*/  LDL R33, [R1+0x2674] ;  /* 0x0026740001217983 */ /* 0x000f220000100800 */
[----:B------:R-:W-:-:S03]  /*544b0*/  ISETP.GT.AND P2, PT, R6, 0x71, PT ;  /* 0x000000710600780c */ /* 0x000fc60003f44270 */
[----:B--2---:R0:W-:Y:S01]  /*544c0*/  @P5 STL [R1+0x2694], R34 ;  /* 0x0026942201005387 */ /* 0x0041e20000100800 */
[----:B-1----:R-:W-:Y:S01]  /*544d0*/  IMAD.MOV.U32 R15, RZ, RZ, R4 ;  /* 0x000000ffff0f7224 */ /* 0x002fe200078e0004 */
[----:B---3--:R-:W-:-:S08]  /*544e0*/  MOV R14, R3 ;  /* 0x00000003000e7202 */ /* 0x008fd00000000f00 */
[----:B------:R-:W2:Y:S04]  /*544f0*/  @P2 LDG.E.U16 R0, desc[UR6][R14.64] ;  /* 0x000000060e002981 */ /* 0x000ea8000c1e1500 */
[----:B0-----:R-:W3:Y:S04]  /*54500*/  LDL R34, [R1+0x2670] ;  /* 0x0026700001227983 */ /* 0x001ee80000100800 */
[----:B------:R0:W-:Y:S04]  /*54510*/  @P5 STL [R1+0x2690], R35 ;  /* 0x0026902301005387 */ /* 0x0001e80000100800 */
[----:B----4-:R-:W4:Y:S04]  /*54520*/  @P2 LDG.E.U16 R28, desc[UR6][R12.64] ;  /* 0x000000060c1c2981 */ /* 0x010f28000c1e1500 */
[----:B0-----:R-:W3:Y:S04]  /*54530*/  LDL R35, [R1+0x266c] ;  /* 0x00266c0001237983 */ /* 0x001ee80000100800 */
[----:B------:R0:W-:Y:S01]  /*54540*/  @P5 STL [R1+0x268c], R40 ;  /* 0x00268c2801005387 */ /* 0x0001e20000100800 */
[----:B------:R-:W-:-:S02]  /*54550*/  IMAD.MOV.U32 R18, RZ, RZ, R2 ;  /* 0x000000ffff127224 */ /* 0x000fc400078e0002 */
[----:B------:R-:W-:Y:S01]  /*54560*/  IMAD.MOV.U32 R19, RZ, RZ, R11 ;  /* 0x000000ffff137224 */ /* 0x000fe200078e000b */
[----:B------:R-:W3:Y:S04]  /*54570*/  @P2 LDG.E.U16 R29, desc[UR6][R16.64] ;  /* 0x00000006101d2981 */ /* 0x000ee8000c1e1500 */
[----:B------:R-:W3:Y:S04]  /*54580*/  @P2 LDG.E.U16 R165, desc[UR6][R18.64] ;  /* 0x0000000612a52981 */ /* 0x000ee8000c1e1500 */
[----:B0-----:R-:W3:Y:S04]  /*54590*/  LDL R40, [R1+0x2668] ;  /* 0x0026680001287983 */ /* 0x001ee80000100800 */
[----:B------:R0:W-:Y:S04]  /*545a0*/  @P5 STL [R1+0x2688], R41 ;  /* 0x0026882901005387 */ /* 0x0001e80000100800 */
[----:B------:R-:W3:Y:S04]  /*545b0*/  LDL.LU R5, [R1+0xbc8] ;  /* 0x000bc80001057983 */ /* 0x000ee80000300800 */
[----:B------:R-:W3:Y:S04]  /*545c0*/  LDL.LU R4, [R1+0xbd8] ;  /* 0x000bd80001047983 */ /* 0x000ee80000300800 */
[----:B------:R-:W3:Y:S04]  /*545d0*/  LDL.LU R10, [R1+0xbcc] ;  /* 0x000bcc00010a7983 */ /* 0x000ee80000300800 */
[----:B------:R-:W-:Y:S04]  /*545e0*/  STL.64 [R1+0x1158], R14 ;  /* 0x0011580e01007387 */ /* 0x000fe80000100a00 */
[----:B------:R-:W3:Y:S04]  /*545f0*/  LDL.LU R9, [R1+0xbdc] ;  /* 0x000bdc0001097983 */ /* 0x000ee80000300800 */
[----:B------:R-:W3:Y:S04]  /*54600*/  LDL.LU R8, [R1+0xbd0] ;  /* 0x000bd00001087983 */ /* 0x000ee80000300800 */
[----:B------:R-:W3:Y:S04]  /*54610*/  LDL.LU R3, [R1+0xbe0] ;  /* 0x000be00001037983 */ /* 0x000ee80000300800 */
[----:B------:R-:W3:Y:S04]  /*54620*/  LDL R30, [R1+0x2664] ;  /* 0x00266400011e7983 */ /* 0x000ee80000100800 */
[----:B------:R-:W3:Y:S04]  /*54630*/  LDL R31, [R1+0x2660] ;  /* 0x00266000011f7983 */ /* 0x000ee80000100800 */
[----:B------:R-:W3:Y:S04]  /*54640*/  LDL R32, [R1+0x265c] ;  /* 0x00265c0001207983 */ /* 0x000ee80000100800 */
[----:B0-----:R-:W3:Y:S04]  /*54650*/  LDL R41, [R1+0x2658] ;  /* 0x0026580001297983 */ /* 0x001ee80000100800 */
[----:B------:R0:W-:Y:S04]  /*54660*/  STL.64 [R1+0x1170], R18 ;  /* 0x0011701201007387 */ /* 0x0001e80000100a00 */
[----:B------:R1:W-:Y:S04]  /*54670*/  STL.64 [R1+0x1160], R12 ;  /* 0x0011600c01007387 */ /* 0x0003e80000100a00 */
[----:B------:R-:W-:Y:S04]  /*54680*/  STL.64 [R1+0x1168], R16 ;  /* 0x0011681001007387 */ /* 0x000fe80000100a00 */
[----:B0-----:R-:W3:Y:S04]  /*54690*/  LDL.LU R18, [R1+0xbd4] ;  /* 0x000bd40001127983 */ /* 0x001ee80000300800 */
[----:B-1----:R-:W3:Y:S01]  /*546a0*/  LDL.LU R13, [R1+0xbe4] ;  /* 0x000be400010d7983 */ /* 0x002ee20000300800 */
[----:B------:R-:W-:-:S03]  /*546b0*/  ISETP.GT.AND P4, PT, R6, 0x72, PT ;  /* 0x000000720600780c */ /* 0x000fc60003f84270 */
[----:B------:R-:W3:Y:S04]  /*546c0*/  LDL.LU R2, [R1+0xbe8] ;  /* 0x000be80001027983 */ /* 0x000ee80000300800 */
[----:B--2---:R0:W-:Y:S04]  /*546d0*/  @P2 STL [R1+0x2678], R0 ;  /* 0x0026780001002387 */ /* 0x0041e80000100800 */
[----:B0-----:R-:W2:Y:S04]  /*546e0*/  LDL.LU R0, [R1+0xc04] ;  /* 0x000c040001007983 */ /* 0x001ea80000300800 */
[----:B----4-:R-:W-:Y:S04]  /*546f0*/  @P2 STL [R1+0x267c], R28 ;  /* 0x00267c1c01002387 */ /* 0x010fe80000100800 */
[----:B---3--:R-:W-:Y:S04]  /*54700*/  @P2 STL [R1+0x2680], R29 ;  /* 0x0026801d01002387 */ /* 0x008fe80000100800 */
[----:B------:R-:W-:Y:S04]  /*54710*/  @P2 STL [R1+0x2684], R165 ;  /* 0x002684a501002387 */ /* 0x000fe80000100800 */
[----:B------:R0:W3:Y:S01]  /*54720*/  @P4 LDG.E.U16 R40, desc[UR6][R4.64] ;  /* 0x0000000604284981 */ /* 0x0000e2000c1e1500 */
[----:B------:R-:W-:-:S02]  /*54730*/  IMAD.MOV.U32 R15, RZ, RZ, R10 ;  /* 0x000000ffff0f7224 */ /* 0x000fc400078e000a */
[----:B------:R-:W-:Y:S02]  /*54740*/  IMAD.MOV.U32 R14, RZ, RZ, R9 ;  /* 0x000000ffff0e7224 */ /* 0x000fe400078e0009 */
[----:B------:R-:W-:Y:S02]  /*54750*/  IMAD.MOV.U32 R17, RZ, RZ, R8 ;  /* 0x000000ffff117224 */ /* 0x000fe400078e0008 */
[----:B------:R-:W-:Y:S01]  /*54760*/  IMAD.MOV.U32 R16, RZ, RZ, R3 ;  /* 0x000000ffff107224 */ /* 0x000fe200078e0003 */
[----:B------:R-:W4:Y:S04]  /*54770*/  LDL.LU R9, [R1+0xbec] ;  /* 0x000bec0001097983 */ /* 0x000f280000300800 */
[----:B------:R0:W-:Y:S04]  /*54780*/  STL.64 [R1+0x1138], R4 ;  /* 0x0011380401007387 */ /* 0x0001e80000100a00 */
[----:B------:R-:W-:Y:S04]  /*54790*/  STL.64 [R1+0x1140], R14 ;  /* 0x0011400e01007387 */ /* 0x000fe80000100a00 */
[----:B------:R-:W3:Y:S04]  /*547a0*/  @P4 LDG.E.U16 R35, desc[UR6][R14.64] ;  /* 0x000000060e234981 */ /* 0x000ee8000c1e1500 */
[----:B------:R-:W-:Y:S04]  /*547b0*/  STL.64 [R1+0x1148], R16 ;  /* 0x0011481001007387 */ /* 0x000fe80000100a00 */
[----:B------:R-:W4:Y:S04]  /*547c0*/  LDL.LU R8, [R1+0xbf8] ;  /* 0x000bf80001087983 */ /* 0x000f280000300800 */
[----:B------:R-:W3:Y:S04]  /*547d0*/  LDL.LU R11, [R1+0xbf0] ;  /* 0x000bf000010b7983 */ /* 0x000ee80000300800 */
[----:B------:R-:W3:Y:S04]  /*547e0*/  LDL.LU R10, [R1+0xbfc] ;  /* 0x000bfc00010a7983 */ /* 0x000ee80000300800 */
[----:B------:R-:W3:Y:S04]  /*547f0*/  @P4 LDG.E.U16 R34, desc[UR6][R16.64] ;  /* 0x0000000610224981 */ /* 0x000ee8000c1e1500 */
[----:B------:R-:W3:Y:S04]  /*54800*/  LDL.LU R12, [R1+0xbf4] ;  /* 0x000bf400010c7983 */ /* 0x000ee80000300800 */
[----:B------:R-:W3:Y:S01]  /*54810*/  LDL.LU R3, [R1+0xc00] ;  /* 0x000c000001037983 */ /* 0x000ee20000300800 */
[----:B------:R-:W-:-:S02]  /*54820*/  IMAD.MOV.U32 R19, RZ, RZ, R18 ;  /* 0x000000ffff137224 */ /* 0x000fc400078e0012 */
[----:B------:R-:W-:-:S05]  /*54830*/  IMAD.MOV.U32 R18, RZ, RZ, R13 ;  /* 0x000000ffff127224 */ /* 0x000fca00078e000d */
[----:B------:R-:W3:Y:S01]  /*54840*/  @P4 LDG.E.U16 R33, desc[UR6][R18.64] ;  /* 0x0000000612214981 */ /* 0x000ee2000c1e1500 */
[----:B------:R-:W-:-:S03]  /*54850*/  ISETP.GT.AND P5, PT, R6, 0x73, PT ;  /* 0x000000730600780c */ /* 0x000fc60003fa4270 */
[----:B------:R-:W-:Y:S01]  /*54860*/  STL.64 [R1+0x1150], R18 ;  /* 0x0011501201007387 */ /* 0x000fe20000100a00 */
[----:B0-----:R-:W-:Y:S02]  /*54870*/  IMAD.MOV.U32 R5, RZ, RZ, R2 ;  /* 0x000000ffff057224 */ /* 0x001fe400078e0002 */
[----:B--2---:R-:W-:-:S07]  /*54880*/  IMAD.MOV.U32 R4, RZ, RZ, R0 ;  /* 0x000000ffff047224 */ /* 0x004fce00078e0000 */
[----:B------:R-:W2:Y:S04]  /*54890*/  @P5 LDG.E.U16 R41, desc[UR6][R4.64] ;  /* 0x0000000604295981 */ /* 0x000ea8000c1e1500 */
[----:B----4-:R-:W4:Y:S04]  /*548a0*/  @P5 LDG.E.U16 R32, desc[UR6][R8.64] ;  /* 0x0000000608205981 */ /* 0x010f28000c1e1500 */
[----:B---3--:R-:W3:Y:S01]  /*548b0*/  @P5 LDG.E.U16 R31, desc[UR6][R10.64] ;  /* 0x000000060a1f5981 */ /* 0x008ee2000c1e1500 */
[----:B------:R-:W-:Y:S02]  /*548c0*/  IMAD.MOV.U32 R13, RZ, RZ, R12 ;  /* 0x000000ffff0d7224 */ /* 0x000fe400078e000c */
[----:B------:R-:W-:-:S05]  /*548d0*/  IMAD.MOV.U32 R12, RZ, RZ, R3 ;  /* 0x000000ffff0c7224 */ /* 0x000fca00078e0003 */
[----:B------:R-:W3:Y:S04]  /*548e0*/  @P5 LDG.E.U16 R30, desc[UR6][R12.64] ;  /* 0x000000060c1e5981 */ /* 0x000ee8000c1e1500 */
[----:B------:R0:W-:Y:S04]  /*548f0*/  @P4 STL [R1+0x2674], R33 ;  /* 0x0026742101004387 */ /* 0x0001e80000100800 */
[----:B0-----:R-:W3:Y:S04]  /*54900*/  LDL R33, [R1+0x2654] ;  /* 0x0026540001217983 */ /* 0x001ee80000100800 */
[----:B------:R-:W-:Y:S04]  /*54910*/  @P4 STL [R1+0x2668], R40 ;  /* 0x0026682801004387 */ /* 0x000fe80000100800 */
[----:B------:R-:W-:Y:S04]  /*54920*/  @P4 STL [R1+0x266c], R35 ;  /* 0x00266c2301004387 */ /* 0x000fe80000100800 */
[----:B------:R0:W-:Y:S04]  /*54930*/  @P4 STL [R1+0x2670], R34 ;  /* 0x0026702201004387 */ /* 0x0001e80000100800 */
[----:B------:R-:W3:Y:S04]  /*54940*/  LDL.LU R2, [R1+0xc08] ;  /* 0x000c080001027983 */ /* 0x000ee80000300800 */
[----:B------:R-:W3:Y:S04]  /*54950*/  LDL.LU R0, [R1+0xc20] ;  /* 0x000c200001007983 */ /* 0x000ee80000300800 */
[----:B0-----:R-:W3:Y:S04]  /*54960*/  LDL R34, [R1+0x2650] ;  /* 0x0026500001227983 */ /* 0x001ee80000100800 */
[----:B------:R-:W-:Y:S04]  /*54970*/  STL.64 [R1+0x1118], R4 ;  /* 0x0011180401007387 */ /* 0x000fe80000100a00 */
[----:B------:R-:W3:Y:S04]  /*54980*/  LDL R35, [R1+0x264c] ;  /* 0x00264c0001237983 */ /* 0x000ee80000100800 */
[----:B------:R-:W3:Y:S04]  /*54990*/  LDL R40, [R1+0x2648] ;  /* 0x0026480001287983 */ /* 0x000ee80000100800 */
[----:B------:R-:W-:Y:S04]  /*549a0*/  STL.64 [R1+0x1120], R8 ;  /* 0x0011200801007387 */ /* 0x000fe80000100a00 */
[----:B------:R-:W-:Y:S04]  /*549b0*/  STL.64 [R1+0x1130], R12 ;  /* 0x0011300c01007387 */ /* 0x000fe80000100a00 */
[----:B------:R0:W-:Y:S04]  /*549c0*/  STL.64 [R1+0x1128], R10 ;  /* 0x0011280a01007387 */ /* 0x0001e80000100a00 */
[----:B------:R-:W3:Y:S04]  /*549d0*/  LDL.LU R15, [R1+0xc0c] ;  /* 0x000c0c00010f7983 */ /* 0x000ee80000300800 */
[----:B------:R-:W3:Y:S04]  /*549e0*/  LDL.LU R14, [R1+0xc24] ;  /* 0x000c2400010e7983 */ /* 0x000ee80000300800 */
[----:B------:R-:W3:Y:S04]  /*549f0*/  LDL.LU R17, [R1+0xc10] ;  /* 0x000c100001117983 */ /* 0x000ee80000300800 */
[----:B------:R-:W3:Y:S04]  /*54a00*/  LDL.LU R16, [R1+0xc18] ;  /* 0x000c180001107983 */ /* 0x000ee80000300800 */
[----:B------:R-:W3:Y:S04]  /*54a10*/  LDL.LU R19, [R1+0xc14] ;  /* 0x000c140001137983 */ /* 0x000ee80000300800 */
[----:B------:R-:W3:Y:S01]  /*54a20*/  LDL.LU R18, [R1+0xc1c] ;  /* 0x000c1c0001127983 */ /* 0x000ee20000300800 */
[----:B------:R-:W-:-:S03]  /*54a30*/  ISETP.GT.AND P2, PT, R6, 0x74, PT ;  /* 0x000000740600780c */ /* 0x000fc60003f44270 */
[----:B--2---:R1:W-:Y:S04]  /*54a40*/  @P5 STL [R1+0x2658], R41 ;  /* 0x0026582901005387 */ /* 0x0043e80000100800 */
[----:B----4-:R-:W-:Y:S04]  /*54a50*/  @P5 STL [R1+0x265c], R32 ;  /* 0x00265c2001005387 */ /* 0x010fe80000100800 */
[----:B---3--:R-:W-:Y:S04]  /*54a60*/  @P5 STL [R1+0x2660], R31 ;  /* 0x0026601f01005387 */ /* 0x008fe80000100800 */
[----:B------:R2:W-:Y:S04]  /*54a70*/  @P5 STL [R1+0x2664], R30 ;  /* 0x0026641e01005387 */ /* 0x0005e80000100800 */
[----:B0-----:R-:W3:Y:S04]  /*54a80*/  LDL.LU R11, [R1+0xc28] ;  /* 0x000c2800010b7983 */ /* 0x001ee80000300800 */
[----:B------:R-:W4:Y:S04]  /*54a90*/  LDL.LU R10, [R1+0xc38] ;  /* 0x000c3800010a7983 */ /* 0x000f280000300800 */
[----:B------:R-:W4:Y:S01]  /*54aa0*/  LDL.LU R9, [R1+0xc2c] ;  /* 0x000c2c0001097983 */ /* 0x000f220000300800 */
[----:B------:R-:W-:-:S02]  /*54ab0*/  IMAD.MOV.U32 R13, RZ, RZ, R2 ;  /* 0x000000ffff0d7224 */ /* 0x000fc400078e0002 */
[----:B------:R-:W-:-:S05]  /*54ac0*/  IMAD.MOV.U32 R12, RZ, RZ, R0 ;  /* 0x000000ffff0c7224 */ /* 0x000fca00078e0000 */
[----:B------:R-:W-:Y:S04]  /*54ad0*/  STL.64 [R1+0x10f8], R12 ;  /* 0x0010f80c01007387 */ /* 0x000fe80000100a00 */
[----:B------:R-:W4:Y:S04]  /*54ae0*/  LDL.LU R8, [R1+0xc3c] ;  /* 0x000c3c0001087983 */ /* 0x000f280000300800 */
[----:B------:R-:W4:Y:S04]  /*54af0*/  LDL.LU R5, [R1+0xc30] ;  /* 0x000c300001057983 */ /* 0x000f280000300800 */
[----:B------:R-:W4:Y:S04]  /*54b00*/  LDL.LU R4, [R1+0xc40] ;  /* 0x000c400001047983 */ /* 0x000f280000300800 */
[----:B------:R-:W4:Y:S04]  /*54b10*/  LDL.LU R3, [R1+0xc34] ;  /* 0x000c340001037983 */ /* 0x000f280000300800 */
[----:B------:R-:W4:Y:S04]  /*54b20*/  @P2 LDG.E.U16 R40, desc[UR6][R12.64] ;  /* 0x000000060c282981 */ /* 0x000f28000c1e1500 */
[----:B------:R-:W4:Y:S04]  /*54b30*/  LDL.LU R2, [R1+0xc44] ;  /* 0x000c440001027983 */ /* 0x000f280000300800 */
[----:B------:R-:W4:Y:S04]  /*54b40*/  LDL R0, [R1+0x263c] ;  /* 0x00263c0001007983 */ /* 0x000f280000100800 */
[----:B-1----:R-:W4:Y:S04]  /*54b50*/  LDL R41, [R1+0x2638] ;  /* 0x0026380001297983 */ /* 0x002f280000100800 */
[----:B------:R-:W4:Y:S04]  /*54b60*/  LDL R28, [R1+0x2640] ;  /* 0x00264000011c7983 */ /* 0x000f280000100800 */
[----:B------:R-:W4:Y:S04]  /*54b70*/  @P2 LDG.E.U16 R35, desc[UR6][R14.64] ;  /* 0x000000060e232981 */ /* 0x000f28000c1e1500 */
[----:B------:R-:W4:Y:S04]  /*54b80*/  @P2 LDG.E.U16 R34, desc[UR6][R16.64] ;  /* 0x0000000610222981 */ /* 0x000f28000c1e1500 */
[----:B------:R-:W4:Y:S04]  /*54b90*/  LDL R29, [R1+0x2644] ;  /* 0x00264400011d7983 */ /* 0x000f280000100800 */
[----:B------:R3:W4:Y:S04]  /*54ba0*/  @P2 LDG.E.U16 R33, desc[UR6][R18.64] ;  /* 0x0000000612212981 */ /* 0x000728000c1e1500 */
[----:B------:R3:W-:Y:S04]  /*54bb0*/  STL.64 [R1+0x1110], R18 ;  /* 0x0011101201007387 */ /* 0x0007e80000100a00 */
[----:B------:R-:W-:Y:S04]  /*54bc0*/  STL.64 [R1+0x1100], R14 ;  /* 0x0011000e01007387 */ /* 0x000fe80000100a00 */
[----:B------:R0:W-:Y:S01]  /*54bd0*/  STL.64 [R1+0x1108], R16 ;  /* 0x0011081001007387 */ /* 0x0001e20000100a00 */
[----:B------:R-:W-:-:S03]  /*54be0*/  ISETP.GT.AND P4, PT, R6, 0x75, PT ;  /* 0x000000750600780c */ /* 0x000fc60003f84270 */
[----:B--2---:R-:W2:Y:S04]  /*54bf0*/  LDL R30, [R1+0x2634] ;  /* 0x00263400011e7983 */ /* 0x004ea80000100800 */
[----:B------:R-:W2:Y:S04]  /*54c00*/  LDL R31, [R1+0x2630] ;  /* 0x00263000011f7983 */ /* 0x000ea80000100800 */
[----:B------:R-:W2:Y:S01]  /*54c10*/  LDL R32, [R1+0x262c] ;  /* 0x00262c0001207983 */ /* 0x000ea20000100800 */
[----:B---3--:R-:W-:Y:S02]  /*54c20*/  IMAD.MOV.U32 R19, RZ, RZ, R11 ;  /* 0x000000ffff137224 */ /* 0x008fe400078e000b */
[----:B----4-:R-:W-:-:S02]  /*54c30*/  IMAD.MOV.U32 R18, RZ, RZ, R10 ;  /* 0x000000ffff127224 */ /* 0x010fc400078e000a */
[----:B------:R-:W-:Y:S02]  /*54c40*/  IMAD.MOV.U32 R23, RZ, RZ, R9 ;  /* 0x000000ffff177224 */ /* 0x000fe400078e0009 */
[----:B------:R-:W-:Y:S02]  /*54c50*/  IMAD.MOV.U32 R22, RZ, RZ, R8 ;  /* 0x000000ffff167224 */ /* 0x000fe400078e0008 */
[----:B------:R-:W-:Y:S02]  /*54c60*/  IMAD.MOV.U32 R165, RZ, RZ, R5 ;  /* 0x000000ffffa57224 */ /* 0x000fe400078e0005 */
[----:B------:R-:W-:Y:S02]  /*54c70*/  IMAD.MOV.U32 R164, RZ, RZ, R4 ;  /* 0x000000ffffa47224 */ /* 0x000fe400078e0004 */
[----:B0-----:R-:W-:Y:S02]  /*54c80*/  IMAD.MOV.U32 R17, RZ, RZ, R3 ;  /* 0x000000ffff117224 */ /* 0x001fe400078e0003 */
[----:B------:R-:W-:Y:S01]  /*54c90*/  IMAD.MOV.U32 R16, RZ, RZ, R2 ;  /* 0x000000ffff107224 */ /* 0x000fe200078e0002 */
[----:B------:R-:W3:Y:S04]  /*54ca0*/  @P4 LDG.E.U16 R0, desc[UR6][R22.64] ;  /* 0x0000000616004981 */ /* 0x000ee8000c1e1500 */
[----:B------:R-:W4:Y:S04]  /*54cb0*/  @P4 LDG.E.U16 R41, desc[UR6][R18.64] ;  /* 0x0000000612294981 */ /* 0x000f28000c1e1500 */
[----:B------:R-:W2:Y:S04]  /*54cc0*/  @P4 LDG.E.U16 R28, desc[UR6][R164.64] ;  /* 0x00000006a41c4981 */ /* 0x000ea8000c1e1500 */
[----:B------:R-:W2:Y:S04]  /*54cd0*/  @P4 LDG.E.U16 R29, desc[UR6][R16.64] ;  /* 0x00000006101d4981 */ /* 0x000ea8000c1e1500 */
[----:B------:R0:W-:Y:S04]  /*54ce0*/  @P2 STL [R1+0x2654], R33 ;  /* 0x0026542101002387 */ /* 0x0001e80000100800 */
[----:B0-----:R-:W2:Y:S04]  /*54cf0*/  LDL R33, [R1+0x2628] ;  /* 0x0026280001217983 */ /* 0x001ea80000100800 */
[----:B------:R-:W-:Y:S04]  /*54d00*/  @P2 STL [R1+0x2648], R40 ;  /* 0x0026482801002387 */ /* 0x000fe80000100800 */
[----:B------:R-:W-:Y:S04]  /*54d10*/  @P2 STL [R1+0x264c], R35 ;  /* 0x00264c2301002387 */ /* 0x000fe80000100800 */
[----:B------:R0:W-:Y:S04]  /*54d20*/  @P2 STL [R1+0x2650], R34 ;  /* 0x0026502201002387 */ /* 0x0001e80000100800 */
        /* <DEDUP_REMOVED lines=16> */
[----:B-1----:R-:W2:Y:S04]  /*54e30*/  LDL.LU.64 R16, [R1+0x4098] ;  /* 0x0040980001107983 */ /* 0x002ea80000300a00 */
[----:B------:R-:W2:Y:S04]  /*54e40*/  LDL.LU R8, [R1+0xc68] ;  /* 0x000c680001087983 */ /* 0x000ea80000300800 */
[----:B------:R-:W2:Y:S04]  /*54e50*/  LDL.LU R5, [R1+0xc80] ;  /* 0x000c800001057983 */ /* 0x000ea80000300800 */
[----:B------:R-:W2:Y:S04]  /*54e60*/  LDL.LU R2, [R1+0xc6c] ;  /* 0x000c6c0001027983 */ /* 0x000ea80000300800 */
[----:B---3--:R0:W-:Y:S04]  /*54e70*/  @P4 STL [R1+0x263c], R0 ;  /* 0x00263c0001004387 */ /* 0x0081e80000100800 */
[----:B0-----:R-:W3:Y:S04]  /*54e80*/  LDL.LU R0, [R1+0xc84] ;  /* 0x000c840001007983 */ /* 0x001ee80000300800 */
[----:B----4-:R0:W-:Y:S04]  /*54e90*/  @P4 STL [R1+0x2638], R41 ;  /* 0x0026382901004387 */ /* 0x0101e80000100800 */
[----:B--2---:R-:W-:Y:S04]  /*54ea0*/  @P4 STL [R1+0x2640], R28 ;  /* 0x0026401c01004387 */ /* 0x004fe80000100800 */
[----:B------:R-:W-:Y:S04]  /*54eb0*/  @P4 STL [R1+0x2644], R29 ;  /* 0x0026441d01004387 */ /* 0x000fe80000100800 */
[----:B0-----:R-:W2:Y:S04]  /*54ec0*/  LDL R41, [R1+0x2618] ;  /* 0x0026180001297983 */ /* 0x001ea80000100800 */
[----:B------:R-:W-:Y:S04]  /*54ed0*/  STL.64 [R1+0x10b8], R10 ;  /* 0x0010b80a01007387 */ /* 0x000fe80000100a00 */
[----:B------:R0:W4:Y:S01]  /*54ee0*/  @P5 LDG.E.U16 R33, desc[UR6][R10.64] ;  /* 0x000000060a215981 */ /* 0x000122000c1e1500 */
[----:B------:R-:W-:-:S02]  /*54ef0*/  IMAD.MOV.U32 R15, RZ, RZ, R14 ;  /* 0x000000ffff0f7224 */ /* 0x000fc400078e000e */
[----:B------:R-:W-:Y:S02]  /*54f00*/  IMAD.MOV.U32 R14, RZ, RZ, R9 ;  /* 0x000000ffff0e7224 */ /* 0x000fe400078e0009 */
[----:B------:R-:W-:Y:S02]  /*54f10*/  IMAD.MOV.U32 R19, RZ, RZ, R4 ;  /* 0x000000ffff137224 */ /* 0x000fe400078e0004 */
[----:B------:R-:W-:Y:S01]  /*54f20*/  IMAD.MOV.U32 R18, RZ, RZ, R3 ;  /* 0x000000ffff127224 */ /* 0x000fe200078e0003 */
[----:B------:R-:W-:Y:S04]  /*54f30*/  STL.64 [R1+0x10c0], R12 ;  /* 0x0010c00c01007387 */ /* 0x000fe80000100a00 */
[----:B------:R1:W-:Y:S04]  /*54f40*/  STL.64 [R1+0x10c8], R14 ;  /* 0x0010c80e01007387 */ /* 0x0003e80000100a00 */
[----:B------:R-:W4:Y:S04]  /*54f50*/  @P5 LDG.E.U16 R31, desc[UR6][R14.64] ;  /* 0x000000060e1f5981 */ /* 0x000f28000c1e1500 */
[----:B------:R0:W-:Y:S04]  /*54f60*/  STL.64 [R1+0x10d0], R18 ;  /* 0x0010d01201007387 */ /* 0x0001e80000100a00 */
[----:B------:R0:W4:Y:S04]  /*54f70*/  @P5 LDG.E.U16 R32, desc[UR6][R12.64] ;  /* 0x000000060c205981 */ /* 0x000128000c1e1500 */
[----:B------:R-:W4:Y:S04]  /*54f80*/  @P5 LDG.E.U16 R30, desc[UR6][R18.64] ;  /* 0x00000006121e5981 */ /* 0x000f28000c1e1500 */
[----:B-1----:R-:W4:Y:S04]  /*54f90*/  LDL.LU R14, [R1+0xc70] ;  /* 0x000c7000010e7983 */ /* 0x002f280000300800 */
[----:B------:R-:W4:Y:S04]  /*54fa0*/  LDL.LU R9, [R1+0xc78] ;  /* 0x000c780001097983 */ /* 0x000f280000300800 */
[----:B------:R-:W4:Y:S04]  /*54fb0*/  LDL.LU R4, [R1+0xc74] ;  /* 0x000c740001047983 */ /* 0x000f280000300800 */
[----:B------:R-:W4:Y:S01]  /*54fc0*/  LDL.LU R3, [R1+0xc7c] ;  /* 0x000c7c0001037983 */ /* 0x000f220000300800 */
[----:B------:R-:W-:Y:S01]  /*54fd0*/  ISETP.GT.AND P2, PT, R6, 0x77, PT ;  /* 0x000000770600780c */ /* 0x000fe20003f44270 */
[----:B0-----:R-:W-:Y:S01]  /*54fe0*/  IMAD.MOV.U32 R10, RZ, RZ, R5 ;  /* 0x000000ffff0a7224 */ /* 0x001fe200078e0005 */
[----:B------:R-:W-:Y:S01]  /*54ff0*/  MOV R11, R8 ;  /* 0x00000008000b7202 */ /* 0x000fe20000000f00 */
[----:B------:R-:W-:-:S02]  /*55000*/  IMAD.MOV.U32 R13, RZ, RZ, R2 ;  /* 0x000000ffff0d7224 */ /* 0x000fc400078e0002 */
[----:B---3--:R-:W-:-:S08]  /*55010*/  IMAD.MOV.U32 R12, RZ, RZ, R0 ;  /* 0x000000ffff0c7224 */ /* 0x008fd000078e0000 */
[----:B------:R-:W3:Y:S04]  /*55020*/  @P2 LDG.E.U16 R40, desc[UR6][R12.64] ;  /* 0x000000060c282981 */ /* 0x000ee8000c1e1500 */
[----:B--2---:R-:W2:Y:S04]  /*55030*/  @P2 LDG.E.U16 R41, desc[UR6][R10.64] ;  /* 0x000000060a292981 */ /* 0x004ea8000c1e1500 */
[----:B----4-:R-:W-:Y:S04]  /*55040*/  @P5 STL [R1+0x2628], R33 ;  /* 0x0026282101005387 */ /* 0x010fe80000100800 */
[----:B------:R-:W-:Y:S04]  /*55050*/  @P5 STL [R1+0x262c], R32 ;  /* 0x00262c2001005387 */ /* 0x000fe80000100800 */
[----:B------:R-:W-:Y:S04]  /*55060*/  @P5 STL [R1+0x2630], R31 ;  /* 0x0026301f01005387 */ /* 0x000fe80000100800 */
[----:B------:R-:W-:Y:S04]  /*55070*/  @P5 STL [R1+0x2634], R30 ;  /* 0x0026341e01005387 */ /* 0x000fe80000100800 */
[----:B------:R-:W4:Y:S04]  /*55080*/  LDL.LU R8, [R1+0xc88] ;  /* 0x000c880001087983 */ /* 0x000f280000300800 */
[----:B------:R-:W2:Y:S04]  /*55090*/  LDL.LU R5, [R1+0xc98] ;  /* 0x000c980001057983 */ /* 0x000ea80000300800 */
[----:B------:R-:W-:Y:S01]  /*550a0*/  STL.64 [R1+0x1098], R10 ;  /* 0x0010980a01007387 */ /* 0x000fe20000100a00 */
[----:B------:R-:W-:-:S02]  /*550b0*/  IMAD.MOV.U32 R15, RZ, RZ, R14 ;  /* 0x000000ffff0f7224 */ /* 0x000fc400078e000e */
[----:B------:R-:W-:Y:S02]  /*550c0*/  IMAD.MOV.U32 R14, RZ, RZ, R9 ;  /* 0x000000ffff0e7224 */ /* 0x000fe400078e0009 */
[----:B------:R-:W-:Y:S02]  /*550d0*/  IMAD.MOV.U32 R19, RZ, RZ, R4 ;  /* 0x000000ffff137224 */ /* 0x000fe400078e0004 */
[----:B------:R-:W-:Y:S01]  /*550e0*/  IMAD.MOV.U32 R18, RZ, RZ, R3 ;  /* 0x000000ffff127224 */ /* 0x000fe200078e0003 */
[----:B------:R-:W-:Y:S04]  /*550f0*/  STL.64 [R1+0x10a0], R12 ;  /* 0x0010a00c01007387 */ /* 0x000fe80000100a00 */
[----:B------:R-:W3:Y:S04]  /*55100*/  LDL.LU R2, [R1+0xc8c] ;  /* 0x000c8c0001027983 */ /* 0x000ee80000300800 */
[----:B------:R-:W3:Y:S04]  /*55110*/  @P2 LDG.E.U16 R35, desc[UR6][R14.64] ;  /* 0x000000060e232981 */ /* 0x000ee8000c1e1500 */
[----:B------:R-:W3:Y:S04]  /*55120*/  LDL.LU R0, [R1+0xc9c] ;  /* 0x000c9c0001007983 */ /* 0x000ee80000300800 */
[----:B------:R-:W3:Y:S04]  /*55130*/  LDL R164, [R1+0x2614] ;  /* 0x0026140001a47983 */ /* 0x000ee80000100800 */
[----:B------:R-:W3:Y:S04]  /*55140*/  LDL R165, [R1+0x2610] ;  /* 0x0026100001a57983 */ /* 0x000ee80000100800 */
[----:B------:R-:W3:Y:S04]  /*55150*/  LDL R29, [R1+0x260c] ;  /* 0x00260c00011d7983 */ /* 0x000ee80000100800 */
[----:B------:R-:W3:Y:S04]  /*55160*/  LDL R28, [R1+0x2608] ;  /* 0x00260800011c7983 */ /* 0x000ee80000100800 */
[----:B------:R0:W-:Y:S04]  /*55170*/  STL.64 [R1+0x10b0], R18 ;  /* 0x0010b01201007387 */ /* 0x0001e80000100a00 */
[----:B------:R-:W3:Y:S04]  /*55180*/  @P2 LDG.E.U16 R34, desc[UR6][R18.64] ;  /* 0x0000000612222981 */ /* 0x000ee8000c1e1500 */
[----:B------:R1:W-:Y:S04]  /*55190*/  STL.64 [R1+0x10a8], R14 ;  /* 0x0010a80e01007387 */ /* 0x0003e80000100a00 */
[----:B0-----:R-:W3:Y:S04]  /*551a0*/  LDL.LU R18, [R1+0xc90] ;  /* 0x000c900001127983 */ /* 0x001ee80000300800 */
[----:B------:R-:W3:Y:S04]  /*551b0*/  LDL.LU R13, [R1+0xca0] ;  /* 0x000ca000010d7983 */ /* 0x000ee80000300800 */
[----:B------:R-:W3:Y:S04]  /*551c0*/  LDL.LU R4, [R1+0xc94] ;  /* 0x000c940001047983 */ /* 0x000ee80000300800 */
[----:B------:R-:W3:Y:S01]  /*551d0*/  LDL.LU R3, [R1+0xca4] ;  /* 0x000ca40001037983 */ /* 0x000ee20000300800 */
[----:B------:R-:W-:-:S03]  /*551e0*/  ISETP.GT.AND P4, PT, R6, 0x78, PT ;  /* 0x000000780600780c */ /* 0x000fc60003f84270 */
[----:B------:R-:W3:Y:S04]  /*551f0*/  LDL R30, [R1+0x2604] ;  /* 0x00260400011e7983 */ /* 0x000ee80000100800 */
[----:B------:R-:W3:Y:S04]  /*55200*/  LDL R31, [R1+0x2600] ;  /* 0x00260000011f7983 */ /* 0x000ee80000100800 */
[----:B------:R-:W3:Y:S01]  /*55210*/  LDL R32, [R1+0x25fc] ;  /* 0x0025fc0001207983 */ /* 0x000ee20000100800 */
[----:B----4-:R-:W-:Y:S02]  /*55220*/  IMAD.MOV.U32 R9, RZ, RZ, R8 ;  /* 0x000000ffff097224 */ /* 0x010fe400078e0008 */
[----:B--2---:R-:W-:Y:S01]  /*55230*/  IMAD.MOV.U32 R8, RZ, RZ, R5 ;  /* 0x000000ffff087224 */ /* 0x004fe200078e0005 */
[----:B---3--:R0:W-:Y:S01]  /*55240*/  @P2 STL [R1+0x2620], R35 ;  /* 0x0026202301002387 */ /* 0x0081e20000100800 */
[----:B-1----:R-:W-:-:S02]  /*55250*/  IMAD.MOV.U32 R14, RZ, RZ, R0 ;  /* 0x000000ffff0e7224 */ /* 0x002fc400078e0000 */
[----:B------:R-:W-:Y:S01]  /*55260*/  IMAD.MOV.U32 R15, RZ, RZ, R2 ;  /* 0x000000ffff0f7224 */ /* 0x000fe200078e0002 */
[----:B------:R-:W2:Y:S04]  /*55270*/  @P4 LDG.E.U16 R28, desc[UR6][R8.64] ;  /* 0x00000006081c4981 */ /* 0x000ea8000c1e1500 */
[----:B------:R-:W3:Y:S04]  /*55280*/  @P4 LDG.E.U16 R29, desc[UR6][R14.64] ;  /* 0x000000060e1d4981 */ /* 0x000ee8000c1e1500 */
[----:B0-----:R-:W4:Y:S04]  /*55290*/  LDL R35, [R1+0x25f8] ;  /* 0x0025f80001237983 */ /* 0x001f280000100800 */
[----:B------:R-:W-:Y:S04]  /*552a0*/  @P2 STL [R1+0x2618], R41 ;  /* 0x0026182901002387 */ /* 0x000fe80000100800 */
[----:B------:R-:W-:Y:S04]  /*552b0*/  @P2 STL [R1+0x261c], R40 ;  /* 0x00261c2801002387 */ /* 0x000fe80000100800 */
[----:B------:R0:W-:Y:S04]  /*552c0*/  @P2 STL [R1+0x2624], R34 ;  /* 0x0026242201002387 */ /* 0x0001e80000100800 */
[----:B------:R-:W4:Y:S04]  /*552d0*/  LDL.LU R11, [R1+0xca8] ;  /* 0x000ca800010b7983 */ /* 0x000f280000300800 */
[----:B------:R-:W4:Y:S01]  /*552e0*/  LDL.LU R10, [R1+0xcc4] ;  /* 0x000cc400010a7983 */ /* 0x000f220000300800 */
[----:B------:R-:W-:-:S03]  /*552f0*/  IMAD.MOV.U32 R19, RZ, RZ, R18 ;  /* 0x000000ffff137224 */ /* 0x000fc600078e0012 */
[----:B------:R1:W-:Y:S01]  /*55300*/  STL.64 [R1+0x1078], R8 ;  /* 0x0010780801007387 */ /* 0x0003e20000100a00 */
[----:B------:R-:W-:-:S03]  /*55310*/  IMAD.MOV.U32 R18, RZ, RZ, R13 ;  /* 0x000000ffff127224 */ /* 0x000fc600078e000d */
[----:B------:R0:W-:Y:S01]  /*55320*/  STL.64 [R1+0x1080], R14 ;  /* 0x0010800e01007387 */ /* 0x0001e20000100a00 */
[----:B------:R-:W-:Y:S02]  /*55330*/  IMAD.MOV.U32 R23, RZ, RZ, R4 ;  /* 0x000000ffff177224 */ /* 0x000fe400078e0004 */
[----:B------:R-:W-:Y:S01]  /*55340*/  IMAD.MOV.U32 R22, RZ, RZ, R3 ;  /* 0x000000ffff167224 */ /* 0x000fe200078e0003 */
[----:B------:R-:W4:Y:S04]  /*55350*/  LDL.LU R12, [R1+0xcac] ;  /* 0x000cac00010c7983 */ /* 0x000f280000300800 */
[----:B------:R-:W4:Y:S04]  /*55360*/  LDL.LU R5, [R1+0xcb8] ;  /* 0x000cb80001057983 */ /* 0x000f280000300800 */
[----:B------:R-:W4:Y:S04]  /*55370*/  LDL.LU R2, [R1+0xcb0] ;  /* 0x000cb00001027983 */ /* 0x000f280000300800 */
[----:B------:R-:W4:Y:S04]  /*55380*/  LDL.LU R0, [R1+0xcbc] ;  /* 0x000cbc0001007983 */ /* 0x000f280000300800 */
[----:B------:R0:W4:Y:S04]  /*55390*/  @P4 LDG.E.U16 R165, desc[UR6][R18.64] ;  /* 0x0000000612a54981 */ /* 0x000128000c1e1500 */
[----:B------:R-:W4:Y:S04]  /*553a0*/  @P4 LDG.E.U16 R164, desc[UR6][R22.64] ;  /* 0x0000000616a44981 */ /* 0x000f28000c1e1500 */
[----:B------:R-:W4:Y:S04]  /*553b0*/  LDL R33, [R1+0x25f4] ;  /* 0x0025f40001217983 */ /* 0x000f280000100800 */
[----:B0-----:R-:W4:Y:S04]  /*553c0*/  LDL R34, [R1+0x25f0] ;  /* 0x0025f00001227983 */ /* 0x001f280000100800 */
[----:B------:R-:W4:Y:S04]  /*553d0*/  LDL R40, [R1+0x25ec] ;  /* 0x0025ec0001287983 */ /* 0x000f280000100800 */
[----:B------:R-:W4:Y:S04]  /*553e0*/  LDL.LU R4, [R1+0xcb4] ;  /* 0x000cb40001047983 */ /* 0x000f280000300800 */
[----:B------:R-:W4:Y:S04]  /*553f0*/  LDL.LU R3, [R1+0xcc0] ;  /* 0x000cc00001037983 */ /* 0x000f280000300800 */
[----:B------:R0:W-:Y:S01]  /*55400*/  STL.64 [R1+0x1088], R18 ;  /* 0x0010881201007387 */ /* 0x0001e20000100a00 */
[----:B------:R-:W-:-:S03]  /*55410*/  ISETP.GT.AND P5, PT, R6, 0x79, PT ;  /* 0x000000790600780c */ /* 0x000fc60003fa4270 */
[----:B------:R0:W-:Y:S04]  /*55420*/  STL.64 [R1+0x1090], R22 ;  /* 0x0010901601007387 */ /* 0x0001e80000100a00 */
[----:B------:R-:W4:Y:S04]  /*55430*/  LDL R41, [R1+0x25e8] ;  /* 0x0025e80001297983 */ /* 0x000f280000100800 */
[----:B-1----:R-:W4:Y:S04]  /*55440*/  LDL.LU R9, [R1+0xcc8] ;  /* 0x000cc80001097983 */ /* 0x002f280000300800 */
[----:B------:R-:W4:Y:S04]  /*55450*/  LDL.LU R8, [R1+0xce0] ;  /* 0x000ce00001087983 */ /* 0x000f280000300800 */
[----:B--2---:R-:W-:Y:S04]  /*55460*/  @P4 STL [R1+0x2608], R28 ;  /* 0x0026081c01004387 */ /* 0x004fe80000100800 */
[----:B---3--:R-:W-:Y:S04]  /*55470*/  @P4 STL [R1+0x260c], R29 ;  /* 0x00260c1d01004387 */ /* 0x008fe80000100800 */
[----:B----4-:R-:W2:Y:S01]  /*55480*/  @P5 LDG.E.U16 R35, desc[UR6][R10.64] ;  /* 0x000000060a235981 */ /* 0x010ea2000c1e1500 */
[----:B------:R-:W-:-:S02]  /*55490*/  IMAD.MOV.U32 R15, RZ, RZ, R12 ;  /* 0x000000ffff0f7224 */ /* 0x000fc400078e000c */
[----:B------:R-:W-:Y:S02]  /*554a0*/  IMAD.MOV.U32 R14, RZ, RZ, R5 ;  /* 0x000000ffff0e7224 */ /* 0x000fe400078e0005 */
[----:B0-----:R-:W-:Y:S02]  /*554b0*/  IMAD.MOV.U32 R19, RZ, RZ, R2 ;  /* 0x000000ffff137224 */ /* 0x001fe400078e0002 */
[----:B------:R-:W-:Y:S01]  /*554c0*/  IMAD.MOV.U32 R18, RZ, RZ, R0 ;  /* 0x000000ffff127224 */ /* 0x000fe200078e0000 */
[----:B------:R-:W-:Y:S04]  /*554d0*/  @P4 STL [R1+0x2610], R165 ;  /* 0x002610a501004387 */ /* 0x000fe80000100800 */
[----:B------:R-:W-:Y:S04]  /*554e0*/  @P4 STL [R1+0x2614], R164 ;  /* 0x002614a401004387 */ /* 0x000fe80000100800 */
[----:B------:R-:W3:Y:S04]  /*554f0*/  LDL.LU R2, [R1+0xccc] ;  /* 0x000ccc0001027983 */ /* 0x000ee80000300800 */
[----:B------:R3:W-:Y:S04]  /*55500*/  STL.64 [R1+0x1058], R10 ;  /* 0x0010580a01007387 */ /* 0x0007e80000100a00 */
[----:B------:R0:W-:Y:S04]  /*55510*/  STL.64 [R1+0x1060], R14 ;  /* 0x0010600e01007387 */ /* 0x0001e80000100a00 */
[----:B------:R-:W-:Y:S01]  /*55520*/  STL.64 [R1+0x1068], R18 ;  /* 0x0010681201007387 */ /* 0x000fe20000100a00 */
[----:B------:R-:W-:-:S02]  /*55530*/  IMAD.MOV.U32 R22, RZ, RZ, R3 ;  /* 0x000000ffff167224 */ /* 0x000fc400078e0003 */
[----:B------:R-:W-:Y:S01]  /*55540*/  IMAD.MOV.U32 R23, RZ, RZ, R4 ;  /* 0x000000ffff177224 */ /* 0x000fe200078e0004 */
[----:B------:R-:W4:Y:S04]  /*55550*/  LDL.LU R0, [R1+0xce4] ;  /* 0x000ce40001007983 */ /* 0x000f280000300800 */
[----:B------:R-:W4:Y:S04]  /*55560*/  LDL.LU R13, [R1+0xcd0] ;  /* 0x000cd000010d7983 */ /* 0x000f280000300800 */
[----:B------:R-:W4:Y:S04]  /*55570*/  LDL.LU R12, [R1+0xcd8] ;  /* 0x000cd800010c7983 */ /* 0x000f280000300800 */
[----:B------:R-:W4:Y:S04]  /*55580*/  @P5 LDG.E.U16 R32, desc[UR6][R14.64] ;  /* 0x000000060e205981 */ /* 0x000f28000c1e1500 */
[----:B------:R-:W0:Y:S04]  /*55590*/  LDL.LU R4, [R1+0xcd4] ;  /* 0x000cd40001047983 */ /* 0x000e280000300800 */
[----:B------:R-:W4:Y:S04]  /*555a0*/  @P5 LDG.E.U16 R31, desc[UR6][R18.64] ;  /* 0x00000006121f5981 */ /* 0x000f28000c1e1500 */
[----:B------:R-:W-:Y:S04]  /*555b0*/  STL.64 [R1+0x1070], R22 ;  /* 0x0010701601007387 */ /* 0x000fe80000100a00 */
[----:B------:R-:W4:Y:S04]  /*555c0*/  @P5 LDG.E.U16 R30, desc[UR6][R22.64] ;  /* 0x00000006161e5981 */ /* 0x000f28000c1e1500 */
[----:B------:R-:W4:Y:S01]  /*555d0*/  LDL.LU R3, [R1+0xcdc] ;  /* 0x000cdc0001037983 */ /* 0x000f220000300800 */
[----:B------:R-:W-:-:S03]  /*555e0*/  ISETP.GT.AND P2, PT, R6, 0x7a, PT ;  /* 0x0000007a0600780c */ /* 0x000fc60003f44270 */
[----:B------:R-:W4:Y:S01]  /*555f0*/  LDL R5, [R1+0x25e4] ;  /* 0x0025e40001057983 */ /* 0x000f220000100800 */
[----:B------:R-:W-:-:S09]  /*55600*/  ISETP.GT.AND P4, PT, R6, 0x7b, PT ;  /* 0x0000007b0600780c */ /* 0x000fd20003f84270 */
[----:B------:R-:W4:Y:S04]  /*55610*/  @P2 LDG.E.U16 R41, desc[UR6][R8.64] ;  /* 0x0000000608292981 */ /* 0x000f28000c1e1500 */
[----:B--2---:R1:W-:Y:S01]  /*55620*/  @P5 STL [R1+0x25f8], R35 ;  /* 0x0025f82301005387 */ /* 0x0043e20000100800 */
[----:B---3--:R-:W-:Y:S02]  /*55630*/  IMAD.MOV.U32 R11, RZ, RZ, R2 ;  /* 0x000000ffff0b7224 */ /* 0x008fe400078e0002 */
[----:B----4-:R-:W-:Y:S01]  /*55640*/  IMAD.MOV.U32 R10, RZ, RZ, R0 ;  /* 0x000000ffff0a7224 */ /* 0x010fe200078e0000 */
[----:B------:R-:W2:Y:S04]  /*55650*/  @P2 LDG.E.U16 R34, desc[UR6][R12.64] ;  /* 0x000000060c222981 */ /* 0x000ea8000c1e1500 */
[----:B------:R-:W-:Y:S04]  /*55660*/  @P5 STL [R1+0x25fc], R32 ;  /* 0x0025fc2001005387 */ /* 0x000fe80000100800 */
[----:B------:R-:W-:Y:S01]  /*55670*/  @P5 STL [R1+0x2600], R31 ;  /* 0x0026001f01005387 */ /* 0x000fe20000100800 */
[----:B0-----:R-:W-:-:S03]  /*55680*/  IMAD.MOV.U32 R15, RZ, RZ, R4 ;  /* 0x000000ffff0f7224 */ /* 0x001fc600078e0004 */
[----:B------:R0:W3:Y:S04]  /*55690*/  @P2 LDG.E.U16 R40, desc[UR6][R10.64] ;  /* 0x000000060a282981 */ /* 0x0000e8000c1e1500 */
[----:B------:R-:W-:Y:S04]  /*556a0*/  @P5 STL [R1+0x2604], R30 ;  /* 0x0026041e01005387 */ /* 0x000fe80000100800 */
[----:B------:R-:W4:Y:S04]  /*556b0*/  LDL R29, [R1+0x25e0] ;  /* 0x0025e000011d7983 */ /* 0x000f280000100800 */
[----:B------:R-:W2:Y:S04]  /*556c0*/  LDL R28, [R1+0x25dc] ;  /* 0x0025dc00011c7983 */ /* 0x000ea80000100800 */
[----:B-1----:R-:W2:Y:S01]  /*556d0*/  LDL R35, [R1+0x25d8] ;  /* 0x0025d80001237983 */ /* 0x002ea20000100800 */
[----:B------:R-:W-:-:S03]  /*556e0*/  IMAD.MOV.U32 R14, RZ, RZ, R3 ;  /* 0x000000ffff0e7224 */ /* 0x000fc600078e0003 */
[----:B------:R-:W-:Y:S04]  /*556f0*/  STL.64 [R1+0x1038], R8 ;  /* 0x0010380801007387 */ /* 0x000fe80000100a00 */
[----:B------:R-:W0:Y:S04]  /*55700*/  LDL.LU R2, [R1+0xce8] ;  /* 0x000ce80001027983 */ /* 0x000e280000300800 */
[----:B------:R-:W2:Y:S04]  /*55710*/  LDL.LU R0, [R1+0xcf8] ;  /* 0x000cf80001007983 */ /* 0x000ea80000300800 */
[----:B------:R-:W-:Y:S04]  /*55720*/  STL.64 [R1+0x1040], R10 ;  /* 0x0010400a01007387 */ /* 0x000fe80000100a00 */
[----:B------:R-:W-:Y:S04]  /*55730*/  STL.64 [R1+0x1050], R14 ;  /* 0x0010500e01007387 */ /* 0x000fe80000100a00 */
[----:B------:R1:W-:Y:S04]  /*55740*/  STL.64 [R1+0x1048], R12 ;  /* 0x0010480c01007387 */ /* 0x0003e80000100a00 */
[----:B------:R-:W3:Y:S04]  /*55750*/  @P2 LDG.E.U16 R33, desc[UR6][R14.64] ;  /* 0x000000060e212981 */ /* 0x000ee8000c1e1500 */
[----:B-1----:R-:W3:Y:S04]  /*55760*/  LDL.LU R13, [R1+0xcec] ;  /* 0x000cec00010d7983 */ /* 0x002ee80000300800 */
[----:B------:R-:W3:Y:S04]  /*55770*/  LDL.LU R12, [R1+0xcfc] ;  /* 0x000cfc00010c7983 */ /* 0x000ee80000300800 */
[----:B------:R-:W4:Y:S04]  /*55780*/  LDL R30, [R1+0x25d4] ;  /* 0x0025d400011e7983 */ /* 0x000f280000100800 */
[----:B------:R-:W4:Y:S04]  /*55790*/  LDL.LU R15, [R1+0xcf0] ;  /* 0x000cf000010f7983 */ /* 0x000f280000300800 */
[----:B------:R-:W4:Y:S04]  /*557a0*/  LDL.LU R14, [R1+0xd00] ;  /* 0x000d0000010e7983 */ /* 0x000f280000300800 */
[----:B------:R-:W4:Y:S04]  /*557b0*/  LDL.LU R4, [R1+0xcf4] ;  /* 0x000cf40001047983 */ /* 0x000f280000300800 */
[----:B------:R-:W4:Y:S04]  /*557c0*/  LDL.LU R3, [R1+0xd04] ;  /* 0x000d040001037983 */ /* 0x000f280000300800 */
[----:B------:R-:W4:Y:S04]  /*557d0*/  LDL R31, [R1+0x25d0] ;  /* 0x0025d000011f7983 */ /* 0x000f280000100800 */
[----:B------:R-:W4:Y:S04]  /*557e0*/  LDL R32, [R1+0x25cc] ;  /* 0x0025cc0001207983 */ /* 0x000f280000100800 */
[----:B------:R-:W-:Y:S01]  /*557f0*/  @P2 STL [R1+0x25e8], R41 ;  /* 0x0025e82901002387 */ /* 0x000fe20000100800 */
[----:B0-----:R-:W-:-:S02]  /*55800*/  IMAD.MOV.U32 R11, RZ, RZ, R2 ;  /* 0x000000ffff0b7224 */ /* 0x001fc400078e0002 */
[----:B--2---:R-:W-:Y:S01]  /*55810*/  IMAD.MOV.U32 R10, RZ, RZ, R0 ;  /* 0x000000ffff0a7224 */ /* 0x004fe200078e0000 */
[----:B---3--:R0:W2:Y:S04]  /*55820*/  @P4 LDG.E.U16 R28, desc[UR6][R12.64] ;  /* 0x000000060c1c4981 */ /* 0x0080a8000c1e1500 */
[----:B----4-:R1:W3:Y:S01]  /*55830*/  @P4 LDG.E.U16 R29, desc[UR6][R14.64] ;  /* 0x000000060e1d4981 */ /* 0x0102e2000c1e1500 */
[----:B------:R-:W-:Y:S02]  /*55840*/  IMAD.MOV.U32 R19, RZ, RZ, R4 ;  /* 0x000000ffff137224 */ /* 0x000fe400078e0004 */
[----:B------:R-:W-:Y:S01]  /*55850*/  IMAD.MOV.U32 R18, RZ, RZ, R3 ;  /* 0x000000ffff127224 */ /* 0x000fe200078e0003 */
[----:B------:R4:W-:Y:S04]  /*55860*/  @P2 STL [R1+0x25ec], R40 ;  /* 0x0025ec2801002387 */ /* 0x0009e80000100800 */
[----:B------:R-:W2:Y:S04]  /*55870*/  @P4 LDG.E.U16 R35, desc[UR6][R10.64] ;  /* 0x000000060a234981 */ /* 0x000ea8000c1e1500 */
[----:B------:R-:W2:Y:S04]  /*55880*/  @P4 LDG.E.U16 R5, desc[UR6][R18.64] ;  /* 0x0000000612054981 */ /* 0x000ea8000c1e1500 */
[----:B------:R0:W-:Y:S04]  /*55890*/  @P2 STL [R1+0x25f0], R34 ;  /* 0x0025f02201002387 */ /* 0x0001e80000100800 */
[----:B------:R0:W-:Y:S04]  /*558a0*/  @P2 STL [R1+0x25f4], R33 ;  /* 0x0025f42101002387 */ /* 0x0001e80000100800 */
[----:B------:R-:W3:Y:S04]  /*558b0*/  LDL.LU R9, [R1+0xd08] ;  /* 0x000d080001097983 */ /* 0x000ee80000300800 */
[----:B------:R-:W3:Y:S04]  /*558c0*/  LDL.LU R8, [R1+0xd24] ;  /* 0x000d240001087983 */ /* 0x000ee80000300800 */
[----:B------:R-:W3:Y:S04]  /*558d0*/  LDL.LU R2, [R1+0xd0c] ;  /* 0x000d0c0001027983 */ /* 0x000ee80000300800 */
[----:B------:R-:W-:Y:S04]  /*558e0*/  STL.64 [R1+0x1018], R10 ;  /* 0x0010180a01007387 */ /* 0x000fe80000100a00 */
[----:B------:R-:W1:Y:S04]  /*558f0*/  LDL.LU R0, [R1+0xd18] ;  /* 0x000d180001007983 */ /* 0x000e680000300800 */
[----:B----4-:R-:W4:Y:S04]  /*55900*/  LDL R40, [R1+0x25c0] ;  /* 0x0025c00001287983 */ /* 0x010f280000100800 */
[----:B0-----:R-:W4:Y:S04]  /*55910*/  LDL R34, [R1+0x25c4] ;  /* 0x0025c40001227983 */ /* 0x001f280000100800 */
[----:B------:R-:W4:Y:S04]  /*55920*/  LDL R33, [R1+0x25c8] ;  /* 0x0025c80001217983 */ /* 0x000f280000100800 */
[----:B------:R-:W4:Y:S04]  /*55930*/  LDL R41, [R1+0x25bc] ;  /* 0x0025bc0001297983 */ /* 0x000f280000100800 */
[----:B------:R-:W-:Y:S04]  /*55940*/  STL.64 [R1+0x1020], R12 ;  /* 0x0010200c01007387 */ /* 0x000fe80000100a00 */
[----:B------:R0:W-:Y:S04]  /*55950*/  STL.64 [R1+0x1030], R18 ;  /* 0x0010301201007387 */ /* 0x0001e80000100a00 */
[----:B0-----:R-:W4:Y:S04]  /*55960*/  LDL.LU R18, [R1+0xd10] ;  /* 0x000d100001127983 */ /* 0x001f280000300800 */
[----:B------:R-:W-:Y:S04]  /*55970*/  STL.64 [R1+0x1028], R14 ;  /* 0x0010280e01007387 */ /* 0x000fe80000100a00 */
[----:B--2---:R0:W-:Y:S04]  /*55980*/  @P4 STL [R1+0x25e4], R5 ;  /* 0x0025e40501004387 */ /* 0x0041e80000100800 */
[----:B0-----:R-:W2:Y:S04]  /*55990*/  LDL.LU R5, [R1+0xd1c] ;  /* 0x000d1c0001057983 */ /* 0x001ea80000300800 */
[----:B------:R-:W2:Y:S04]  /*559a0*/  LDL.LU R4, [R1+0xd14] ;  /* 0x000d140001047983 */ /* 0x000ea80000300800 */
[----:B------:R-:W2:Y:S01]  /*559b0*/  LDL.LU R3, [R1+0xd20] ;  /* 0x000d200001037983 */ /* 0x000ea20000300800 */
[----:B------:R-:W-:-:S03]  /*559c0*/  ISETP.GT.AND P5, PT, R6, 0x7c, PT ;  /* 0x0000007c0600780c */ /* 0x000fc60003fa4270 */
[----:B------:R0:W-:Y:S01]  /*559d0*/  @P4 STL [R1+0x25d8], R35 ;  /* 0x0025d82301004387 */ /* 0x0001e20000100800 */
[----:B---3--:R-:W-:Y:S01]  /*559e0*/  MOV R12, R8 ;  /* 0x00000008000c7202 */ /* 0x008fe20000000f00 */
[----:B------:R-:W-:Y:S02]  /*559f0*/  IMAD.MOV.U32 R13, RZ, RZ, R9 ;  /* 0x000000ffff0d7224 */ /* 0x000fe400078e0009 */
[----:B------:R-:W-:Y:S01]  /*55a00*/  @P4 STL [R1+0x25dc], R28 ;  /* 0x0025dc1c01004387 */ /* 0x000fe20000100800 */
[----:B-1----:R-:W-:Y:S02]  /*55a10*/  IMAD.MOV.U32 R14, RZ, RZ, R0 ;  /* 0x000000ffff0e7224 */ /* 0x002fe400078e0000 */
[----:B------:R-:W-:Y:S01]  /*55a20*/  IMAD.MOV.U32 R15, RZ, RZ, R2 ;  /* 0x000000ffff0f7224 */ /* 0x000fe200078e0002 */
[----:B------:R-:W-:Y:S04]  /*55a30*/  @P4 STL [R1+0x25e0], R29 ;  /* 0x0025e01d01004387 */ /* 0x000fe80000100800 */
[----:B------:R-:W3:Y:S04]  /*55a40*/  LDL.LU R9, [R1+0xd28] ;  /* 0x000d280001097983 */ /* 0x000ee80000300800 */
[----:B------:R-:W3:Y:S01]  /*55a50*/  LDL.LU R8, [R1+0xd40] ;  /* 0x000d400001087983 */ /* 0x000ee20000300800 */
[----:B----4-:R-:W-:-:S03]  /*55a60*/  IMAD.MOV.U32 R19, RZ, RZ, R18 ;  /* 0x000000ffff137224 */ /* 0x010fc600078e0012 */
[----:B------:R-:W-:Y:S04]  /*55a70*/  STL.64 [R1+0xff8], R12 ;  /* 0x000ff80c01007387 */ /* 0x000fe80000100a00 */
[----:B------:R-:W-:Y:S04]  /*55a80*/  STL.64 [R1+0x1000], R14 ;  /* 0x0010000e01007387 */ /* 0x000fe80000100a00 */
[----:B------:R-:W4:Y:S04]  /*55a90*/  LDL.LU R11, [R1+0xd2c] ;  /* 0x000d2c00010b7983 */ /* 0x000f280000300800 */
[----:B------:R-:W4:Y:S04]  /*55aa0*/  LDL.LU R10, [R1+0xd44] ;  /* 0x000d4400010a7983 */ /* 0x000f280000300800 */
[----:B------:R-:W3:Y:S04]  /*55ab0*/  LDL.LU R2, [R1+0xd30] ;  /* 0x000d300001027983 */ /* 0x000ee80000300800 */
[----:B------:R-:W3:Y:S04]  /*55ac0*/  LDL.LU R0, [R1+0xd38] ;  /* 0x000d380001007983 */ /* 0x000ee80000300800 */
[----:B------:R-:W3:Y:S04]  /*55ad0*/  @P5 LDG.E.U16 R33, desc[UR6][R12.64] ;  /* 0x000000060c215981 */ /* 0x000ee8000c1e1500 */
[----:B0-----:R-:W4:Y:S04]  /*55ae0*/  LDL R35, [R1+0x25b8] ;  /* 0x0025b80001237983 */ /* 0x001f280000100800 */
[----:B------:R-:W4:Y:S01]  /*55af0*/  @P5 LDG.E.U16 R32, desc[UR6][R14.64] ;  /* 0x000000060e205981 */ /* 0x000f22000c1e1500 */
[----:B--2---:R-:W-:-:S02]  /*55b00*/  IMAD.MOV.U32 R18, RZ, RZ, R5 ;  /* 0x000000ffff127224 */ /* 0x004fc400078e0005 */
[----:B------:R-:W-:Y:S02]  /*55b10*/  IMAD.MOV.U32 R5, RZ, RZ, R4 ;  /* 0x000000ffff057224 */ /* 0x000fe400078e0004 */
[----:B------:R-:W-:Y:S01]  /*55b20*/  IMAD.MOV.U32 R4, RZ, RZ, R3 ;  /* 0x000000ffff047224 */ /* 0x000fe200078e0003 */
[----:B------:R-:W2:Y:S04]  /*55b30*/  @P5 LDG.E.U16 R31, desc[UR6][R18.64] ;  /* 0x00000006121f5981 */ /* 0x000ea8000c1e1500 */
[----:B------:R0:W-:Y:S04]  /*55b40*/  STL.64 [R1+0x1010], R4 ;  /* 0x0010100401007387 */ /* 0x0001e80000100a00 */
[----:B------:R-:W2:Y:S04]  /*55b50*/  @P5 LDG.E.U16 R30, desc[UR6][R4.64] ;  /* 0x00000006041e5981 */ /* 0x000ea8000c1e1500 */
[----:B0-----:R-:W2:Y:S04]  /*55b60*/  LDL.LU R4, [R1+0xd34] ;  /* 0x000d340001047983 */ /* 0x001ea80000300800 */
[----:B------:R-:W-:Y:S04]  /*55b70*/  STL.64 [R1+0x1008], R18 ;  /* 0x0010081201007387 */ /* 0x000fe80000100a00 */
[----:B------:R-:W2:Y:S01]  /*55b80*/  LDL.LU R3, [R1+0xd3c] ;  /* 0x000d3c0001037983 */ /* 0x000ea20000300800 */
[----:B------:R-:W-:-:S03]  /*55b90*/  ISETP.GT.AND P2, PT, R6, 0x7d, PT ;  /* 0x0000007d0600780c */ /* 0x000fc60003f44270 */
[----:B------:R-:W2:Y:S04]  /*55ba0*/  LDL R5, [R1+0x25b4] ;  /* 0x0025b40001057983 */ /* 0x000ea80000100800 */
[----:B------:R-:W2:Y:S04]  /*55bb0*/  LDL R29, [R1+0x25b0] ;  /* 0x0025b000011d7983 */ /* 0x000ea80000100800 */
[----:B------:R-:W2:Y:S04]  /*55bc0*/  LDL R28, [R1+0x25ac] ;  /* 0x0025ac00011c7983 */ /* 0x000ea80000100800 */
[----:B---3--:R0:W-:Y:S04]  /*55bd0*/  @P5 STL [R1+0x25c8], R33 ;  /* 0x0025c82101005387 */ /* 0x0081e80000100800 */
[----:B----4-:R-:W-:Y:S01]  /*55be0*/  @P5 STL [R1+0x25cc], R32 ;  /* 0x0025cc2001005387 */ /* 0x010fe20000100800 */
[----:B------:R-:W-:-:S02]  /*55bf0*/  IMAD.MOV.U32 R12, RZ, RZ, R0 ;  /* 0x000000ffff0c7224 */ /* 0x000fc400078e0000 */
[----:B------:R-:W-:Y:S01]  /*55c00*/  IMAD.MOV.U32 R13, RZ, RZ, R2 ;  /* 0x000000ffff0d7224 */ /* 0x000fe200078e0002 */
[----:B------:R-:W3:Y:S04]  /*55c10*/  @P2 LDG.E.U16 R41, desc[UR6][R10.64] ;  /* 0x000000060a292981 */ /* 0x000ee8000c1e1500 */
[----:B------:R-:W4:Y:S04]  /*55c20*/  @P2 LDG.E.U16 R40, desc[UR6][R12.64] ;  /* 0x000000060c282981 */ /* 0x000f28000c1e1500 */
[----:B------:R-:W3:Y:S04]  /*55c30*/  @P2 LDG.E.U16 R35, desc[UR6][R8.64] ;  /* 0x0000000608232981 */ /* 0x000ee8000c1e1500 */
[----:B--2---:R-:W-:Y:S04]  /*55c40*/  @P5 STL [R1+0x25d0], R31 ;  /* 0x0025d01f01005387 */ /* 0x004fe80000100800 */
[----:B------:R-:W-:Y:S04]  /*55c50*/  @P5 STL [R1+0x25d4], R30 ;  /* 0x0025d41e01005387 */ /* 0x000fe80000100800 */
[----:B0-----:R-:W2:Y:S04]  /*55c60*/  LDL R33, [R1+0x25a8] ;  /* 0x0025a80001217983 */ /* 0x001ea80000100800 */
[----:B------:R-:W-:Y:S04]  /*55c70*/  STL.64 [R1+0xfd8], R8 ;  /* 0x000fd80801007387 */ /* 0x000fe80000100a00 */
[----:B------:R-:W2:Y:S04]  /*55c80*/  LDL.LU R2, [R1+0xd48] ;  /* 0x000d480001027983 */ /* 0x000ea80000300800 */
[----:B------:R0:W-:Y:S04]  /*55c90*/  STL.64 [R1+0xfe0], R10 ;  /* 0x000fe00a01007387 */ /* 0x0001e80000100a00 */
[----:B------:R1:W-:Y:S04]  /*55ca0*/  STL.64 [R1+0xfe8], R12 ;  /* 0x000fe80c01007387 */ /* 0x0003e80000100a00 */
[----:B------:R-:W2:Y:S01]  /*55cb0*/  LDL.LU R0, [R1+0xd58] ;  /* 0x000d580001007983 */ /* 0x000ea20000300800 */
[----:B------:R-:W-:-:S02]  /*55cc0*/  IMAD.MOV.U32 R15, RZ, RZ, R4 ;  /* 0x000000ffff0f7224 */ /* 0x000fc400078e0004 */
[----:B------:R-:W-:-:S05]  /*55cd0*/  IMAD.MOV.U32 R14, RZ, RZ, R3 ;  /* 0x000000ffff0e7224 */ /* 0x000fca00078e0003 */
[----:B------:R1:W-:Y:S04]  /*55ce0*/  STL.64 [R1+0xff0], R14 ;  /* 0x000ff00e01007387 */ /* 0x0003e80000100a00 */
[----:B0-----:R-:W2:Y:S04]  /*55cf0*/  LDL.LU R11, [R1+0xd4c] ;  /* 0x000d4c00010b7983 */ /* 0x001ea80000300800 */
[----:B------:R-:W2:Y:S04]  /*55d00*/  LDL.LU R10, [R1+0xd5c] ;  /* 0x000d5c00010a7983 */ /* 0x000ea80000300800 */
[----:B-1----:R-:W2:Y:S04]  /*55d10*/  LDL.LU R13, [R1+0xd50] ;  /* 0x000d5000010d7983 */ /* 0x002ea80000300800 */
[----:B------:R-:W2:Y:S04]  /*55d20*/  @P2 LDG.E.U16 R34, desc[UR6][R14.64] ;  /* 0x000000060e222981 */ /* 0x000ea8000c1e1500 */
[----:B------:R-:W2:Y:S04]  /*55d30*/  LDL.LU R12, [R1+0xd60] ;  /* 0x000d6000010c7983 */ /* 0x000ea80000300800 */
[----:B------:R-:W2:Y:S04]  /*55d40*/  LDL.LU R15, [R1+0xd54] ;  /* 0x000d5400010f7983 */ /* 0x000ea80000300800 */
[----:B------:R-:W2:Y:S01]  /*55d50*/  LDL.LU R14, [R1+0xd64] ;  /* 0x000d6400010e7983 */ /* 0x000ea20000300800 */
[----:B------:R-:W-:-:S03]  /*55d60*/  ISETP.GT.AND P4, PT, R6, 0x7e, PT ;  /* 0x0000007e0600780c */ /* 0x000fc60003f84270 */
[----:B------:R-:W2:Y:S04]  /*55d70*/  LDL R30, [R1+0x25a4] ;  /* 0x0025a400011e7983 */ /* 0x000ea80000100800 */
[----:B------:R-:W2:Y:S04]  /*55d80*/  LDL R31, [R1+0x25a0] ;  /* 0x0025a000011f7983 */ /* 0x000ea80000100800 */
[----:B----4-:R0:W-:Y:S04]  /*55d90*/  @P2 STL [R1+0x25c0], R40 ;  /* 0x0025c02801002387 */ /* 0x0101e80000100800 */
[----:B0-----:R-:W4:Y:S04]  /*55da0*/  LDL R40, [R1+0x259c] ;  /* 0x00259c0001287983 */ /* 0x001f280000100800 */
[----:B---3--:R0:W-:Y:S04]  /*55db0*/  @P2 STL [R1+0x25bc], R41 ;  /* 0x0025bc2901002387 */ /* 0x0081e80000100800 */
[----:B0-----:R-:W3:Y:S04]  /*55dc0*/  LDL R41, [R1+0x2598] ;  /* 0x0025980001297983 */ /* 0x001ee80000100800 */
[----:B------:R-:W-:Y:S01]  /*55dd0*/  @P2 STL [R1+0x25b8], R35 ;  /* 0x0025b82301002387 */ /* 0x000fe20000100800 */
[----:B--2---:R-:W-:-:S02]  /*55de0*/  IMAD.MOV.U32 R3, RZ, RZ, R2 ;  /* 0x000000ffff037224 */ /* 0x004fc400078e0002 */
[----:B------:R-:W-:-:S05]  /*55df0*/  IMAD.MOV.U32 R2, RZ, RZ, R0 ;  /* 0x000000ffff027224 */ /* 0x000fca00078e0000 */
[----:B------:R-:W2:Y:S04]  /*55e00*/  @P4 LDG.E.U16 R33, desc[UR6][R2.64] ;  /* 0x0000000602214981 */ /* 0x000ea8000c1e1500 */
[----:B------:R-:W2:Y:S04]  /*55e10*/  @P4 LDG.E.U16 R28, desc[UR6][R10.64] ;  /* 0x000000060a1c4981 */ /* 0x000ea8000c1e1500 */
[----:B------:R0:W-:Y:S04]  /*55e20*/  @P2 STL [R1+0x25c4], R34 ;  /* 0x0025c42201002387 */ /* 0x0001e80000100800 */
[----:B------:R-:W2:Y:S04]  /*55e30*/  LDL.LU R9, [R1+0xd68] ;  /* 0x000d680001097983 */ /* 0x000ea80000300800 */
[----:B------:R-:W3:Y:S04]  /*55e40*/  LDL.LU R8, [R1+0xd84] ;  /* 0x000d840001087983 */ /* 0x000ee80000300800 */
[----:B------:R-:W3:Y:S04]  /*55e50*/  LDL.LU R4, [R1+0xd6c] ;  /* 0x000d6c0001047983 */ /* 0x000ee80000300800 */
[----:B------:R2:W3:Y:S04]  /*55e60*/  @P4 LDG.E.U16 R29, desc[UR6][R12.64] ;  /* 0x000000060c1d4981 */ /* 0x0004e8000c1e1500 */
[----:B------:R-:W3:Y:S04]  /*55e70*/  @P4 LDG.E.U16 R5, desc[UR6][R14.64] ;  /* 0x000000060e054981 */ /* 0x000ee8000c1e1500 */
[----:B------:R-:W-:Y:S04]  /*55e80*/  STL.64 [R1+0xfb8], R2 ;  /* 0x000fb80201007387 */ /* 0x000fe80000100a00 */
[----:B------:R-:W4:Y:S04]  /*55e90*/  LDL.LU R0, [R1+0xd78] ;  /* 0x000d780001007983 */ /* 0x000f280000300800 */
[----:B------:R-:W4:Y:S04]  /*55ea0*/  LDL R32, [R1+0x2594] ;  /* 0x0025940001207983 */ /* 0x000f280000100800 */
[----:B0-----:R-:W4:Y:S04]  /*55eb0*/  LDL R34, [R1+0x2590] ;  /* 0x0025900001227983 */ /* 0x001f280000100800 */
[----:B------:R-:W4:Y:S04]  /*55ec0*/  LDL R35, [R1+0x258c] ;  /* 0x00258c0001237983 */ /* 0x000f280000100800 */
[----:B------:R-:W-:Y:S04]  /*55ed0*/  STL.64 [R1+0xfd0], R14 ;  /* 0x000fd00e01007387 */ /* 0x000fe80000100a00 */
[----:B------:R-:W-:Y:S04]  /*55ee0*/  STL.64 [R1+0xfc0], R10 ;  /* 0x000fc00a01007387 */ /* 0x000fe80000100a00 */
[----:B------:R2:W-:Y:S04]  /*55ef0*/  STL.64 [R1+0xfc8], R12 ;  /* 0x000fc80c01007387 */ /* 0x0005e80000100a00 */
[----:B------:R-:W4:Y:S04]  /*55f00*/  LDL.LU R19, [R1+0xd70] ;  /* 0x000d700001137983 */ /* 0x000f280000300800 */
[----:B------:R-:W4:Y:S04]  /*55f10*/  LDL.LU R18, [R1+0xd7c] ;  /* 0x000d7c0001127983 */ /* 0x000f280000300800 */
[----:B------:R-:W4:Y:S01]  /*55f20*/  LDL.LU R22, [R1+0xd74] ;  /* 0x000d740001167983 */ /* 0x000f220000300800 */
[----:B--2---:R-:W-:-:S03]  /*55f30*/  IMAD.MOV.U32 R13, RZ, RZ, R9 ;  /* 0x000000ffff0d7224 */ /* 0x004fc600078e0009 */
[----:B---3--:R0:W-:Y:S04]  /*55f40*/  @P4 STL [R1+0x25b4], R5 ;  /* 0x0025b40501004387 */ /* 0x0081e80000100800 */
[----:B0-----:R-:W2:Y:S04]  /*55f50*/  LDL.LU R5, [R1+0xd80] ;  /* 0x000d800001057983 */ /* 0x001ea80000300800 */
[----:B------:R-:W3:Y:S04]  /*55f60*/  LDL.LU R3, [R1+0xd88] ;  /* 0x000d880001037983 */ /* 0x000ee80000300800 */
[----:B------:R-:W3:Y:S04]  /*55f70*/  LDL.LU R2, [R1+0xda0] ;  /* 0x000da00001027983 */ /* 0x000ee80000300800 */
[----:B------:R0:W-:Y:S01]  /*55f80*/  @P4 STL [R1+0x25a8], R33 ;  /* 0x0025a82101004387 */ /* 0x0001e20000100800 */
[----:B------:R-:W-:-:S03]  /*55f90*/  IMAD.MOV.U32 R12, RZ, RZ, R8 ;  /* 0x000000ffff0c7224 */ /* 0x000fc600078e0008 */
[----:B------:R-:W-:Y:S01]  /*55fa0*/  @P4 STL [R1+0x25ac], R28 ;  /* 0x0025ac1c01004387 */ /* 0x000fe20000100800 */
[----:B----4-:R-:W-:Y:S02]  /*55fb0*/  IMAD.MOV.U32 R14, RZ, RZ, R0 ;  /* 0x000000ffff0e7224 */ /* 0x010fe400078e0000 */
[----:B------:R-:W-:Y:S01]  /*55fc0*/  IMAD.MOV.U32 R15, RZ, RZ, R4 ;  /* 0x000000ffff0f7224 */ /* 0x000fe200078e0004 */
[----:B------:R-:W-:Y:S04]  /*55fd0*/  @P4 STL [R1+0x25b0], R29 ;  /* 0x0025b01d01004387 */ /* 0x000fe80000100800 */
[----:B------:R-:W4:Y:S04]  /*55fe0*/  LDL.LU R4, [R1+0xd8c] ;  /* 0x000d8c0001047983 */ /* 0x000f280000300800 */
[----:B------:R-:W3:Y:S04]  /*55ff0*/  LDL.LU R0, [R1+0xda4] ;  /* 0x000da40001007983 */ /* 0x000ee80000300800 */
[----:B------:R-:W-:Y:S04]  /*56000*/  STL.64 [R1+0xf98], R12 ;  /* 0x000f980c01007387 */ /* 0x000fe80000100a00 */
[----:B------:R-:W-:Y:S04]  /*56010*/  STL.64 [R1+0xfa0], R14 ;  /* 0x000fa00e01007387 */ /* 0x000fe80000100a00 */
[----:B------:R-:W3:Y:S04]  /*56020*/  LDL.LU R9, [R1+0xd90] ;  /* 0x000d900001097983 */ /* 0x000ee80000300800 */
[----:B------:R-:W3:Y:S04]  /*56030*/  LDL.LU R8, [R1+0xd98] ;  /* 0x000d980001087983 */ /* 0x000ee80000300800 */
[----:B------:R-:W3:Y:S04]  /*56040*/  LDL.LU R11, [R1+0xd94] ;  /* 0x000d9400010b7983 */ /* 0x000ee80000300800 */
[----:B------:R-:W3:Y:S01]  /*56050*/  LDL.LU R10, [R1+0xd9c] ;  /* 0x000d9c00010a7983 */ /* 0x000ee20000300800 */
[C---:B------:R-:W-:Y:S01]  /*56060*/  ISETP.GT.AND P5, PT, R6.reuse, 0x7f, PT ;  /* 0x0000007f0600780c */ /* 0x040fe20003fa4270 */
[----:B------:R-:W-:Y:S01]  /*56070*/  IMAD.MOV.U32 R23, RZ, RZ, R22 ;  /* 0x000000ffff177224 */ /* 0x000fe200078e0016 */
[----:B------:R-:W-:Y:S01]  /*56080*/  ISETP.GT.AND P2, PT, R6, 0x80, PT ;  /* 0x000000800600780c */ /* 0x000fe20003f44270 */
[----:B0-----:R-:W3:Y:S10]  /*56090*/  LDL R33, [R1+0x2588] ;  /* 0x0025880001217983 */ /* 0x001ef40000100800 */
[----:B------:R-:W3:Y:S04]  /*560a0*/  @P5 LDG.E.U16 R41, desc[UR6][R12.64] ;  /* 0x000000060c295981 */ /* 0x000ee8000c1e1500 */
[----:B------:R-:W3:Y:S04]  /*560b0*/  @P5 LDG.E.U16 R40, desc[UR6][R14.64] ;  /* 0x000000060e285981 */ /* 0x000ee8000c1e1500 */
[----:B------:R-:W3:Y:S01]  /*560c0*/  @P5 LDG.E.U16 R31, desc[UR6][R18.64] ;  /* 0x00000006121f5981 */ /* 0x000ee2000c1e1500 */
[----:B--2---:R-:W-:-:S05]  /*560d0*/  IMAD.MOV.U32 R22, RZ, RZ, R5 ;  /* 0x000000ffff167224 */ /* 0x004fca00078e0005 */
[----:B------:R-:W2:Y:S01]  /*560e0*/  @P5 LDG.E.U16 R30, desc[UR6][R22.64] ;  /* 0x00000006161e5981 */ /* 0x000ea2000c1e1500 */
[----:B----4-:R-:W-:Y:S02]  /*560f0*/  IMAD.MOV.U32 R5, RZ, RZ, R4 ;  /* 0x000000ffff057224 */ /* 0x010fe400078e0004 */
[----:B---3--:R-:W-:Y:S01]  /*56100*/  IMAD.MOV.U32 R4, RZ, RZ, R0 ;  /* 0x000000ffff047224 */ /* 0x008fe200078e0000 */
[----:B------:R-:W3:Y:S04]  /*56110*/  @P2 LDG.E.U16 R34, desc[UR6][R8.64] ;  /* 0x0000000608222981 */ /* 0x000ee8000c1e1500 */
[----:B------:R-:W4:Y:S04]  /*56120*/  @P2 LDG.E.U16 R32, desc[UR6][R10.64] ;  /* 0x000000060a202981 */ /* 0x000f28000c1e1500 */
[----:B------:R-:W3:Y:S04]  /*56130*/  @P2 LDG.E.U16 R35, desc[UR6][R4.64] ;  /* 0x0000000604232981 */ /* 0x000ee8000c1e1500 */
[----:B------:R-:W-:Y:S04]  /*56140*/  STL.64 [R1+0xfb0], R22 ;  /* 0x000fb01601007387 */ /* 0x000fe80000100a00 */
[----:B------:R-:W-:Y:S04]  /*56150*/  STL.64 [R1+0xfa8], R18 ;  /* 0x000fa81201007387 */ /* 0x000fe80000100a00 */
[----:B------:R-:W3:Y:S04]  /*56160*/  @P2 LDG.E.U16 R33, desc[UR6][R2.64] ;  /* 0x0000000602212981 */ /* 0x000ee8000c1e1500 */
[----:B------:R-:W-:Y:S04]  /*56170*/  @P5 STL [R1+0x2598], R41 ;  /* 0x0025982901005387 */ /* 0x000fe80000100800 */
[----:B------:R0:W-:Y:S04]  /*56180*/  @P5 STL [R1+0x259c], R40 ;  /* 0x00259c2801005387 */ /* 0x0001e80000100800 */
[----:B------:R1:W-:Y:S04]  /*56190*/  @P5 STL [R1+0x25a0], R31 ;  /* 0x0025a01f01005387 */ /* 0x0003e80000100800 */
[----:B--2---:R2:W-:Y:S04]  /*561a0*/  @P5 STL [R1+0x25a4], R30 ;  /* 0x0025a41e01005387 */ /* 0x0045e80000100800 */
[----:B0-----:R-:W3:Y:S04]  /*561b0*/  LDL R40, [R1+0x2584] ;  /* 0x0025840001287983 */ /* 0x001ee80000100800 */
[----:B-1----:R-:W3:Y:S04]  /*561c0*/  LDL R31, [R1+0x257c] ;  /* 0x00257c00011f7983 */ /* 0x002ee80000100800 */
[----:B--2---:R-:W2:Y:S04]  /*561d0*/  LDL R30, [R1+0x2580] ;  /* 0x00258000011e7983 */ /* 0x004ea80000100800 */
[----:B------:R-:W-:Y:S04]  /*561e0*/  STL.64 [R1+0xf78], R2 ;  /* 0x000f780201007387 */ /* 0x000fe80000100a00 */
[----:B------:R-:W2:Y:S04]  /*561f0*/  LDL R41, [R1+0x2578] ;  /* 0x0025780001297983 */ /* 0x000ea80000100800 */
[----:B------:R-:W2:Y:S04]  /*56200*/  LDL R0, [R1+0x2574] ;  /* 0x0025740001007983 */ /* 0x000ea80000100800 */
        /* <DEDUP_REMOVED lines=11> */
[----:B----4-:R0:W-:Y:S04]  /*562c0*/  @P2 STL [R1+0x2594], R32 ;  /* 0x0025942001002387 */ /* 0x0101e80000100800 */
[----:B0-----:R-:W4:Y:S04]  /*562d0*/  LDL R32, [R1+0x2570] ;  /* 0x0025700001207983 */ /* 0x001f280000100800 */
[----:B---3--:R0:W-:Y:S04]  /*562e0*/  @P2 STL [R1+0x2590], R34 ;  /* 0x0025902201002387 */ /* 0x0081e80000100800 */
[----:B0-----:R-:W3:Y:S04]  /*562f0*/  LDL R34, [R1+0x256c] ;  /* 0x00256c0001227983 */ /* 0x001ee80000100800 */
[----:B------:R0:W-:Y:S04]  /*56300*/  @P2 STL [R1+0x258c], R35 ;  /* 0x00258c2301002387 */ /* 0x0001e80000100800 */
[----:B0-----:R-:W3:Y:S04]  /*56310*/  LDL R35, [R1+0x2568] ;  /* 0x0025680001237983 */ /* 0x001ee80000100800 */
[----:B------:R-:W3:Y:S04]  /*56320*/  LDL.LU R11, [R1+0xdc8] ;  /* 0x000dc800010b7983 */ /* 0x000ee80000300800 */
[----:B------:R-:W3:Y:S04]  /*56330*/  LDL.LU R10, [R1+0xde4] ;  /* 0x000de400010a7983 */ /* 0x000ee80000300800 */
[----:B------:R-:W3:Y:S04]  /*56340*/  LDL.LU R9, [R1+0xdcc] ;  /* 0x000dcc0001097983 */ /* 0x000ee80000300800 */
[----:B------:R-:W3:Y:S04]  /*56350*/  LDL.LU R8, [R1+0xdd8] ;  /* 0x000dd80001087983 */ /* 0x000ee80000300800 */
[----:B------:R-:W3:Y:S04]  /*56360*/  LDL.LU R5, [R1+0xdd0] ;  /* 0x000dd00001057983 */ /* 0x000ee80000300800 */
[----:B------:R-:W3:Y:S04]  /*56370*/  LDL.LU R4, [R1+0xddc] ;  /* 0x000ddc0001047983 */ /* 0x000ee80000300800 */
[----:B------:R-:W3:Y:S04]  /*56380*/  LDL.LU R3, [R1+0xdd4] ;  /* 0x000dd40001037983 */ /* 0x000ee80000300800 */
[----:B------:R-:W3:Y:S01]  /*56390*/  LDL.LU R2, [R1+0xde0] ;  /* 0x000de00001027983 */ /* 0x000ee20000300800 */
[----:B------:R-:W-:-:S02]  /*563a0*/  ISETP.GT.AND P4, PT, R6, 0x81, PT ;  /* 0x000000810600780c */ /* 0x000fc40003f84270 */
[----:B------:R-:W-:-:S11]  /*563b0*/  ISETP.GT.AND P5, PT, R6, 0x82, PT ;  /* 0x000000820600780c */ /* 0x000fd60003fa4270 */
[----:B--2---:R0:W2:Y:S04]  /*563c0*/  @P4 LDG.E.U16 R41, desc[UR6][R12.64] ;  /* 0x000000060c294981 */ /* 0x0040a8000c1e1500 */
[----:B------:R-:W2:Y:S04]  /*563d0*/  @P4 LDG.E.U16 R31, desc[UR6][R14.64] ;  /* 0x000000060e1f4981 */ /* 0x000ea8000c1e1500 */
[----:B------:R1:W2:Y:S04]  /*563e0*/  @P4 LDG.E.U16 R30, desc[UR6][R18.64] ;  /* 0x00000006121e4981 */ /* 0x0002a8000c1e1500 */
[----:B------:R0:W2:Y:S04]  /*563f0*/  @P4 LDG.E.U16 R40, desc[UR6][R22.64] ;  /* 0x0000000616284981 */ /* 0x0000a8000c1e1500 */
[----:B---3--:R-:W3:Y:S04]  /*56400*/  @P5 LDG.E.U16 R0, desc[UR6][R2.64] ;  /* 0x0000000602005981 */ /* 0x008ee8000c1e1500 */
[----:B------:R0:W-:Y:S04]  /*56410*/  @P2 STL [R1+0x2588], R33 ;  /* 0x0025882101002387 */ /* 0x0001e80000100800 */
[----:B------:R0:W-:Y:S04]  /*56420*/  STL.64 [R1+0xf58], R12 ;  /* 0x000f580c01007387 */ /* 0x0001e80000100a00 */
[----:B------:R-:W-:Y:S04]  /*56430*/  STL.64 [R1+0xf60], R14 ;  /* 0x000f600e01007387 */ /* 0x000fe80000100a00 */
[----:B------:R1:W-:Y:S04]  /*56440*/  STL.64 [R1+0xf68], R18 ;  /* 0x000f681201007387 */ /* 0x0003e80000100a00 */
[----:B------:R1:W-:Y:S04]  /*56450*/  STL.64 [R1+0xf70], R22 ;  /* 0x000f701601007387 */ /* 0x0003e80000100a00 */
[----:B------:R-:W3:Y:S04]  /*56460*/  LDL R28, [R1+0x2564] ;  /* 0x00256400011c7983 */ /* 0x000ee80000100800 */
[----:B0-----:R-:W3:Y:S01]  /*56470*/  LDL R33, [R1+0x2560] ;  /* 0x0025600001217983 */ /* 0x001ee20000100800 */
[----:B------:R-:W-:-:S02]  /*56480*/  IMAD.MOV.U32 R12, RZ, RZ, R10 ;  /* 0x000000ffff0c7224 */ /* 0x000fc400078e000a */
[----:B------:R-:W-:Y:S02]  /*56490*/  IMAD.MOV.U32 R13, RZ, RZ, R11 ;  /* 0x000000ffff0d7224 */ /* 0x000fe400078e000b */
[----:B-1----:R-:W-:Y:S02]  /*564a0*/  IMAD.MOV.U32 R18, RZ, RZ, R8 ;  /* 0x000000ffff127224 */ /* 0x002fe400078e0008 */
[----:B------:R-:W-:Y:S02]  /*564b0*/  IMAD.MOV.U32 R19, RZ, RZ, R9 ;  /* 0x000000ffff137224 */ /* 0x000fe400078e0009 */
[----:B------:R-:W-:Y:S02]  /*564c0*/  IMAD.MOV.U32 R22, RZ, RZ, R4 ;  /* 0x000000ffff167224 */ /* 0x000fe400078e0004 */
[----:B------:R-:W-:Y:S01]  /*564d0*/  IMAD.MOV.U32 R23, RZ, RZ, R5 ;  /* 0x000000ffff177224 */ /* 0x000fe200078e0005 */
[----:B------:R-:W3:Y:S04]  /*564e0*/  @P5 LDG.E.U16 R35, desc[UR6][R12.64] ;  /* 0x000000060c235981 */ /* 0x000ee8000c1e1500 */
[----:B------:R-:W3:Y:S04]  /*564f0*/  @P5 LDG.E.U16 R34, desc[UR6][R18.64] ;  /* 0x0000000612225981 */ /* 0x000ee8000c1e1500 */
[----:B----4-:R-:W4:Y:S04]  /*56500*/  @P5 LDG.E.U16 R32, desc[UR6][R22.64] ;  /* 0x0000000616205981 */ /* 0x010f28000c1e1500 */
[----:B--2---:R0:W-:Y:S04]  /*56510*/  @P4 STL [R1+0x2584], R40 ;  /* 0x0025842801004387 */ /* 0x0041e80000100800 */
[----:B0-----:R-:W2:Y:S04]  /*56520*/  LDL R40, [R1+0x255c] ;  /* 0x00255c0001287983 */ /* 0x001ea80000100800 */
[----:B------:R0:W-:Y:S04]  /*56530*/  @P4 STL [R1+0x2578], R41 ;  /* 0x0025782901004387 */ /* 0x0001e80000100800 */
[----:B0-----:R-:W2:Y:S04]  /*56540*/  LDL R41, [R1+0x2558] ;  /* 0x0025580001297983 */ /* 0x001ea80000100800 */
[----:B------:R-:W-:Y:S04]  /*56550*/  @P4 STL [R1+0x257c], R31 ;  /* 0x00257c1f01004387 */ /* 0x000fe80000100800 */
[----:B------:R-:W-:Y:S04]  /*56560*/  @P4 STL [R1+0x2580], R30 ;  /* 0x0025801e01004387 */ /* 0x000fe80000100800 */
[----:B------:R-:W-:Y:S04]  /*56570*/  STL.64 [R1+0xf38], R12 ;  /* 0x000f380c01007387 */ /* 0x000fe80000100a00 */
[----:B------:R-:W-:Y:S04]  /*56580*/  STL.64 [R1+0xf40], R18 ;  /* 0x000f401201007387 */ /* 0x000fe80000100a00 */
[----:B------:R-:W-:Y:S04]  /*56590*/  STL.64 [R1+0xf48], R22 ;  /* 0x000f481601007387 */ /* 0x000fe80000100a00 */
[----:B------:R0:W-:Y:S04]  /*565a0*/  STL.64 [R1+0xf50], R2 ;  /* 0x000f500201007387 */ /* 0x0001e80000100a00 */
[----:B0-----:R-:W2:Y:S04]  /*565b0*/  LDL.LU R2, [R1+0xde8] ;  /* 0x000de80001027983 */ /* 0x001ea80000300800 */
[----:B---3--:R0:W-:Y:S04]  /*565c0*/  @P5 STL [R1+0x2574], R0 ;  /* 0x0025740001005387 */ /* 0x0081e80000100800 */
[----:B0-----:R-:W3:Y:S04]  /*565d0*/  LDL.LU R0, [R1+0xe00] ;  /* 0x000e000001007983 */ /* 0x001ee80000300800 */
[----:B------:R-:W3:Y:S04]  /*565e0*/  LDL.LU R11, [R1+0xdec] ;  /* 0x000dec00010b7983 */ /* 0x000ee80000300800 */
[----:B------:R-:W3:Y:S04]  /*565f0*/  LDL.LU R10, [R1+0xe04] ;  /* 0x000e0400010a7983 */ /* 0x000ee80000300800 */
[----:B------:R-:W3:Y:S04]  /*56600*/  LDL.LU R14, [R1+0xdf0] ;  /* 0x000df000010e7983 */ /* 0x000ee80000300800 */
[----:B------:R-:W3:Y:S04]  /*56610*/  LDL.LU R9, [R1+0xdf8] ;  /* 0x000df80001097983 */ /* 0x000ee80000300800 */
[----:B------:R-:W3:Y:S04]  /*56620*/  LDL.LU R4, [R1+0xdf4] ;  /* 0x000df40001047983 */ /* 0x000ee80000300800 */
[----:B------:R-:W3:Y:S04]  /*56630*/  LDL.LU R3, [R1+0xdfc] ;  /* 0x000dfc0001037983 */ /* 0x000ee80000300800 */
[----:B------:R-:W3:Y:S01]  /*56640*/  LDL.LU R8, [R1+0xe08] ;  /* 0x000e080001087983 */ /* 0x000ee20000300800 */
[----:B------:R-:W-:-:S03]  /*56650*/  ISETP.GT.AND P2, PT, R6, 0x83, PT ;  /* 0x000000830600780c */ /* 0x000fc60003f44270 */
[----:B------:R-:W3:Y:S04]  /*56660*/  LDL.LU R5, [R1+0xe18] ;  /* 0x000e180001057983 */ /* 0x000ee80000300800 */
[----:B------:R-:W3:Y:S04]  /*56670*/  LDL R30, [R1+0x2554] ;  /* 0x00255400011e7983 */ /* 0x000ee80000100800 */
[----:B------:R-:W3:Y:S04]  /*56680*/  LDL R31, [R1+0x2550] ;  /* 0x00255000011f7983 */ /* 0x000ee80000100800 */
[----:B------:R0:W-:Y:S04]  /*56690*/  @P5 STL [R1+0x256c], R34 ;  /* 0x00256c2201005387 */ /* 0x0001e80000100800 */
[----:B0-----:R-:W3:Y:S04]  /*566a0*/  LDL R34, [R1+0x254c] ;  /* 0x00254c0001227983 */ /* 0x001ee80000100800 */
[----:B------:R0:W-:Y:S04]  /*566b0*/  @P5 STL [R1+0x2568], R35 ;  /* 0x0025682301005387 */ /* 0x0001e80000100800 */
[----:B0-----:R-:W3:Y:S04]  /*566c0*/  LDL R35, [R1+0x2548] ;  /* 0x0025480001237983 */ /* 0x001ee80000100800 */
[----:B----4-:R0:W-:Y:S01]  /*566d0*/  @P5 STL [R1+0x2570], R32 ;  /* 0x0025702001005387 */ /* 0x0101e20000100800 */
[----:B--2---:R-:W-:-:S03]  /*566e0*/  MOV R13, R2 ;  /* 0x00000002000d7202 */ /* 0x004fc60000000f00 */
[----:B------:R-:W2:Y:S01]  /*566f0*/  LDL.LU R2, [R1+0xe0c] ;  /* 0x000e0c0001027983 */ /* 0x000ea20000300800 */
[----:B---3--:R-:W-:-:S03]  /*56700*/  IMAD.MOV.U32 R12, RZ, RZ, R0 ;  /* 0x000000ffff0c7224 */ /* 0x008fc600078e0000 */
[----:B------:R-:W3:Y:S01]  /*56710*/  LDL.LU R0, [R1+0xe1c] ;  /* 0x000e1c0001007983 */ /* 0x000ee20000300800 */
[----:B------:R-:W-:Y:S02]  /*56720*/  IMAD.MOV.U32 R15, RZ, RZ, R14 ;  /* 0x000000ffff0f7224 */ /* 0x000fe400078e000e */
[----:B------:R-:W-:Y:S02]  /*56730*/  IMAD.MOV.U32 R14, RZ, RZ, R9 ;  /* 0x000000ffff0e7224 */ /* 0x000fe400078e0009 */
[----:B------:R-:W-:Y:S02]  /*56740*/  IMAD.MOV.U32 R19, RZ, RZ, R4 ;  /* 0x000000ffff137224 */ /* 0x000fe400078e0004 */
[----:B------:R-:W-:Y:S01]  /*56750*/  IMAD.MOV.U32 R18, RZ, RZ, R3 ;  /* 0x000000ffff127224 */ /* 0x000fe200078e0003 */
[----:B------:R-:W-:Y:S04]  /*56760*/  STL.64 [R1+0xf18], R12 ;  /* 0x000f180c01007387 */ /* 0x000fe80000100a00 */
[----:B------:R-:W-:Y:S04]  /*56770*/  STL.64 [R1+0xf20], R10 ;  /* 0x000f200a01007387 */ /* 0x000fe80000100a00 */
[----:B0-----:R-:W4:Y:S04]  /*56780*/  LDL R32, [R1+0x2544] ;  /* 0x0025440001207983 */ /* 0x001f280000100800 */
[----:B------:R-:W-:Y:S04]  /*56790*/  STL.64 [R1+0xf28], R14 ;  /* 0x000f280e01007387 */ /* 0x000fe80000100a00 */
[----:B------:R0:W-:Y:S04]  /*567a0*/  STL.64 [R1+0xf30], R18 ;  /* 0x000f301201007387 */ /* 0x0001e80000100a00 */
[----:B------:R-:W4:Y:S04]  /*567b0*/  @P2 LDG.E.U16 R28, desc[UR6][R18.64] ;  /* 0x00000006121c2981 */ /* 0x000f28000c1e1500 */
[----:B------:R-:W4:Y:S04]  /*567c0*/  @P2 LDG.E.U16 R40, desc[UR6][R10.64] ;  /* 0x000000060a282981 */ /* 0x000f28000c1e1500 */
[----:B------:R1:W4:Y:S04]  /*567d0*/  @P2 LDG.E.U16 R41, desc[UR6][R12.64] ;  /* 0x000000060c292981 */ /* 0x000328000c1e1500 */
[----:B------:R2:W4:Y:S04]  /*567e0*/  @P2 LDG.E.U16 R33, desc[UR6][R14.64] ;  /* 0x000000060e212981 */ /* 0x000528000c1e1500 */
[----:B0-----:R-:W4:Y:S04]  /*567f0*/  LDL.LU R18, [R1+0xe10] ;  /* 0x000e100001127983 */ /* 0x001f280000300800 */
[----:B------:R-:W4:Y:S04]  /*56800*/  LDL.LU R11, [R1+0xe20] ;  /* 0x000e2000010b7983 */ /* 0x000f280000300800 */
[----:B------:R-:W4:Y:S04]  /*56810*/  LDL.LU R4, [R1+0xe14] ;  /* 0x000e140001047983 */ /* 0x000f280000300800 */
[----:B------:R-:W4:Y:S01]  /*56820*/  LDL.LU R3, [R1+0xe24] ;  /* 0x000e240001037983 */ /* 0x000f220000300800 */
[----:B------:R-:W-:Y:S01]  /*56830*/  ISETP.GT.AND P4, PT, R6, 0x84, PT ;  /* 0x000000840600780c */ /* 0x000fe20003f84270 */
[----:B-1----:R-:W-:-:S02]  /*56840*/  IMAD.MOV.U32 R12, RZ, RZ, R5 ;  /* 0x000000ffff0c7224 */ /* 0x002fc400078e0005 */
[----:B------:R-:W-:-:S10]  /*56850*/  IMAD.MOV.U32 R13, RZ, RZ, R8 ;  /* 0x000000ffff0d7224 */ /* 0x000fd400078e0008 */
[----:B------:R0:W4:Y:S01]  /*56860*/  @P4 LDG.E.U16 R35, desc[UR6][R12.64] ;  /* 0x000000060c234981 */ /* 0x000122000c1e1500 */
[----:B--2---:R-:W-:Y:S02]  /*56870*/  IMAD.MOV.U32 R15, RZ, RZ, R2 ;  /* 0x000000ffff0f7224 */ /* 0x004fe400078e0002 */
[----:B---3--:R-:W-:-:S05]  /*56880*/  IMAD.MOV.U32 R14, RZ, RZ, R0 ;  /* 0x000000ffff0e7224 */ /* 0x008fca00078e0000 */
[----:B------:R-:W2:Y:S04]  /*56890*/  @P4 LDG.E.U16 R34, desc[UR6][R14.64] ;  /* 0x000000060e224981 */ /* 0x000ea8000c1e1500 */
[----:B----4-:R1:W-:Y:S04]  /*568a0*/  @P2 STL [R1+0x2558], R41 ;  /* 0x0025582901002387 */ /* 0x0103e80000100800 */
[----:B------:R3:W-:Y:S04]  /*568b0*/  @P2 STL [R1+0x255c], R40 ;  /* 0x00255c2801002387 */ /* 0x0007e80000100800 */
[----:B------:R-:W-:Y:S04]  /*568c0*/  @P2 STL [R1+0x2560], R33 ;  /* 0x0025602101002387 */ /* 0x000fe80000100800 */
[----:B------:R4:W-:Y:S04]  /*568d0*/  @P2 STL [R1+0x2564], R28 ;  /* 0x0025641c01002387 */ /* 0x0009e80000100800 */
[----:B-1----:R-:W2:Y:S01]  /*568e0*/  LDL R41, [R1+0x253c] ;  /* 0x00253c0001297983 */ /* 0x002ea20000100800 */
[----:B------:R-:W-:-:S02]  /*568f0*/  IMAD.MOV.U32 R23, RZ, RZ, R4 ;  /* 0x000000ffff177224 */ /* 0x000fc400078e0004 */
[----:B------:R-:W-:Y:S01]  /*56900*/  IMAD.MOV.U32 R22, RZ, RZ, R3 ;  /* 0x000000ffff167224 */ /* 0x000fe200078e0003 */
[----:B---3--:R-:W3:Y:S04]  /*56910*/  LDL R40, [R1+0x2540] ;  /* 0x0025400001287983 */ /* 0x008ee80000100800 */
[----:B------:R0:W-:Y:S04]  /*56920*/  STL.64 [R1+0xef8], R12 ;  /* 0x000ef80c01007387 */ /* 0x0001e80000100a00 */
[----:B------:R-:W0:Y:S04]  /*56930*/  LDL.LU R10, [R1+0xe28] ;  /* 0x000e2800010a7983 */ /* 0x000e280000300800 */
[----:B------:R-:W2:Y:S04]  /*56940*/  LDL.LU R9, [R1+0xe44] ;  /* 0x000e440001097983 */ /* 0x000ea80000300800 */
[----:B------:R-:W-:Y:S01]  /*56950*/  STL.64 [R1+0xf00], R14 ;  /* 0x000f000e01007387 */ /* 0x000fe20000100a00 */
[----:B------:R-:W-:-:S03]  /*56960*/  IMAD.MOV.U32 R19, RZ, RZ, R18 ;  /* 0x000000ffff137224 */ /* 0x000fc600078e0012 */
[----:B------:R-:W3:Y:S04]  /*56970*/  @P4 LDG.E.U16 R30, desc[UR6][R22.64] ;  /* 0x00000006161e4981 */ /* 0x000ee8000c1e1500 */
[----:B------:R-:W3:Y:S01]  /*56980*/  LDL.LU R8, [R1+0xe2c] ;  /* 0x000e2c0001087983 */ /* 0x000ee20000300800 */
[----:B------:R-:W-:-:S03]  /*56990*/  IMAD.MOV.U32 R18, RZ, RZ, R11 ;  /* 0x000000ffff127224 */ /* 0x000fc600078e000b */
[----:B------:R-:W3:Y:S04]  /*569a0*/  LDL.LU R5, [R1+0xe38] ;  /* 0x000e380001057983 */ /* 0x000ee80000300800 */
[----:B------:R-:W3:Y:S04]  /*569b0*/  LDL.LU R2, [R1+0xe30] ;  /* 0x000e300001027983 */ /* 0x000ee80000300800 */
[----:B------:R-:W3:Y:S04]  /*569c0*/  LDL.LU R0, [R1+0xe3c] ;  /* 0x000e3c0001007983 */ /* 0x000ee80000300800 */
[----:B----4-:R-:W4:Y:S04]  /*569d0*/  LDL R28, [R1+0x2538] ;  /* 0x00253800011c7983 */ /* 0x010f280000100800 */
[----:B------:R-:W4:Y:S04]  /*569e0*/  LDL.LU R4, [R1+0xe34] ;  /* 0x000e340001047983 */ /* 0x000f280000300800 */
[----:B------:R1:W4:Y:S04]  /*569f0*/  @P4 LDG.E.U16 R31, desc[UR6][R18.64] ;  /* 0x00000006121f4981 */ /* 0x000328000c1e1500 */
[----:B------:R-:W4:Y:S04]  /*56a00*/  LDL.LU R3, [R1+0xe40] ;  /* 0x000e400001037983 */ /* 0x000f280000300800 */
[----:B------:R1:W-:Y:S04]  /*56a10*/  STL.64 [R1+0xf08], R18 ;  /* 0x000f081201007387 */ /* 0x0003e80000100a00 */
[----:B------:R0:W-:Y:S04]  /*56a20*/  STL.64 [R1+0xf10], R22 ;  /* 0x000f101601007387 */ /* 0x0001e80000100a00 */
[----:B------:R-:W4:Y:S01]  /*56a30*/  LDL R33, [R1+0x2534] ;  /* 0x0025340001217983 */ /* 0x000f220000100800 */
[----:B------:R-:W-:Y:S01]  /*56a40*/  ISETP.GT.AND P5, PT, R6, 0x85, PT ;  /* 0x000000850600780c */ /* 0x000fe20003fa4270 */
[----:B0-----:R-:W-:-:S02]  /*56a50*/  IMAD.MOV.U32 R13, RZ, RZ, R10 ;  /* 0x000000ffff0d7224 */ /* 0x001fc400078e000a */
[----:B--2---:R-:W-:Y:S01]  /*56a60*/  IMAD.MOV.U32 R12, RZ, RZ, R9 ;  /* 0x000000ffff0c7224 */ /* 0x004fe200078e0009 */
[----:B---3--:R0:W-:Y:S01]  /*56a70*/  @P4 STL [R1+0x2554], R30 ;  /* 0x0025541e01004387 */ /* 0x0081e20000100800 */
[----:B-1----:R-:W-:Y:S02]  /*56a80*/  IMAD.MOV.U32 R19, RZ, RZ, R8 ;  /* 0x000000ffff137224 */ /* 0x002fe400078e0008 */
[----:B------:R-:W-:Y:S02]  /*56a90*/  IMAD.MOV.U32 R18, RZ, RZ, R5 ;  /* 0x000000ffff127224 */ /* 0x000fe400078e0005 */
[----:B------:R-:W-:Y:S02]  /*56aa0*/  IMAD.MOV.U32 R23, RZ, RZ, R2 ;  /* 0x000000ffff177224 */ /* 0x000fe400078e0002 */
[----:B------:R-:W-:Y:S02]  /*56ab0*/  IMAD.MOV.U32 R22, RZ, RZ, R0 ;  /* 0x000000ffff167224 */ /* 0x000fe400078e0000 */
[----:B----4-:R1:W2:Y:S04]  /*56ac0*/  @P5 LDG.E.U16 R28, desc[UR6][R12.64] ;  /* 0x000000060c1c5981 */ /* 0x0102a8000c1e1500 */
[----:B0-----:R-:W3:Y:S04]  /*56ad0*/  LDL R30, [R1+0x2530] ;  /* 0x00253000011e7983 */ /* 0x001ee80000100800 */
[----:B------:R0:W-:Y:S01]  /*56ae0*/  @P4 STL [R1+0x254c], R34 ;  /* 0x00254c2201004387 */ /* 0x0001e20000100800 */
[----:B------:R-:W-:-:S02]  /*56af0*/  IMAD.MOV.U32 R5, RZ, RZ, R4 ;  /* 0x000000ffff057224 */ /* 0x000fc400078e0004 */
[----:B------:R-:W-:Y:S01]  /*56b00*/  IMAD.MOV.U32 R4, RZ, RZ, R3 ;  /* 0x000000ffff047224 */ /* 0x000fe200078e0003 */
[----:B------:R-:W4:Y:S04]  /*56b10*/  @P5 LDG.E.U16 R40, desc[UR6][R22.64] ;  /* 0x0000000616285981 */ /* 0x000f28000c1e1500 */
[----:B------:R-:W2:Y:S04]  /*56b20*/  @P5 LDG.E.U16 R41, desc[UR6][R18.64] ;  /* 0x0000000612295981 */ /* 0x000ea8000c1e1500 */
[----:B------:R-:W2:Y:S04]  /*56b30*/  @P5 LDG.E.U16 R32, desc[UR6][R4.64] ;  /* 0x0000000604205981 */ /* 0x000ea8000c1e1500 */
[----:B0-----:R-:W3:Y:S04]  /*56b40*/  LDL R34, [R1+0x252c] ;  /* 0x00252c0001227983 */ /* 0x001ee80000100800 */
[----:B------:R0:W-:Y:S04]  /*56b50*/  @P4 STL [R1+0x2548], R35 ;  /* 0x0025482301004387 */ /* 0x0001e80000100800 */
[----:B0-----:R-:W3:Y:S04]  /*56b60*/  LDL R35, [R1+0x2528] ;  /* 0x0025280001237983 */ /* 0x001ee80000100800 */
[----:B------:R-:W-:Y:S04]  /*56b70*/  @P4 STL [R1+0x2550], R31 ;  /* 0x0025501f01004387 */ /* 0x000fe80000100800 */
[----:B------:R-:W1:Y:S04]  /*56b80*/  LDL.LU R2, [R1+0xe48] ;  /* 0x000e480001027983 */ /* 0x000e680000300800 */
[----:B------:R-:W-:Y:S04]  /*56b90*/  STL.64 [R1+0xed8], R12 ;  /* 0x000ed80c01007387 */ /* 0x000fe80000100a00 */
[----:B------:R-:W-:Y:S04]  /*56ba0*/  STL.64 [R1+0xee0], R18 ;  /* 0x000ee01201007387 */ /* 0x000fe80000100a00 */
[----:B------:R-:W-:Y:S04]  /*56bb0*/  STL.64 [R1+0xee8], R22 ;  /* 0x000ee81601007387 */ /* 0x000fe80000100a00 */
[----:B------:R-:W3:Y:S04]  /*56bc0*/  LDL.LU R0, [R1+0xe60] ;  /* 0x000e600001007983 */ /* 0x000ee80000300800 */
[----:B------:R0:W-:Y:S04]  /*56bd0*/  STL.64 [R1+0xef0], R4 ;  /* 0x000ef00401007387 */ /* 0x0001e80000100a00 */
[----:B------:R-:W3:Y:S04]  /*56be0*/  LDL.LU R14, [R1+0xe4c] ;  /* 0x000e4c00010e7983 */ /* 0x000ee80000300800 */
[----:B------:R-:W3:Y:S04]  /*56bf0*/  LDL.LU R11, [R1+0xe64] ;  /* 0x000e6400010b7983 */ /* 0x000ee80000300800 */
[----:B------:R-:W3:Y:S04]  /*56c00*/  LDL.LU R10, [R1+0xe50] ;  /* 0x000e5000010a7983 */ /* 0x000ee80000300800 */
[----:B------:R-:W3:Y:S04]  /*56c10*/  LDL.LU R9, [R1+0xe58] ;  /* 0x000e580001097983 */ /* 0x000ee80000300800 */
[----:B------:R-:W3:Y:S04]  /*56c20*/  LDL.LU R8, [R1+0xe54] ;  /* 0x000e540001087983 */ /* 0x000ee80000300800 */
[----:B0-----:R-:W3:Y:S01]  /*56c30*/  LDL.LU R5, [R1+0xe5c] ;  /* 0x000e5c0001057983 */ /* 0x001ee20000300800 */
[----:B------:R-:W-:-:S03]  /*56c40*/  ISETP.GT.AND P2, PT, R6, 0x86, PT ;  /* 0x000000860600780c */ /* 0x000fc60003f44270 */
[----:B------:R-:W3:Y:S04]  /*56c50*/  LDL R31, [R1+0x2524] ;  /* 0x00252400011f7983 */ /* 0x000ee80000100800 */
[----:B--2---:R0:W-:Y:S04]  /*56c60*/  @P5 STL [R1+0x2544], R32 ;  /* 0x0025442001005387 */ /* 0x0041e80000100800 */
[----:B0-----:R-:W2:Y:S04]  /*56c70*/  LDL R32, [R1+0x2520] ;  /* 0x0025200001207983 */ /* 0x001ea80000100800 */
[----:B----4-:R0:W-:Y:S01]  /*56c80*/  @P5 STL [R1+0x2540], R40 ;  /* 0x0025402801005387 */ /* 0x0101e20000100800 */
[----:B-1----:R-:W-:-:S03]  /*56c90*/  IMAD.MOV.U32 R13, RZ, RZ, R2 ;  /* 0x000000ffff0d7224 */ /* 0x002fc600078e0002 */
[----:B0-----:R-:W4:Y:S04]  /*56ca0*/  LDL R40, [R1+0x251c] ;  /* 0x00251c0001287983 */ /* 0x001f280000100800 */
[----:B------:R0:W-:Y:S01]  /*56cb0*/  @P5 STL [R1+0x253c], R41 ;  /* 0x00253c2901005387 */ /* 0x0001e20000100800 */
[----:B---3--:R-:W-:Y:S02]  /*56cc0*/  IMAD.MOV.U32 R12, RZ, RZ, R0 ;  /* 0x000000ffff0c7224 */ /* 0x008fe400078e0000 */
[----:B------:R-:W-:Y:S02]  /*56cd0*/  IMAD.MOV.U32 R15, RZ, RZ, R14 ;  /* 0x000000ffff0f7224 */ /* 0x000fe400078e000e */
[----:B------:R-:W-:Y:S02]  /*56ce0*/  IMAD.MOV.U32 R18, RZ, RZ, R9 ;  /* 0x000000ffff127224 */ /* 0x000fe400078e0009 */
[----:B------:R-:W-:-:S02]  /*56cf0*/  IMAD.MOV.U32 R9, RZ, RZ, R8 ;  /* 0x000000ffff097224 */ /* 0x000fc400078e0008 */
[----:B------:R-:W-:Y:S02]  /*56d00*/  IMAD.MOV.U32 R14, RZ, RZ, R11 ;  /* 0x000000ffff0e7224 */ /* 0x000fe400078e000b */
[----:B------:R-:W-:Y:S01]  /*56d10*/  IMAD.MOV.U32 R19, RZ, RZ, R10 ;  /* 0x000000ffff137224 */ /* 0x000fe200078e000a */
[----:B------:R1:W3:Y:S04]  /*56d20*/  @P2 LDG.E.U16 R35, desc[UR6][R12.64] ;  /* 0x000000060c232981 */ /* 0x0002e8000c1e1500 */
[----:B0-----:R-:W2:Y:S04]  /*56d30*/  LDL R41, [R1+0x2518] ;  /* 0x0025180001297983 */ /* 0x001ea80000100800 */
[----:B------:R-:W-:Y:S01]  /*56d40*/  @P5 STL [R1+0x2538], R28 ;  /* 0x0025381c01005387 */ /* 0x000fe20000100800 */
[----:B------:R-:W-:-:S03]  /*56d50*/  IMAD.MOV.U32 R8, RZ, RZ, R5 ;  /* 0x000000ffff087224 */ /* 0x000fc600078e0005 */
[----:B------:R-:W2:Y:S04]  /*56d60*/  LDL.LU R4, [R1+0xe68] ;  /* 0x000e680001047983 */ /* 0x000ea80000300800 */
[----:B------:R-:W1:Y:S04]  /*56d70*/  LDL.LU R3, [R1+0xe78] ;  /* 0x000e780001037983 */ /* 0x000e680000300800 */
[----:B------:R-:W2:Y:S04]  /*56d80*/  LDL.LU R2, [R1+0xe6c] ;  /* 0x000e6c0001027983 */ /* 0x000ea80000300800 */
[----:B------:R-:W2:Y:S04]  /*56d90*/  @P2 LDG.E.U16 R33, desc[UR6][R8.64] ;  /* 0x0000000608212981 */ /* 0x000ea8000c1e1500 */
[----:B------:R-:W-:Y:S04]  /*56da0*/  STL.64 [R1+0xeb8], R12 ;  /* 0x000eb80c01007387 */ /* 0x000fe80000100a00 */
[----:B------:R-:W3:Y:S04]  /*56db0*/  LDL.LU R0, [R1+0xe7c] ;  /* 0x000e7c0001007983 */ /* 0x000ee80000300800 */
[----:B------:R3:W4:Y:S04]  /*56dc0*/  @P2 LDG.E.U16 R34, desc[UR6][R14.64] ;  /* 0x000000060e222981 */ /* 0x000728000c1e1500 */
[----:B------:R0:W-:Y:S04]  /*56dd0*/  STL.64 [R1+0xed0], R8 ;  /* 0x000ed00801007387 */ /* 0x0001e80000100a00 */
[----:B------:R3:W-:Y:S04]  /*56de0*/  STL.64 [R1+0xec0], R14 ;  /* 0x000ec00e01007387 */ /* 0x0007e80000100a00 */
[----:B------:R-:W-:Y:S04]  /*56df0*/  STL.64 [R1+0xec8], R18 ;  /* 0x000ec81201007387 */ /* 0x000fe80000100a00 */
[----:B------:R-:W4:Y:S04]  /*56e00*/  @P2 LDG.E.U16 R30, desc[UR6][R18.64] ;  /* 0x00000006121e2981 */ /* 0x000f28000c1e1500 */
[----:B0-----:R-:W4:Y:S04]  /*56e10*/  LDL.LU R9, [R1+0xe70] ;  /* 0x000e700001097983 */ /* 0x001f280000300800 */
[----:B------:R-:W4:Y:S04]  /*56e20*/  LDL.LU R8, [R1+0xe80] ;  /* 0x000e800001087983 */ /* 0x000f280000300800 */
[----:B------:R-:W4:Y:S04]  /*56e30*/  LDL.LU R10, [R1+0xe74] ;  /* 0x000e7400010a7983 */ /* 0x000f280000300800 */
[----:B------:R-:W4:Y:S01]  /*56e40*/  LDL.LU R5, [R1+0xe84] ;  /* 0x000e840001057983 */ /* 0x000f220000300800 */
[----:B------:R-:W-:-:S03]  /*56e50*/  ISETP.GT.AND P4, PT, R6, 0x87, PT ;  /* 0x000000870600780c */ /* 0x000fc60003f84270 */
[----:B--2---:R0:W-:Y:S01]  /*56e60*/  @P2 STL [R1+0x2534], R33 ;  /* 0x0025342101002387 */ /* 0x0041e20000100800 */
[----:B-1----:R-:W-:Y:S01]  /*56e70*/  MOV R12, R3 ;  /* 0x00000003000c7202 */ /* 0x002fe20000000f00 */
[----:B------:R-:W-:Y:S02]  /*56e80*/  IMAD.MOV.U32 R13, RZ, RZ, R4 ;  /* 0x000000ffff0d7224 */ /* 0x000fe400078e0004 */
[----:B---3--:R-:W-:Y:S02]  /*56e90*/  IMAD.MOV.U32 R14, RZ, RZ, R0 ;  /* 0x000000ffff0e7224 */ /* 0x008fe400078e0000 */
[----:B------:R-:W-:-:S04]  /*56ea0*/  IMAD.MOV.U32 R15, RZ, RZ, R2 ;  /* 0x000000ffff0f7224 */ /* 0x000fc800078e0002 */
[----:B------:R1:W2:Y:S04]  /*56eb0*/  @P4 LDG.E.U16 R41, desc[UR6][R12.64] ;  /* 0x000000060c294981 */ /* 0x0002a8000c1e1500 */
[----:B0-----:R-:W3:Y:S04]  /*56ec0*/  LDL R33, [R1+0x2514] ;  /* 0x0025140001217983 */ /* 0x001ee80000100800 */
[----:B----4-:R0:W-:Y:S04]  /*56ed0*/  @P2 STL [R1+0x252c], R34 ;  /* 0x00252c2201002387 */ /* 0x0101e80000100800 */
[----:B------:R4:W2:Y:S04]  /*56ee0*/  @P4 LDG.E.U16 R40, desc[UR6][R14.64] ;  /* 0x000000060e284981 */ /* 0x0008a8000c1e1500 */
[----:B------:R1:W2:Y:S04]  /*56ef0*/  @P4 LDG.E.U16 R32, desc[UR6][R8.64] ;  /* 0x0000000608204981 */ /* 0x0002a8000c1e1500 */
[----:B0-----:R-:W2:Y:S04]  /*56f00*/  LDL R34, [R1+0x2510] ;  /* 0x0025100001227983 */ /* 0x001ea80000100800 */
[----:B------:R0:W-:Y:S01]  /*56f10*/  @P2 STL [R1+0x2528], R35 ;  /* 0x0025282301002387 */ /* 0x0001e20000100800 */
[----:B------:R-:W-:-:S02]  /*56f20*/  IMAD.MOV.U32 R11, RZ, RZ, R10 ;  /* 0x000000ffff0b7224 */ /* 0x000fc400078e000a */
[----:B------:R-:W-:-:S05]  /*56f30*/  IMAD.MOV.U32 R10, RZ, RZ, R5 ;  /* 0x000000ffff0a7224 */ /* 0x000fca00078e0005 */
[----:B------:R-:W2:Y:S04]  /*56f40*/  @P4 LDG.E.U16 R31, desc[UR6][R10.64] ;  /* 0x000000060a1f4981 */ /* 0x000ea8000c1e1500 */
[----:B0-----:R-:W3:Y:S04]  /*56f50*/  LDL R35, [R1+0x250c] ;  /* 0x00250c0001237983 */ /* 0x001ee80000100800 */
[----:B------:R-:W-:Y:S04]  /*56f60*/  @P2 STL [R1+0x2530], R30 ;  /* 0x0025301e01002387 */ /* 0x000fe80000100800 */
[----:B------:R-:W1:Y:S04]  /*56f70*/  LDL.LU R4, [R1+0x1a54] ;  /* 0x001a540001047983 */ /* 0x000e680000300800 */
[----:B------:R-:W3:Y:S04]  /*56f80*/  LDL.LU R3, [R1+0x1fa8] ;  /* 0x001fa80001037983 */ /* 0x000ee80000300800 */
[----:B------:R-:W-:Y:S04]  /*56f90*/  STL.64 [R1+0xe98], R12 ;  /* 0x000e980c01007387 */ /* 0x000fe80000100a00 */
[----:B------:R-:W-:Y:S04]  /*56fa0*/  STL.64 [R1+0xea0], R14 ;  /* 0x000ea00e01007387 */ /* 0x000fe80000100a00 */
[----:B------:R-:W4:Y:S04]  /*56fb0*/  LDL.LU R2, [R1+0xe88] ;  /* 0x000e880001027983 */ /* 0x000f280000300800 */
[----:B------:R-:W4:Y:S04]  /*56fc0*/  LDL.LU R0, [R1+0x1a80] ;  /* 0x001a800001007983 */ /* 0x000f280000300800 */
[----:B------:R-:W4:Y:S04]  /*56fd0*/  LDL R28, [R1+0x2508] ;  /* 0x00250800011c7983 */ /* 0x000f280000100800 */
[----:B------:R0:W-:Y:S04]  /*56fe0*/  STL.64 [R1+0xeb0], R10 ;  /* 0x000eb00a01007387 */ /* 0x0001e80000100a00 */
[----:B------:R0:W-:Y:S04]  /*56ff0*/  STL.64 [R1+0xea8], R8 ;  /* 0x000ea80801007387 */ /* 0x0001e80000100a00 */
[----:B0-----:R-:W4:Y:S04]  /*57000*/  LDL.LU R10, [R1+0xe8c] ;  /* 0x000e8c00010a7983 */ /* 0x001f280000300800 */
[----:B------:R-:W4:Y:S04]  /*57010*/  LDL.LU R9, [R1+0x1a84] ;  /* 0x001a840001097983 */ /* 0x000f280000300800 */
[----:B------:R-:W4:Y:S04]  /*57020*/  LDL.LU R8, [R1+0xe90] ;  /* 0x000e900001087983 */ /* 0x000f280000300800 */
[----:B------:R-:W4:Y:S01]  /*57030*/  LDL.LU R5, [R1+0x1fa4] ;  /* 0x001fa40001057983 */ /* 0x000f220000300800 */
[----:B------:R-:W-:-:S03]  /*57040*/  ISETP.GT.AND P5, PT, R6, 0x88, PT ;  /* 0x000000880600780c */ /* 0x000fc60003fa4270 */
[----:B------:R-:W4:Y:S04]  /*57050*/  LDL R30, [R1+0x2504] ;  /* 0x00250400011e7983 */ /* 0x000f280000100800 */
[----:B--2---:R0:W-:Y:S01]  /*57060*/  @P4 STL [R1+0x2524], R31 ;  /* 0x0025241f01004387 */ /* 0x0041e20000100800 */
[----:B-1----:R-:W-:Y:S02]  /*57070*/  IMAD.MOV.U32 R13, RZ, RZ, R4 ;  /* 0x000000ffff0d7224 */ /* 0x002fe400078e0004 */
[----:B---3--:R-:W-:Y:S02]  /*57080*/  IMAD.MOV.U32 R12, RZ, RZ, R3 ;  /* 0x000000ffff0c7224 */ /* 0x008fe400078e0003 */
[----:B----4-:R-:W-:Y:S02]  /*57090*/  IMAD.MOV.U32 R15, RZ, RZ, R2 ;  /* 0x000000ffff0f7224 */ /* 0x010fe400078e0002 */
[----:B------:R-:W-:Y:S01]  /*570a0*/  IMAD.MOV.U32 R14, RZ, RZ, R0 ;  /* 0x000000ffff0e7224 */ /* 0x000fe200078e0000 */
[----:B------:R1:W2:Y:S04]  /*570b0*/  @P5 LDG.E.U16 R28, desc[UR6][R12.64] ;  /* 0x000000060c1c5981 */ /* 0x0002a8000c1e1500 */
[----:B0-----:R-:W3:Y:S04]  /*570c0*/  LDL R31, [R1+0x2500] ;  /* 0x00250000011f7983 */ /* 0x001ee80000100800 */
[----:B------:R0:W-:Y:S04]  /*570d0*/  @P4 STL [R1+0x251c], R40 ;  /* 0x00251c2801004387 */ /* 0x0001e80000100800 */
[----:B------:R4:W2:Y:S04]  /*570e0*/  @P5 LDG.E.U16 R35, desc[UR6][R14.64] ;  /* 0x000000060e235981 */ /* 0x0008a8000c1e1500 */
[----:B0-----:R-:W2:Y:S01]  /*570f0*/  LDL R40, [R1+0x24fc] ;  /* 0x0024fc0001287983 */ /* 0x001ea20000100800 */
[----:B------:R-:W-:-:S02]  /*57100*/  IMAD.MOV.U32 R18, RZ, RZ, R9 ;  /* 0x000000ffff127224 */ /* 0x000fc400078e0009 */
[----:B------:R-:W-:Y:S02]  /*57110*/  IMAD.MOV.U32 R9, RZ, RZ, R8 ;  /* 0x000000ffff097224 */ /* 0x000fe400078e0008 */
[----:B------:R-:W-:Y:S01]  /*57120*/  IMAD.MOV.U32 R8, RZ, RZ, R5 ;  /* 0x000000ffff087224 */ /* 0x000fe200078e0005 */
[----:B------:R0:W-:Y:S01]  /*57130*/  @P4 STL [R1+0x2518], R41 ;  /* 0x0025182901004387 */ /* 0x0001e20000100800 */
[----:B------:R-:W-:-:S03]  /*57140*/  IMAD.MOV.U32 R19, RZ, RZ, R10 ;  /* 0x000000ffff137224 */ /* 0x000fc600078e000a */
[----:B------:R-:W2:Y:S04]  /*57150*/  @P5 LDG.E.U16 R33, desc[UR6][R8.64] ;  /* 0x0000000608215981 */ /* 0x000ea8000c1e1500 */
[----:B------:R-:W3:Y:S04]  /*57160*/  @P5 LDG.E.U16 R34, desc[UR6][R18.64] ;  /* 0x0000000612225981 */ /* 0x000ee8000c1e1500 */
[----:B0-----:R-:W3:Y:S04]  /*57170*/  LDL R41, [R1+0x24f8] ;  /* 0x0024f80001297983 */ /* 0x001ee80000100800 */
[----:B------:R-:W-:Y:S04]  /*57180*/  @P4 STL [R1+0x2520], R32 ;  /* 0x0025202001004387 */ /* 0x000fe80000100800 */
[----:B------:R-:W4:Y:S04]  /*57190*/  LDL.LU R4, [R1+0x1fac] ;  /* 0x001fac0001047983 */ /* 0x000f280000300800 */
[----:B------:R-:W1:Y:S04]  /*571a0*/  LDL.LU R3, [R1+0x1fc4] ;  /* 0x001fc40001037983 */ /* 0x000e680000300800 */
[----:B------:R-:W-:Y:S04]  /*571b0*/  STL.64 [R1+0xe78], R12 ;  /* 0x000e780c01007387 */ /* 0x000fe80000100a00 */
[----:B------:R-:W-:Y:S04]  /*571c0*/  STL.64 [R1+0xe80], R14 ;  /* 0x000e800e01007387 */ /* 0x000fe80000100a00 */
[----:B------:R-:W4:Y:S04]  /*571d0*/  LDL.LU R2, [R1+0x1fb0] ;  /* 0x001fb00001027983 */ /* 0x000f280000300800 */
[----:B------:R-:W4:Y:S04]  /*571e0*/  LDL.LU R0, [R1+0x1fc8] ;  /* 0x001fc80001007983 */ /* 0x000f280000300800 */
[----:B------:R0:W-:Y:S04]  /*571f0*/  STL.64 [R1+0xe90], R8 ;  /* 0x000e900801007387 */ /* 0x0001e80000100a00 */
[----:B------:R-:W4:Y:S04]  /*57200*/  LDL.LU R10, [R1+0x1fb4] ;  /* 0x001fb400010a7983 */ /* 0x000f280000300800 */
[----:B------:R-:W-:Y:S04]  /*57210*/  STL.64 [R1+0xe88], R18 ;  /* 0x000e881201007387 */ /* 0x000fe80000100a00 */
[----:B0-----:R-:W4:Y:S04]  /*57220*/  LDL.LU R9, [R1+0x1fbc] ;  /* 0x001fbc0001097983 */ /* 0x001f280000300800 */
[----:B------:R-:W4:Y:S04]  /*57230*/  LDL.LU R8, [R1+0x1fb8] ;  /* 0x001fb80001087983 */ /* 0x000f280000300800 */
[----:B------:R-:W4:Y:S04]  /*57240*/  LDL.LU R5, [R1+0x1fc0] ;  /* 0x001fc00001057983 */ /* 0x000f280000300800 */
[----:B------:R-:W4:Y:S01]  /*57250*/  LDL R32, [R1+0x24f4] ;  /* 0x0024f40001207983 */ /* 0x000f220000100800 */
[----:B------:R-:W-:-:S03]  /*57260*/  ISETP.GT.AND P2, PT, R6, 0x89, PT ;  /* 0x000000890600780c */ /* 0x000fc60003f44270 */
[----:B--2---:R0:W-:Y:S04]  /*57270*/  @P5 STL [R1+0x2514], R33 ;  /* 0x0025142101005387 */ /* 0x0041e80000100800 */
[----:B0-----:R-:W2:Y:S04]  /*57280*/  LDL R33, [R1+0x24f0] ;  /* 0x0024f00001217983 */ /* 0x001ea80000100800 */
[----:B---3--:R0:W-:Y:S01]  /*57290*/  @P5 STL [R1+0x2510], R34 ;  /* 0x0025102201005387 */ /* 0x0081e20000100800 */
[----:B-1----:R-:W-:Y:S02]  /*572a0*/  IMAD.MOV.U32 R12, RZ, RZ, R3 ;  /* 0x000000ffff0c7224 */ /* 0x002fe400078e0003 */
[----:B----4-:R-:W-:-:S02]  /*572b0*/  IMAD.MOV.U32 R13, RZ, RZ, R4 ;  /* 0x000000ffff0d7224 */ /* 0x010fc400078e0004 */
[----:B------:R-:W-:Y:S02]  /*572c0*/  IMAD.MOV.U32 R14, RZ, RZ, R0 ;  /* 0x000000ffff0e7224 */ /* 0x000fe400078e0000 */
[----:B------:R-:W-:Y:S02]  /*572d0*/  IMAD.MOV.U32 R15, RZ, RZ, R2 ;  /* 0x000000ffff0f7224 */ /* 0x000fe400078e0002 */
[----:B------:R-:W-:Y:S01]  /*572e0*/  IMAD.MOV.U32 R19, RZ, RZ, R10 ;  /* 0x000000ffff137224 */ /* 0x000fe200078e000a */
[----:B------:R-:W3:Y:S04]  /*572f0*/  @P2 LDG.E.U16 R41, desc[UR6][R12.64] ;  /* 0x000000060c292981 */ /* 0x000ee8000c1e1500 */
[----:B0-----:R-:W4:Y:S04]  /*57300*/  LDL R34, [R1+0x24ec] ;  /* 0x0024ec0001227983 */ /* 0x001f280000100800 */
[----:B------:R0:W-:Y:S04]  /*57310*/  @P5 STL [R1+0x250c], R35 ;  /* 0x00250c2301005387 */ /* 0x0001e80000100800 */
[----:B------:R-:W2:Y:S04]  /*57320*/  @P2 LDG.E.U16 R40, desc[UR6][R14.64] ;  /* 0x000000060e282981 */ /* 0x000ea8000c1e1500 */
[----:B0-----:R-:W3:Y:S04]  /*57330*/  LDL R35, [R1+0x24e8] ;  /* 0x0024e80001237983 */ /* 0x001ee80000100800 */
[----:B------:R0:W-:Y:S04]  /*57340*/  @P5 STL [R1+0x2508], R28 ;  /* 0x0025081c01005387 */ /* 0x0001e80000100800 */
[----:B------:R-:W3:Y:S04]  /*57350*/  LDL.LU R4, [R1+0x1fcc] ;  /* 0x001fcc0001047983 */ /* 0x000ee80000300800 */
[----:B------:R-:W4:Y:S04]  /*57360*/  LDL.LU R3, [R1+0x1fdc] ;  /* 0x001fdc0001037983 */ /* 0x000f280000300800 */
[----:B------:R-:W-:Y:S04]  /*57370*/  STL.64 [R1+0xe58], R12 ;  /* 0x000e580c01007387 */ /* 0x000fe80000100a00 */
[----:B------:R-:W-:Y:S01]  /*57380*/  STL.64 [R1+0xe60], R14 ;  /* 0x000e600e01007387 */ /* 0x000fe20000100a00 */
[----:B------:R-:W-:-:S03]  /*57390*/  IMAD.MOV.U32 R18, RZ, RZ, R9 ;  /* 0x000000ffff127224 */ /* 0x000fc600078e0009 */
[----:B------:R-:W4:Y:S01]  /*573a0*/  LDL.LU R2, [R1+0x1fd0] ;  /* 0x001fd00001027983 */ /* 0x000f220000300800 */
[----:B------:R-:W-:Y:S02]  /*573b0*/  IMAD.MOV.U32 R22, RZ, RZ, R5 ;  /* 0x000000ffff167224 */ /* 0x000fe400078e0005 */
[----:B------:R-:W-:Y:S01]  /*573c0*/  IMAD.MOV.U32 R23, RZ, RZ, R8 ;  /* 0x000000ffff177224 */ /* 0x000fe200078e0008 */
[----:B------:R-:W4:Y:S04]  /*573d0*/  LDL.LU R0, [R1+0x1fe0] ;  /* 0x001fe00001007983 */ /* 0x000f280000300800 */
[----:B------:R-:W4:Y:S04]  /*573e0*/  LDL.LU R10, [R1+0x1fd4] ;  /* 0x001fd400010a7983 */ /* 0x000f280000300800 */
[----:B------:R-:W4:Y:S04]  /*573f0*/  LDL.LU R9, [R1+0x1fe4] ;  /* 0x001fe40001097983 */ /* 0x000f280000300800 */
[----:B------:R-:W-:Y:S04]  /*57400*/  STL.64 [R1+0xe68], R18 ;  /* 0x000e681201007387 */ /* 0x000fe80000100a00 */
[----:B------:R-:W-:Y:S04]  /*57410*/  STL.64 [R1+0xe70], R22 ;  /* 0x000e701601007387 */ /* 0x000fe80000100a00 */
[----:B------:R-:W4:Y:S04]  /*57420*/  LDL.LU R8, [R1+0x1fd8] ;  /* 0x001fd80001087983 */ /* 0x000f280000300800 */
[----:B------:R-:W4:Y:S04]  /*57430*/  LDL.LU R5, [R1+0x1fe8] ;  /* 0x001fe80001057983 */ /* 0x000f280000300800 */
[----:B------:R1:W4:Y:S04]  /*57440*/  @P2 LDG.E.U16 R31, desc[UR6][R18.64] ;  /* 0x00000006121f2981 */ /* 0x000328000c1e1500 */
[----:B------:R-:W4:Y:S01]  /*57450*/  @P2 LDG.E.U16 R30, desc[UR6][R22.64] ;  /* 0x00000006161e2981 */ /* 0x000f22000c1e1500 */
[----:B------:R-:W-:-:S03]  /*57460*/  ISETP.GT.AND P4, PT, R6, 0x8a, PT ;  /* 0x0000008a0600780c */ /* 0x000fc60003f84270 */
[----:B------:R-:W4:Y:S04]  /*57470*/  LDL R29, [R1+0x24e4] ;  /* 0x0024e400011d7983 */ /* 0x000f280000100800 */
[----:B0-----:R-:W4:Y:S04]  /*57480*/  LDL R28, [R1+0x24e0] ;  /* 0x0024e000011c7983 */ /* 0x001f280000100800 */
[----:B--2---:R0:W-:Y:S04]  /*57490*/  @P2 STL [R1+0x24fc], R40 ;  /* 0x0024fc2801002387 */ /* 0x0041e80000100800 */
[----:B0-----:R-:W2:Y:S04]  /*574a0*/  LDL R40, [R1+0x24dc] ;  /* 0x0024dc0001287983 */ /* 0x001ea80000100800 */
[----:B---3--:R0:W-:Y:S01]  /*574b0*/  @P2 STL [R1+0x24f8], R41 ;  /* 0x0024f82901002387 */ /* 0x0081e20000100800 */
[----:B----4-:R-:W-:-:S02]  /*574c0*/  IMAD.MOV.U32 R12, RZ, RZ, R3 ;  /* 0x000000ffff0c7224 */ /* 0x010fc400078e0003 */
[----:B------:R-:W-:Y:S02]  /*574d0*/  IMAD.MOV.U32 R13, RZ, RZ, R4 ;  /* 0x000000ffff0d7224 */ /* 0x000fe400078e0004 */
[----:B------:R-:W-:-:S03]  /*574e0*/  IMAD.MOV.U32 R15, RZ, RZ, R2 ;  /* 0x000000ffff0f7224 */ /* 0x000fc600078e0002 */
[----:B------:R-:W3:Y:S01]  /*574f0*/  @P4 LDG.E.U16 R35, desc[UR6][R12.64] ;  /* 0x000000060c234981 */ /* 0x000ee2000c1e1500 */
[----:B-1----:R-:W-:Y:S02]  /*57500*/  IMAD.MOV.U32 R18, RZ, RZ, R9 ;  /* 0x000000ffff127224 */ /* 0x002fe400078e0009 */
[----:B------:R-:W-:Y:S02]  /*57510*/  IMAD.MOV.U32 R14, RZ, RZ, R0 ;  /* 0x000000ffff0e7224 */ /* 0x000fe400078e0000 */
[----:B------:R-:W-:Y:S01]  /*57520*/  IMAD.MOV.U32 R9, RZ, RZ, R8 ;  /* 0x000000ffff097224 */ /* 0x000fe200078e0008 */
[----:B------:R-:W-:Y:S01]  /*57530*/  MOV R8, R5 ;  /* 0x0000000500087202 */ /* 0x000fe20000000f00 */
[----:B------:R-:W-:Y:S04]  /*57540*/  @P2 STL [R1+0x2500], R31 ;  /* 0x0025001f01002387 */ /* 0x000fe80000100800 */
[----:B------:R-:W-:Y:S04]  /*57550*/  @P2 STL [R1+0x2504], R30 ;  /* 0x0025041e01002387 */ /* 0x000fe80000100800 */
[----:B0-----:R-:W4:Y:S01]  /*57560*/  LDL R41, [R1+0x24d8] ;  /* 0x0024d80001297983 */ /* 0x001f220000100800 */
[----:B------:R-:W-:-:S03]  /*57570*/  IMAD.MOV.U32 R19, RZ, RZ, R10 ;  /* 0x000000ffff137224 */ /* 0x000fc600078e000a */
[----:B------:R-:W4:Y:S04]  /*57580*/  LDL.LU R3, [R1+0x1fec] ;  /* 0x001fec0001037983 */ /* 0x000f280000300800 */
[----:B------:R-:W-:Y:S04]  /*57590*/  STL.64 [R1+0xe38], R12 ;  /* 0x000e380c01007387 */ /* 0x000fe80000100a00 */
[----:B------:R-:W4:Y:S04]  /*575a0*/  LDL.LU R2, [R1+0x2008] ;  /* 0x0020080001027983 */ /* 0x000f280000300800 */
[----:B------:R-:W2:Y:S04]  /*575b0*/  @P4 LDG.E.U16 R32, desc[UR6][R8.64] ;  /* 0x0000000608204981 */ /* 0x000ea8000c1e1500 */
[----:B------:R-:W-:Y:S04]  /*575c0*/  STL.64 [R1+0xe40], R14 ;  /* 0x000e400e01007387 */ /* 0x000fe80000100a00 */
[----:B------:R-:W3:Y:S04]  /*575d0*/  LDL.LU R4, [R1+0x1ff0] ;  /* 0x001ff00001047983 */ /* 0x000ee80000300800 */
[----:B------:R-:W3:Y:S04]  /*575e0*/  @P4 LDG.E.U16 R33, desc[UR6][R18.64] ;  /* 0x0000000612214981 */ /* 0x000ee8000c1e1500 */
[----:B------:R-:W3:Y:S04]  /*575f0*/  LDL.LU R0, [R1+0x1ffc] ;  /* 0x001ffc0001007983 */ /* 0x000ee80000300800 */
[----:B------:R0:W-:Y:S04]  /*57600*/  STL.64 [R1+0xe50], R8 ;  /* 0x000e500801007387 */ /* 0x0001e80000100a00 */
[----:B------:R-:W3:Y:S04]  /*57610*/  @P4 LDG.E.U16 R34, desc[UR6][R14.64] ;  /* 0x000000060e224981 */ /* 0x000ee8000c1e1500 */
[----:B0-----:R-:W3:Y:S04]  /*57620*/  LDL.LU R9, [R1+0x1ff4] ;  /* 0x001ff40001097983 */ /* 0x001ee80000300800 */
[----:B------:R-:W-:Y:S04]  /*57630*/  STL.64 [R1+0xe48], R18 ;  /* 0x000e481201007387 */ /* 0x000fe80000100a00 */
[----:B------:R-:W3:Y:S04]  /*57640*/  LDL.LU R8, [R1+0x2000] ;  /* 0x0020000001087983 */ /* 0x000ee80000300800 */
[----:B------:R-:W3:Y:S04]  /*57650*/  LDL.LU R11, [R1+0x1ff8] ;  /* 0x001ff800010b7983 */ /* 0x000ee80000300800 */
[----:B------:R-:W3:Y:S04]  /*57660*/  LDL.LU R10, [R1+0x2004] ;  /* 0x00200400010a7983 */ /* 0x000ee80000300800 */
[----:B------:R-:W3:Y:S04]  /*57670*/  LDL R30, [R1+0x24d4] ;  /* 0x0024d400011e7983 */ /* 0x000ee80000100800 */
[----:B------:R-:W3:Y:S01]  /*57680*/  LDL R31, [R1+0x24d0] ;  /* 0x0024d000011f7983 */ /* 0x000ee20000100800 */
[----:B------:R-:W-:-:S13]  /*57690*/  ISETP.GT.AND P5, PT, R6, 0x8b, PT ;  /* 0x0000008b0600780c */ /* 0x000fda0003fa4270 */
[----:B----4-:R-:W4:Y:S04]  /*576a0*/  @P5 LDG.E.U16 R41, desc[UR6][R2.64] ;  /* 0x0000000602295981 */ /* 0x010f28000c1e1500 */
[----:B--2---:R0:W-:Y:S01]  /*576b0*/  @P4 STL [R1+0x24f4], R32 ;  /* 0x0024f42001004387 */ /* 0x0041e20000100800 */
[----:B---3--:R-:W-:Y:S02]  /*576c0*/  IMAD.MOV.U32 R5, RZ, RZ, R4 ;  /* 0x000000ffff057224 */ /* 0x008fe400078e0004 */
[----:B------:R-:W-:-:S05]  /*576d0*/  IMAD.MOV.U32 R4, RZ, RZ, R0 ;  /* 0x000000ffff047224 */ /* 0x000fca00078e0000 */
[----:B------:R-:W2:Y:S04]  /*576e0*/  @P5 LDG.E.U16 R40, desc[UR6][R4.64] ;  /* 0x0000000604285981 */ /* 0x000ea8000c1e1500 */
[----:B0-----:R-:W3:Y:S04]  /*576f0*/  LDL R32, [R1+0x24cc] ;  /* 0x0024cc0001207983 */ /* 0x001ee80000100800 */
[----:B------:R0:W-:Y:S04]  /*57700*/  @P4 STL [R1+0x24f0], R33 ;  /* 0x0024f02101004387 */ /* 0x0001e80000100800 */
[----:B------:R-:W3:Y:S04]  /*57710*/  @P5 LDG.E.U16 R28, desc[UR6][R8.64] ;  /* 0x00000006081c5981 */ /* 0x000ee8000c1e1500 */
[----:B0-----:R-:W3:Y:S04]  /*57720*/  LDL R33, [R1+0x24c8] ;  /* 0x0024c80001217983 */ /* 0x001ee80000100800 */
[----:B------:R0:W-:Y:S04]  /*57730*/  @P4 STL [R1+0x24e8], R35 ;  /* 0x0024e82301004387 */ /* 0x0001e80000100800 */
[----:B------:R1:W-:Y:S04]  /*57740*/  @P4 STL [R1+0x24ec], R34 ;  /* 0x0024ec2201004387 */ /* 0x0003e80000100800 */
[----:B------:R-:W3:Y:S04]  /*57750*/  @P5 LDG.E.U16 R29, desc[UR6][R10.64] ;  /* 0x000000060a1d5981 */ /* 0x000ee8000c1e1500 */
[----:B0-----:R-:W3:Y:S04]  /*57760*/  LDL R35, [R1+0x24c0] ;  /* 0x0024c00001237983 */ /* 0x001ee80000100800 */
[----:B-1----:R-:W3:Y:S04]  /*57770*/  LDL R34, [R1+0x24c4] ;  /* 0x0024c40001227983 */ /* 0x002ee80000100800 */
[----:B------:R-:W-:Y:S04]  /*57780*/  STL.64 [R1+0xe18], R2 ;  /* 0x000e180201007387 */ /* 0x000fe80000100a00 */
[----:B------:R-:W-:Y:S04]  /*57790*/  STL.64 [R1+0xe20], R4 ;  /* 0x000e200401007387 */ /* 0x000fe80000100a00 */
[----:B------:R-:W3:Y:S04]  /*577a0*/  LDL R0, [R1+0x24bc] ;  /* 0x0024bc0001007983 */ /* 0x000ee80000100800 */
[----:B------:R-:W-:Y:S04]  /*577b0*/  STL.64 [R1+0xe30], R10 ;  /* 0x000e300a01007387 */ /* 0x000fe80000100a00 */
[----:B------:R0:W-:Y:S04]  /*577c0*/  STL.64 [R1+0xe28], R8 ;  /* 0x000e280801007387 */ /* 0x0001e80000100a00 */
[----:B------:R-:W3:Y:S04]  /*577d0*/  LDL.LU R15, [R1+0x200c] ;  /* 0x00200c00010f7983 */ /* 0x000ee80000300800 */
[----:B------:R-:W3:Y:S04]  /*577e0*/  LDL.LU R14, [R1+0x2028] ;  /* 0x00202800010e7983 */ /* 0x000ee80000300800 */
[----:B------:R-:W3:Y:S04]  /*577f0*/  LDL.LU R19, [R1+0x2010] ;  /* 0x0020100001137983 */ /* 0x000ee80000300800 */
[----:B------:R-:W3:Y:S04]  /*57800*/  LDL.LU R18, [R1+0x202c] ;  /* 0x00202c0001127983 */ /* 0x000ee80000300800 */
[----:B------:R-:W3:Y:S04]  /*57810*/  LDL.LU R23, [R1+0x2014] ;  /* 0x0020140001177983 */ /* 0x000ee80000300800 */
[----:B------:R-:W3:Y:S04]  /*57820*/  LDL.LU R22, [R1+0x201c] ;  /* 0x00201c0001167983 */ /* 0x000ee80000300800 */
[----:B------:R-:W3:Y:S04]  /*57830*/  LDL.LU R13, [R1+0x2018] ;  /* 0x00201800010d7983 */ /* 0x000ee80000300800 */
[----:B0-----:R-:W3:Y:S04]  /*57840*/  LDL.LU R9, [R1+0x2020] ;  /* 0x0020200001097983 */ /* 0x001ee80000300800 */
[----:B------:R-:W3:Y:S04]  /*57850*/  LDL.LU R12, [R1+0x2030] ;  /* 0x00203000010c7983 */ /* 0x000ee80000300800 */
[----:B------:R-:W3:Y:S04]  /*57860*/  LDL.LU R11, [R1+0x2040] ;  /* 0x00204000010b7983 */ /* 0x000ee80000300800 */
[----:B------:R-:W3:Y:S04]  /*57870*/  LDL.LU R3, [R1+0x2034] ;  /* 0x0020340001037983 */ /* 0x000ee80000300800 */
[----:B------:R-:W3:Y:S01]  /*57880*/  LDL.LU R2, [R1+0x2044] ;  /* 0x0020440001027983 */ /* 0x000ee20000300800 */
[----:B------:R-:W-:-:S03]  /*57890*/  ISETP.GT.AND P2, PT, R6, 0x8c, PT ;  /* 0x0000008c0600780c */ /* 0x000fc60003f44270 */
[----:B------:R-:W3:Y:S04]  /*578a0*/  LDL.LU R10, [R1+0x2038] ;  /* 0x00203800010a7983 */ /* 0x000ee80000300800 */
[----:B------:R-:W3:Y:S04]  /*578b0*/  LDL.LU R8, [R1+0x2048] ;  /* 0x0020480001087983 */ /* 0x000ee80000300800 */
[----:B------:R-:W3:Y:S04]  /*578c0*/  LDL.LU R5, [R1+0x203c] ;  /* 0x00203c0001057983 */ /* 0x000ee80000300800 */
[----:B------:R-:W3:Y:S01]  /*578d0*/  LDL.LU R4, [R1+0x204c] ;  /* 0x00204c0001047983 */ /* 0x000ee20000300800 */
[----:B------:R-:W-:-:S03]  /*578e0*/  ISETP.GT.AND P4, PT, R6, 0x8d, PT ;  /* 0x0000008d0600780c */ /* 0x000fc60003f84270 */
[----:B----4-:R-:W-:Y:S04]  /*578f0*/  @P5 STL [R1+0x24d8], R41 ;  /* 0x0024d82901005387 */ /* 0x010fe80000100800 */
[----:B--2---:R0:W-:Y:S04]  /*57900*/  @P5 STL [R1+0x24dc], R40 ;  /* 0x0024dc2801005387 */ /* 0x0041e80000100800 */
[----:B---3--:R-:W-:Y:S04]  /*57910*/  @P5 STL [R1+0x24e0], R28 ;  /* 0x0024e01c01005387 */ /* 0x008fe80000100800 */
[----:B------:R1:W-:Y:S04]  /*57920*/  @P5 STL [R1+0x24e4], R29 ;  /* 0x0024e41d01005387 */ /* 0x0003e80000100800 */
[----:B0-----:R-:W2:Y:S04]  /*57930*/  LDL R40, [R1+0x24b8] ;  /* 0x0024b80001287983 */ /* 0x001ea80000100800 */
[----:B------:R0:W3:Y:S04]  /*57940*/  @P2 LDG.E.U16 R33, desc[UR6][R14.64] ;  /* 0x000000060e212981 */ /* 0x0000e8000c1e1500 */
[----:B------:R4:W3:Y:S04]  /*57950*/  @P2 LDG.E.U16 R32, desc[UR6][R18.64] ;  /* 0x0000000612202981 */ /* 0x0008e8000c1e1500 */
[----:B------:R-:W3:Y:S01]  /*57960*/  @P2 LDG.E.U16 R31, desc[UR6][R22.64] ;  /* 0x00000006161f2981 */ /* 0x000ee2000c1e1500 */
[----:B-1----:R-:W-:-:S02]  /*57970*/  IMAD.MOV.U32 R29, RZ, RZ, R13 ;  /* 0x000000ffff1d7224 */ /* 0x002fc400078e000d */
[----:B------:R-:W-:Y:S01]  /*57980*/  IMAD.MOV.U32 R28, RZ, RZ, R9 ;  /* 0x000000ffff1c7224 */ /* 0x000fe200078e0009 */
[----:B------:R-:W3:Y:S04]  /*57990*/  @P4 LDG.E.U16 R0, desc[UR6][R2.64] ;  /* 0x0000000602004981 */ /* 0x000ee8000c1e1500 */
[----:B------:R-:W3:Y:S04]  /*579a0*/  @P2 LDG.E.U16 R30, desc[UR6][R28.64] ;  /* 0x000000061c1e2981 */ /* 0x000ee8000c1e1500 */
[----:B------:R0:W-:Y:S04]  /*579b0*/  STL.64 [R1+0xdf8], R14 ;  /* 0x000df80e01007387 */ /* 0x0001e80000100a00 */
[----:B------:R4:W-:Y:S04]  /*579c0*/  STL.64 [R1+0xe00], R18 ;  /* 0x000e001201007387 */ /* 0x0009e80000100a00 */
[----:B------:R-:W-:Y:S04]  /*579d0*/  STL.64 [R1+0xe08], R22 ;  /* 0x000e081601007387 */ /* 0x000fe80000100a00 */
[----:B------:R-:W3:Y:S04]  /*579e0*/  LDL R41, [R1+0x24b4] ;  /* 0x0024b40001297983 */ /* 0x000ee80000100800 */
[----:B------:R-:W-:Y:S01]  /*579f0*/  STL.64 [R1+0xe10], R28 ;  /* 0x000e101c01007387 */ /* 0x000fe20000100a00 */
[----:B------:R-:W-:-:S03]  /*57a00*/  IMAD.MOV.U32 R13, RZ, RZ, R12 ;  /* 0x000000ffff0d7224 */ /* 0x000fc600078e000c */
[----:B------:R-:W3:Y:S01]  /*57a10*/  LDL R9, [R1+0x24b0] ;  /* 0x0024b00001097983 */ /* 0x000ee20000100800 */
[----:B------:R-:W-:Y:S02]  /*57a20*/  IMAD.MOV.U32 R12, RZ, RZ, R11 ;  /* 0x000000ffff0c7224 */ /* 0x000fe400078e000b */
[----:B0-----:R-:W-:Y:S02]  /*57a30*/  IMAD.MOV.U32 R14, RZ, RZ, R8 ;  /* 0x000000ffff0e7224 */ /* 0x001fe400078e0008 */
[----:B------:R-:W-:Y:S02]  /*57a40*/  IMAD.MOV.U32 R15, RZ, RZ, R10 ;  /* 0x000000ffff0f7224 */ /* 0x000fe400078e000a */
[----:B----4-:R-:W-:Y:S02]  /*57a50*/  IMAD.MOV.U32 R18, RZ, RZ, R4 ;  /* 0x000000ffff127224 */ /* 0x010fe400078e0004 */
[----:B------:R-:W-:Y:S01]  /*57a60*/  IMAD.MOV.U32 R19, RZ, RZ, R5 ;  /* 0x000000ffff137224 */ /* 0x000fe200078e0005 */
[----:B------:R-:W4:Y:S04]  /*57a70*/  @P4 LDG.E.U16 R35, desc[UR6][R14.64] ;  /* 0x000000060e234981 */ /* 0x000f28000c1e1500 */
[----:B------:R-:W4:Y:S04]  /*57a80*/  @P4 LDG.E.U16 R34, desc[UR6][R18.64] ;  /* 0x0000000612224981 */ /* 0x000f28000c1e1500 */
[----:B--2---:R-:W2:Y:S04]  /*57a90*/  @P4 LDG.E.U16 R40, desc[UR6][R12.64] ;  /* 0x000000060c284981 */ /* 0x004ea8000c1e1500 */
[----:B---3--:R-:W-:Y:S04]  /*57aa0*/  @P2 STL [R1+0x24c8], R33 ;  /* 0x0024c82101002387 */ /* 0x008fe80000100800 */
[----:B------:R-:W-:Y:S04]  /*57ab0*/  @P2 STL [R1+0x24cc], R32 ;  /* 0x0024cc2001002387 */ /* 0x000fe80000100800 */
[----:B------:R-:W-:Y:S04]  /*57ac0*/  @P2 STL [R1+0x24d0], R31 ;  /* 0x0024d01f01002387 */ /* 0x000fe80000100800 */
[----:B------:R-:W-:Y:S04]  /*57ad0*/  @P2 STL [R1+0x24d4], R30 ;  /* 0x0024d41e01002387 */ /* 0x000fe80000100800 */
        /* <DEDUP_REMOVED lines=9> */
[----:B------:R-:W3:Y:S04]  /*57b70*/  LDL.LU R2, [R1+0x20b0] ;  /* 0x0020b00001027983 */ /* 0x000ee80000300800 */
[----:B------:R-:W3:Y:S04]  /*57b80*/  LDL.LU R4, [R1+0x20a8] ;  /* 0x0020a80001047983 */ /* 0x000ee80000300800 */
[----:B------:R0:W-:Y:S04]  /*57b90*/  @P4 STL [R1+0x24bc], R0 ;  /* 0x0024bc0001004387 */ /* 0x0001e80000100800 */
[----:B0-----:R-:W3:Y:S04]  /*57ba0*/  LDL.LU R0, [R1+0x20b4] ;  /* 0x0020b40001007983 */ /* 0x001ee80000300800 */
[----:B------:R-:W3:Y:S04]  /*57bb0*/  LDL R28, [R1+0x24a8] ;  /* 0x0024a800011c7983 */ /* 0x000ee80000100800 */
[----:B------:R-:W3:Y:S01]  /*57bc0*/  LDL R29, [R1+0x24ac] ;  /* 0x0024ac00011d7983 */ /* 0x000ee20000100800 */
[----:B------:R-:W-:-:S03]  /*57bd0*/  ISETP.GT.AND P5, PT, R6, 0x8e, PT ;  /* 0x0000008e0600780c */ /* 0x000fc60003fa4270 */
[----:B------:R-:W3:Y:S04]  /*57be0*/  LDL R30, [R1+0x24a4] ;  /* 0x0024a400011e7983 */ /* 0x000ee80000100800 */
[----:B------:R-:W3:Y:S04]  /*57bf0*/  LDL R31, [R1+0x24a0] ;  /* 0x0024a000011f7983 */ /* 0x000ee80000100800 */
[----:B------:R-:W3:Y:S04]  /*57c00*/  LDL R32, [R1+0x249c] ;  /* 0x00249c0001207983 */ /* 0x000ee80000100800 */
[----:B------:R-:W3:Y:S04]  /*57c10*/  LDL R33, [R1+0x2498] ;  /* 0x0024980001217983 */ /* 0x000ee80000100800 */
[----:B--2---:R-:W-:Y:S04]  /*57c20*/  @P4 STL [R1+0x24b8], R40 ;  /* 0x0024b82801004387 */ /* 0x004fe80000100800 */
[----:B----4-:R0:W-:Y:S04]  /*57c30*/  @P4 STL [R1+0x24c0], R35 ;  /* 0x0024c02301004387 */ /* 0x0101e80000100800 */
[----:B------:R1:W-:Y:S04]  /*57c40*/  @P4 STL [R1+0x24c4], R34 ;  /* 0x0024c42201004387 */ /* 0x0003e80000100800 */
[----:B0-----:R-:W2:Y:S04]  /*57c50*/  LDL R35, [R1+0x2490] ;  /* 0x0024900001237983 */ /* 0x001ea80000100800 */
[----:B-1----:R-:W4:Y:S01]  /*57c60*/  LDL R34, [R1+0x2494] ;  /* 0x0024940001227983 */ /* 0x002f220000100800 */
[----:B---3--:R-:W-:-:S02]  /*57c70*/  IMAD.MOV.U32 R164, RZ, RZ, R5 ;  /* 0x000000ffffa47224 */ /* 0x008fc400078e0005 */
[----:B------:R-:W-:Y:S02]  /*57c80*/  IMAD.MOV.U32 R14, RZ, RZ, R10 ;  /* 0x000000ffff0e7224 */ /* 0x000fe400078e000a */
[----:B------:R-:W-:Y:S02]  /*57c90*/  IMAD.MOV.U32 R15, RZ, RZ, R11 ;  /* 0x000000ffff0f7224 */ /* 0x000fe400078e000b */
[----:B------:R-:W-:Y:S01]  /*57ca0*/  IMAD.MOV.U32 R165, RZ, RZ, R8 ;  /* 0x000000ffffa57224 */ /* 0x000fe200078e0008 */
[----:B------:R-:W3:Y:S01]  /*57cb0*/  @P5 LDG.E.U16 R9, desc[UR6][R2.64] ;  /* 0x0000000602095981 */ /* 0x000ee2000c1e1500 */
[----:B------:R-:W-:Y:S02]  /*57cc0*/  IMAD.MOV.U32 R5, RZ, RZ, R4 ;  /* 0x000000ffff057224 */ /* 0x000fe400078e0004 */
[----:B------:R-:W-:Y:S01]  /*57cd0*/  IMAD.MOV.U32 R4, RZ, RZ, R0 ;  /* 0x000000ffff047224 */ /* 0x000fe200078e0000 */
[----:B------:R-:W-:Y:S04]  /*57ce0*/  STL.64 [R1+0xdb8], R14 ;  /* 0x000db80e01007387 */ /* 0x000fe80000100a00 */
[----:B------:R0:W2:Y:S04]  /*57cf0*/  @P5 LDG.E.U16 R28, desc[UR6][R14.64] ;  /* 0x000000060e1c5981 */ /* 0x0000a8000c1e1500 */
[----:B------:R-:W2:Y:S04]  /*57d00*/  @P5 LDG.E.U16 R41, desc[UR6][R4.64] ;  /* 0x0000000604295981 */ /* 0x000ea8000c1e1500 */
[----:B------:R-:W-:Y:S04]  /*57d10*/  STL.64 [R1+0xdc0], R164 ;  /* 0x000dc0a401007387 */ /* 0x000fe80000100a00 */
[----:B------:R-:W3:Y:S04]  /*57d20*/  LDL R40, [R1+0x248c] ;  /* 0x00248c0001287983 */ /* 0x000ee80000100800 */
[----:B------:R-:W-:Y:S04]  /*57d30*/  STL.64 [R1+0xdd0], R4 ;  /* 0x000dd00401007387 */ /* 0x000fe80000100a00 */
[----:B------:R-:W3:Y:S04]  /*57d40*/  LDL.LU R13, [R1+0x20bc] ;  /* 0x0020bc00010d7983 */ /* 0x000ee80000300800 */
[----:B------:R-:W-:Y:S04]  /*57d50*/  STL.64 [R1+0xdc8], R2 ;  /* 0x000dc80201007387 */ /* 0x000fe80000100a00 */
[----:B------:R-:W3:Y:S04]  /*57d60*/  LDL.LU R12, [R1+0x20d4] ;  /* 0x0020d400010c7983 */ /* 0x000ee80000300800 */
[----:B------:R-:W0:Y:S04]  /*57d70*/  LDL.LU R8, [R1+0x20c0] ;  /* 0x0020c00001087983 */ /* 0x000e280000300800 */
[----:B------:R-:W3:Y:S04]  /*57d80*/  @P5 LDG.E.U16 R29, desc[UR6][R164.64] ;  /* 0x00000006a41d5981 */ /* 0x000ee8000c1e1500 */
[----:B------:R-:W3:Y:S04]  /*57d90*/  LDL.LU R0, [R1+0x20d8] ;  /* 0x0020d80001007983 */ /* 0x000ee80000300800 */
[----:B--2---:R1:W-:Y:S04]  /*57da0*/  @P5 STL [R1+0x24b4], R41 ;  /* 0x0024b42901005387 */ /* 0x0043e80000100800 */
[----:B-1----:R-:W2:Y:S04]  /*57db0*/  LDL R41, [R1+0x2488] ;  /* 0x0024880001297983 */ /* 0x002ea80000100800 */
        /* <DEDUP_REMOVED lines=9> */
[----:B---3--:R1:W-:Y:S01]  /*57e50*/  @P5 STL [R1+0x24b0], R9 ;  /* 0x0024b00901005387 */ /* 0x0083e20000100800 */
[----:B0-----:R-:W-:-:S02]  /*57e60*/  IMAD.MOV.U32 R15, RZ, RZ, R8 ;  /* 0x000000ffff0f7224 */ /* 0x001fc400078e0008 */
[----:B------:R-:W-:Y:S01]  /*57e70*/  IMAD.MOV.U32 R14, RZ, RZ, R0 ;  /* 0x000000ffff0e7224 */ /* 0x000fe200078e0000 */
[----:B-1----:R-:W3:Y:S04]  /*57e80*/  LDL.LU R9, [R1+0x2da8] ;  /* 0x002da80001097983 */ /* 0x002ee80000300800 */
[----:B------:R-:W-:Y:S04]  /*57e90*/  @P5 STL [R1+0x24a8], R28 ;  /* 0x0024a81c01005387 */ /* 0x000fe80000100800 */
[----:B------:R-:W-:Y:S04]  /*57ea0*/  @P5 STL [R1+0x24ac], R29 ;  /* 0x0024ac1d01005387 */ /* 0x000fe80000100800 */
[----:B------:R-:W3:Y:S04]  /*57eb0*/  LDL.LU R8, [R1+0x20e8] ;  /* 0x0020e80001087983 */ /* 0x000ee80000300800 */
[----:B------:R-:W3:Y:S01]  /*57ec0*/  LDL.LU R0, [R1+0x2dac] ;  /* 0x002dac0001007983 */ /* 0x000ee20000300800 */
[----:B------:R-:W-:-:S02]  /*57ed0*/  ISETP.GT.AND P2, PT, R6, 0x8f, PT ;  /* 0x0000008f0600780c */ /* 0x000fc40003f44270 */
[----:B------:R-:W-:Y:S01]  /*57ee0*/  ISETP.GT.AND P4, PT, R6, 0x90, PT ;  /* 0x000000900600780c */ /* 0x000fe20003f84270 */
[----:B------:R3:W-:Y:S10]  /*57ef0*/  STL.64 [R1+0xd98], R12 ;  /* 0x000d980c01007387 */ /* 0x0007f40000100a00 */
[----:B------:R3:W3:Y:S04]  /*57f00*/  @P2 LDG.E.U16 R33, desc[UR6][R12.64] ;  /* 0x000000060c212981 */ /* 0x0006e8000c1e1500 */
[----:B------:R-:W3:Y:S04]  /*57f10*/  @P2 LDG.E.U16 R32, desc[UR6][R14.64] ;  /* 0x000000060e202981 */ /* 0x000ee8000c1e1500 */
[----:B--2---:R-:W2:Y:S01]  /*57f20*/  @P2 LDG.E.U16 R31, desc[UR6][R18.64] ;  /* 0x00000006121f2981 */ /* 0x004ea2000c1e1500 */
[----:B----4-:R-:W-:-:S02]  /*57f30*/  IMAD.MOV.U32 R23, RZ, RZ, R22 ;  /* 0x000000ffff177224 */ /* 0x010fc400078e0016 */
[----:B------:R-:W-:Y:S01]  /*57f40*/  IMAD.MOV.U32 R22, RZ, RZ, R11 ;  /* 0x000000ffff167224 */ /* 0x000fe200078e000b */
[----:B------:R-:W4:Y:S04]  /*57f50*/  @P4 LDG.E.U16 R41, desc[UR6][R2.64] ;  /* 0x0000000602294981 */ /* 0x000f28000c1e1500 */
[----:B------:R-:W4:Y:S04]  /*57f60*/  @P2 LDG.E.U16 R30, desc[UR6][R22.64] ;  /* 0x00000006161e2981 */ /* 0x000f28000c1e1500 */
[----:B------:R-:W4:Y:S01]  /*57f70*/  @P4 LDG.E.U16 R40, desc[UR6][R4.64] ;  /* 0x0000000604284981 */ /* 0x000f22000c1e1500 */
[----:B---3--:R-:W-:-:S02]  /*57f80*/  IMAD.MOV.U32 R13, RZ, RZ, R8 ;  /* 0x000000ffff0d7224 */ /* 0x008fc400078e0008 */
[----:B------:R-:W-:-:S05]  /*57f90*/  IMAD.MOV.U32 R12, RZ, RZ, R0 ;  /* 0x000000ffff0c7224 */ /* 0x000fca00078e0000 */
[----:B------:R-:W3:Y:S04]  /*57fa0*/  @P4 LDG.E.U16 R34, desc[UR6][R12.64] ;  /* 0x000000060c224981 */ /* 0x000ee8000c1e1500 */
[----:B------:R-:W-:Y:S04]  /*57fb0*/  STL.64 [R1+0xda0], R14 ;  /* 0x000da00e01007387 */ /* 0x000fe80000100a00 */
[----:B------:R-:W-:Y:S04]  /*57fc0*/  STL.64 [R1+0xdb0], R22 ;  /* 0x000db01601007387 */ /* 0x000fe80000100a00 */
[----:B------:R-:W-:Y:S01]  /*57fd0*/  STL.64 [R1+0xda8], R18 ;  /* 0x000da81201007387 */ /* 0x000fe20000100a00 */
[----:B------:R-:W-:-:S02]  /*57fe0*/  IMAD.MOV.U32 R11, RZ, RZ, R10 ;  /* 0x000000ffff0b7224 */ /* 0x000fc400078e000a */
[----:B------:R-:W-:Y:S01]  /*57ff0*/  IMAD.MOV.U32 R10, RZ, RZ, R9 ;  /* 0x000000ffff0a7224 */ /* 0x000fe200078e0009 */
[----:B------:R-:W-:Y:S04]  /*58000*/  @P2 STL [R1+0x2498], R33 ;  /* 0x0024982101002387 */ /* 0x000fe80000100800 */
[----:B------:R-:W-:Y:S04]  /*58010*/  @P2 STL [R1+0x249c], R32 ;  /* 0x00249c2001002387 */ /* 0x000fe80000100800 */
[----:B------:R-:W3:Y:S04]  /*58020*/  @P4 LDG.E.U16 R35, desc[UR6][R10.64] ;  /* 0x000000060a234981 */ /* 0x000ee8000c1e1500 */
[----:B--2---:R-:W-:Y:S04]  /*58030*/  @P2 STL [R1+0x24a0], R31 ;  /* 0x0024a01f01002387 */ /* 0x004fe80000100800 */
[----:B----4-:R0:W-:Y:S04]  /*58040*/  @P2 STL [R1+0x24a4], R30 ;  /* 0x0024a41e01002387 */ /* 0x0101e80000100800 */
[----:B------:R-:W2:Y:S04]  /*58050*/  LDL R165, [R1+0x2484] ;  /* 0x0024840001a57983 */ /* 0x000ea80000100800 */
[----:B------:R-:W-:Y:S04]  /*58060*/  STL.64 [R1+0xd78], R2 ;  /* 0x000d780201007387 */ /* 0x000fe80000100a00 */
[----:B------:R-:W-:Y:S04]  /*58070*/  STL.64 [R1+0xd80], R4 ;  /* 0x000d800401007387 */ /* 0x000fe80000100a00 */
[----:B------:R-:W-:Y:S04]  /*58080*/  STL.64 [R1+0xd88], R10 ;  /* 0x000d880a01007387 */ /* 0x000fe80000100a00 */
[----:B------:R-:W4:Y:S04]  /*58090*/  LDL R29, [R1+0x2480] ;  /* 0x00248000011d7983 */ /* 0x000f280000100800 */
[----:B------:R-:W2:Y:S04]  /*580a0*/  LDL R28, [R1+0x247c] ;  /* 0x00247c00011c7983 */ /* 0x000ea80000100800 */
[----:B------:R-:W2:Y:S04]  /*580b0*/  LDL.LU R8, [R1+0x2db0] ;  /* 0x002db00001087983 */ /* 0x000ea80000300800 */
[----:B------:R-:W4:Y:S04]  /*580c0*/  LDL.LU R0, [R1+0x2dcc] ;  /* 0x002dcc0001007983 */ /* 0x000f280000300800 */
[----:B------:R-:W-:Y:S04]  /*580d0*/  STL.64 [R1+0xd90], R12 ;  /* 0x000d900c01007387 */ /* 0x000fe80000100a00 */
[----:B0-----:R-:W4:Y:S04]  /*580e0*/  LDL R30, [R1+0x2478] ;  /* 0x00247800011e7983 */ /* 0x001f280000100800 */
[----:B------:R-:W4:Y:S04]  /*580f0*/  LDL R31, [R1+0x2474] ;  /* 0x00247400011f7983 */ /* 0x000f280000100800 */
[----:B------:R-:W4:Y:S04]  /*58100*/  LDL R32, [R1+0x2470] ;  /* 0x0024700001207983 */ /* 0x000f280000100800 */
[----:B------:R-:W4:Y:S04]  /*58110*/  LDL R33, [R1+0x246c] ;  /* 0x00246c0001217983 */ /* 0x000f280000100800 */
[----:B---3--:R0:W-:Y:S04]  /*58120*/  @P4 STL [R1+0x2494], R34 ;  /* 0x0024942201004387 */ /* 0x0081e80000100800 */
[----:B0-----:R-:W3:Y:S04]  /*58130*/  LDL R34, [R1+0x2468] ;  /* 0x0024680001227983 */ /* 0x001ee80000100800 */
[----:B------:R-:W3:Y:S04]  /*58140*/  LDL.LU R3, [R1+0x2db4] ;  /* 0x002db40001037983 */ /* 0x000ee80000300800 */
[----:B------:R-:W3:Y:S04]  /*58150*/  LDL.LU R2, [R1+0x2dc0] ;  /* 0x002dc00001027983 */ /* 0x000ee80000300800 */
[----:B------:R-:W3:Y:S04]  /*58160*/  LDL.LU R5, [R1+0x2db8] ;  /* 0x002db80001057983 */ /* 0x000ee80000300800 */
[----:B------:R-:W3:Y:S04]  /*58170*/  LDL.LU R4, [R1+0x2dc4] ;  /* 0x002dc40001047983 */ /* 0x000ee80000300800 */
[----:B------:R-:W3:Y:S04]  /*58180*/  LDL.LU R23, [R1+0x2dbc] ;  /* 0x002dbc0001177983 */ /* 0x000ee80000300800 */
[----:B------:R-:W3:Y:S01]  /*58190*/  LDL.LU R22, [R1+0x2dc8] ;  /* 0x002dc80001167983 */ /* 0x000ee20000300800 */
[----:B------:R-:W-:-:S03]  /*581a0*/  ISETP.GT.AND P5, PT, R6, 0x91, PT ;  /* 0x000000910600780c */ /* 0x000fc60003fa4270 */
[----:B------:R-:W-:Y:S04]  /*581b0*/  @P4 STL [R1+0x2488], R41 ;  /* 0x0024882901004387 */ /* 0x000fe80000100800 */
[----:B------:R-:W-:Y:S04]  /*581c0*/  @P4 STL [R1+0x248c], R40 ;  /* 0x00248c2801004387 */ /* 0x000fe80000100800 */
[----:B------:R0:W-:Y:S04]  /*581d0*/  @P4 STL [R1+0x2490], R35 ;  /* 0x0024902301004387 */ /* 0x0001e80000100800 */
[----:B------:R-:W3:Y:S01]  /*581e0*/  LDL.LU R9, [R1+0x2dd0] ;  /* 0x002dd00001097983 */ /* 0x000ee20000300800 */
[----:B--2---:R-:W-:-:S02]  /*581f0*/  IMAD.MOV.U32 R19, RZ, RZ, R8 ;  /* 0x000000ffff137224 */ /* 0x004fc400078e0008 */
[----:B----4-:R-:W-:Y:S01]  /*58200*/  IMAD.MOV.U32 R18, RZ, RZ, R0 ;  /* 0x000000ffff127224 */ /* 0x010fe200078e0000 */
[----:B------:R-:W2:Y:S04]  /*58210*/  LDL.LU R8, [R1+0x2de8] ;  /* 0x002de80001087983 */ /* 0x000ea80000300800 */
[----:B------:R-:W4:Y:S04]  /*58220*/  LDL.LU R15, [R1+0x2dd4] ;  /* 0x002dd400010f7983 */ /* 0x000f280000300800 */
[----:B------:R-:W-:Y:S04]  /*58230*/  STL.64 [R1+0xd58], R18 ;  /* 0x000d581201007387 */ /* 0x000fe80000100a00 */
[----:B------:R-:W4:Y:S04]  /*58240*/  LDL.LU R14, [R1+0x2dec] ;  /* 0x002dec00010e7983 */ /* 0x000f280000300800 */
[----:B------:R-:W4:Y:S04]  /*58250*/  LDL.LU R13, [R1+0x2dd8] ;  /* 0x002dd800010d7983 */ /* 0x000f280000300800 */
[----:B------:R-:W4:Y:S04]  /*58260*/  LDL.LU R12, [R1+0x2de0] ;  /* 0x002de000010c7983 */ /* 0x000f280000300800 */
[----:B------:R-:W4:Y:S04]  /*58270*/  @P5 LDG.E.U16 R30, desc[UR6][R18.64] ;  /* 0x00000006121e5981 */ /* 0x000f28000c1e1500 */
[----:B------:R-:W4:Y:S04]  /*58280*/  LDL.LU R11, [R1+0x2ddc] ;  /* 0x002ddc00010b7983 */ /* 0x000f280000300800 */
[----:B------:R-:W4:Y:S04]  /*58290*/  LDL.LU R10, [R1+0x2de4] ;  /* 0x002de400010a7983 */ /* 0x000f280000300800 */
[----:B0-----:R-:W4:Y:S04]  /*582a0*/  LDL R35, [R1+0x2464] ;  /* 0x0024640001237983 */ /* 0x001f280000100800 */
[----:B------:R-:W4:Y:S04]  /*582b0*/  LDL R0, [R1+0x2460] ;  /* 0x0024600001007983 */ /* 0x000f280000100800 */
[----:B------:R-:W4:Y:S04]  /*582c0*/  LDL R40, [R1+0x245c] ;  /* 0x00245c0001287983 */ /* 0x000f280000100800 */
[----:B------:R-:W4:Y:S04]  /*582d0*/  LDL R41, [R1+0x2458] ;  /* 0x0024580001297983 */ /* 0x000f280000100800 */
[----:B---3--:R-:W3:Y:S04]  /*582e0*/  @P5 LDG.E.U16 R28, desc[UR6][R2.64] ;  /* 0x00000006021c5981 */ /* 0x008ee8000c1e1500 */
[----:B------:R-:W3:Y:S04]  /*582f0*/  @P5 LDG.E.U16 R29, desc[UR6][R4.64] ;  /* 0x00000006041d5981 */ /* 0x000ee8000c1e1500 */
[----:B------:R0:W3:Y:S04]  /*58300*/  @P5 LDG.E.U16 R165, desc[UR6][R22.64] ;  /* 0x0000000616a55981 */ /* 0x0000e8000c1e1500 */
[----:B------:R-:W-:Y:S04]  /*58310*/  STL.64 [R1+0xd70], R22 ;  /* 0x000d701601007387 */ /* 0x000fe80000100a00 */
[----:B------:R-:W-:Y:S01]  /*58320*/  STL.64 [R1+0xd60], R2 ;  /* 0x000d600201007387 */ /* 0x000fe20000100a00 */
[----:B------:R-:W-:-:S03]  /*58330*/  ISETP.GT.AND P2, PT, R6, 0x92, PT ;  /* 0x000000920600780c */ /* 0x000fc60003f44270 */
[----:B------:R1:W-:Y:S04]  /*58340*/  STL.64 [R1+0xd68], R4 ;  /* 0x000d680401007387 */ /* 0x0003e80000100a00 */
[----:B-1----:R-:W3:Y:S04]  /*58350*/  LDL.LU R5, [R1+0x2df0] ;  /* 0x002df00001057983 */ /* 0x002ee80000300800 */
[----:B------:R-:W3:Y:S04]  /*58360*/  LDL.LU R4, [R1+0x2e00] ;  /* 0x002e000001047983 */ /* 0x000ee80000300800 */
[----:B------:R-:W3:Y:S04]  /*58370*/  LDL.LU R3, [R1+0x2df4] ;  /* 0x002df40001037983 */ /* 0x000ee80000300800 */
[----:B------:R-:W3:Y:S04]  /*58380*/  LDL.LU R2, [R1+0x2e04] ;  /* 0x002e040001027983 */ /* 0x000ee80000300800 */
[----:B--2---:R1:W2:Y:S04]  /*58390*/  @P2 LDG.E.U16 R34, desc[UR6][R8.64] ;  /* 0x0000000608222981 */ /* 0x0042a8000c1e1500 */
[----:B----4-:R-:W4:Y:S04]  /*583a0*/  @P2 LDG.E.U16 R33, desc[UR6][R14.64] ;  /* 0x000000060e212981 */ /* 0x010f28000c1e1500 */
[----:B------:R-:W-:Y:S01]  /*583b0*/  @P5 STL [R1+0x2478], R30 ;  /* 0x0024781e01005387 */ /* 0x000fe20000100800 */
[----:B------:R-:W-:-:S02]  /*583c0*/  IMAD.MOV.U32 R18, RZ, RZ, R12 ;  /* 0x000000ffff127224 */ /* 0x000fc400078e000c */
[----:B------:R-:W-:Y:S02]  /*583d0*/  IMAD.MOV.U32 R19, RZ, RZ, R13 ;  /* 0x000000ffff137224 */ /* 0x000fe400078e000d */
[----:B0-----:R-:W-:Y:S01]  /*583e0*/  IMAD.MOV.U32 R23, RZ, RZ, R11 ;  /* 0x000000ffff177224 */ /* 0x001fe200078e000b */
[----:B------:R-:W-:Y:S02]  /*583f0*/  MOV R22, R10 ;  /* 0x0000000a00167202 */ /* 0x000fe40000000f00 */
[----:B------:R-:W4:Y:S04]  /*58400*/  @P2 LDG.E.U16 R32, desc[UR6][R18.64] ;  /* 0x0000000612202981 */ /* 0x000f28000c1e1500 */
[----:B------:R-:W4:Y:S04]  /*58410*/  @P2 LDG.E.U16 R31, desc[UR6][R22.64] ;  /* 0x00000006161f2981 */ /* 0x000f28000c1e1500 */
[----:B---3--:R-:W-:Y:S04]  /*58420*/  @P5 STL [R1+0x247c], R28 ;  /* 0x00247c1c01005387 */ /* 0x008fe80000100800 */
[----:B------:R-:W-:Y:S04]  /*58430*/  @P5 STL [R1+0x2480], R29 ;  /* 0x0024801d01005387 */ /* 0x000fe80000100800 */
[----:B------:R-:W-:Y:S04]  /*58440*/  @P5 STL [R1+0x2484], R165 ;  /* 0x002484a501005387 */ /* 0x000fe80000100800 */
[----:B------:R1:W-:Y:S04]  /*58450*/  STL.64 [R1+0xd38], R8 ;  /* 0x000d380801007387 */ /* 0x0003e80000100a00 */
[----:B------:R-:W-:Y:S04]  /*58460*/  STL.64 [R1+0xd40], R14 ;  /* 0x000d400e01007387 */ /* 0x000fe80000100a00 */
[----:B------:R-:W-:Y:S04]  /*58470*/  STL.64 [R1+0xd48], R18 ;  /* 0x000d481201007387 */ /* 0x000fe80000100a00 */
[----:B------:R-:W-:Y:S04]  /*58480*/  STL.64 [R1+0xd50], R22 ;  /* 0x000d501601007387 */ /* 0x000fe80000100a00 */
[----:B------:R-:W3:Y:S04]  /*58490*/  LDL.LU R11, [R1+0x2df8] ;  /* 0x002df800010b7983 */ /* 0x000ee80000300800 */
[----:B------:R-:W3:Y:S04]  /*584a0*/  LDL.LU R10, [R1+0x2e08] ;  /* 0x002e0800010a7983 */ /* 0x000ee80000300800 */
[----:B------:R-:W3:Y:S04]  /*584b0*/  LDL.LU R13, [R1+0x2dfc] ;  /* 0x002dfc00010d7983 */ /* 0x000ee80000300800 */
[----:B------:R-:W3:Y:S01]  /*584c0*/  LDL.LU R12, [R1+0x2e0c] ;  /* 0x002e0c00010c7983 */ /* 0x000ee20000300800 */
[----:B------:R-:W-:Y:S01]  /*584d0*/  ISETP.GT.AND P4, PT, R6, 0x93, PT ;  /* 0x000000930600780c */ /* 0x000fe20003f84270 */
[----:B-1----:R-:W-:-:S02]  /*584e0*/  IMAD.MOV.U32 R9, RZ, RZ, R3 ;  /* 0x000000ffff097224 */ /* 0x002fc400078e0003 */
[----:B------:R-:W-:-:S10]  /*584f0*/  IMAD.MOV.U32 R8, RZ, RZ, R2 ;  /* 0x000000ffff087224 */ /* 0x000fd400078e0002 */
[----:B------:R-:W3:Y:S04]  /*58500*/  @P4 LDG.E.U16 R41, desc[UR6][R4.64] ;  /* 0x0000000604294981 */ /* 0x000ee8000c1e1500 */
[----:B------:R-:W3:Y:S04]  /*58510*/  @P4 LDG.E.U16 R40, desc[UR6][R8.64] ;  /* 0x0000000608284981 */ /* 0x000ee8000c1e1500 */
[----:B--2---:R-:W-:Y:S04]  /*58520*/  @P2 STL [R1+0x2468], R34 ;  /* 0x0024682201002387 */ /* 0x004fe80000100800 */
[----:B----4-:R0:W-:Y:S04]  /*58530*/  @P2 STL [R1+0x246c], R33 ;  /* 0x00246c2101002387 */ /* 0x0101e80000100800 */
[----:B------:R-:W-:Y:S04]  /*58540*/  @P2 STL [R1+0x2470], R32 ;  /* 0x0024702001002387 */ /* 0x000fe80000100800 */
[----:B------:R-:W-:Y:S04]  /*58550*/  @P2 STL [R1+0x2474], R31 ;  /* 0x0024741f01002387 */ /* 0x000fe80000100800 */
[----:B------:R-:W2:Y:S04]  /*58560*/  LDL.LU R3, [R1+0x2e10] ;  /* 0x002e100001037983 */ /* 0x000ea80000300800 */
[----:B------:R-:W4:Y:S04]  /*58570*/  LDL.LU R2, [R1+0x2e2c] ;  /* 0x002e2c0001027983 */ /* 0x000f280000300800 */
[----:B------:R-:W-:Y:S04]  /*58580*/  STL.64 [R1+0xd18], R4 ;  /* 0x000d180401007387 */ /* 0x000fe80000100a00 */
[----:B------:R-:W-:Y:S04]  /*58590*/  STL.64 [R1+0xd20], R8 ;  /* 0x000d200801007387 */ /* 0x000fe80000100a00 */
[----:B------:R-:W4:Y:S04]  /*585a0*/  LDL R29, [R1+0x2454] ;  /* 0x00245400011d7983 */ /* 0x000f280000100800 */
[----:B------:R-:W4:Y:S04]  /*585b0*/  LDL R28, [R1+0x2450] ;  /* 0x00245000011c7983 */ /* 0x000f280000100800 */
[----:B0-----:R-:W4:Y:S04]  /*585c0*/  LDL R33, [R1+0x244c] ;  /* 0x00244c0001217983 */ /* 0x001f280000100800 */
[----:B------:R-:W4:Y:S04]  /*585d0*/  LDL R34, [R1+0x2448] ;  /* 0x0024480001227983 */ /* 0x000f280000100800 */
[----:B---3--:R-:W3:Y:S04]  /*585e0*/  @P4 LDG.E.U16 R0, desc[UR6][R10.64] ;  /* 0x000000060a004981 */ /* 0x008ee8000c1e1500 */
[----:B------:R2:W3:Y:S04]  /*585f0*/  @P4 LDG.E.U16 R35, desc[UR6][R12.64] ;  /* 0x000000060c234981 */ /* 0x0004e8000c1e1500 */
[----:B------:R2:W-:Y:S04]  /*58600*/  STL.64 [R1+0xd30], R12 ;  /* 0x000d300c01007387 */ /* 0x0005e80000100a00 */
[----:B------:R-:W-:Y:S04]  /*58610*/  STL.64 [R1+0xd28], R10 ;  /* 0x000d280a01007387 */ /* 0x000fe80000100a00 */
[----:B------:R-:W3:Y:S04]  /*58620*/  LDL.LU R15, [R1+0x2e14] ;  /* 0x002e1400010f7983 */ /* 0x000ee80000300800 */
[----:B------:R-:W3:Y:S04]  /*58630*/  LDL.LU R14, [R1+0x2e20] ;  /* 0x002e2000010e7983 */ /* 0x000ee80000300800 */
[----:B------:R-:W3:Y:S04]  /*58640*/  LDL.LU R19, [R1+0x2e18] ;  /* 0x002e180001137983 */ /* 0x000ee80000300800 */
[----:B------:R-:W3:Y:S04]  /*58650*/  LDL.LU R18, [R1+0x2e24] ;  /* 0x002e240001127983 */ /* 0x000ee80000300800 */
[----:B------:R-:W3:Y:S04]  /*58660*/  LDL.LU R23, [R1+0x2e1c] ;  /* 0x002e1c0001177983 */ /* 0x000ee80000300800 */
[----:B------:R-:W3:Y:S01]  /*58670*/  LDL.LU R22, [R1+0x2e28] ;  /* 0x002e280001167983 */ /* 0x000ee20000300800 */
[----:B------:R-:W-:Y:S01]  /*58680*/  ISETP.GT.AND P5, PT, R6, 0x94, PT ;  /* 0x000000940600780c */ /* 0x000fe20003fa4270 */
[----:B--2---:R-:W-:-:S02]  /*58690*/  IMAD.MOV.U32 R13, RZ, RZ, R3 ;  /* 0x000000ffff0d7224 */ /* 0x004fc400078e0003 */
[----:B----4-:R-:W-:-:S10]  /*586a0*/  IMAD.MOV.U32 R12, RZ, RZ, R2 ;  /* 0x000000ffff0c7224 */ /* 0x010fd400078e0002 */
[----:B------:R-:W2:Y:S04]  /*586b0*/  @P5 LDG.E.U16 R34, desc[UR6][R12.64] ;  /* 0x000000060c225981 */ /* 0x000ea8000c1e1500 */
[----:B---3--:R0:W-:Y:S04]  /*586c0*/  @P4 STL [R1+0x2464], R35 ;  /* 0x0024642301004387 */ /* 0x0081e80000100800 */
[----:B------:R-:W3:Y:S04]  /*586d0*/  @P5 LDG.E.U16 R33, desc[UR6][R14.64] ;  /* 0x000000060e215981 */ /* 0x000ee8000c1e1500 */
[----:B------:R-:W4:Y:S04]  /*586e0*/  @P5 LDG.E.U16 R28, desc[UR6][R18.64] ;  /* 0x00000006121c5981 */ /* 0x000f28000c1e1500 */
[----:B------:R-:W4:Y:S04]  /*586f0*/  @P5 LDG.E.U16 R29, desc[UR6][R22.64] ;  /* 0x00000006161d5981 */ /* 0x000f28000c1e1500 */
[----:B0-----:R-:W4:Y:S04]  /*58700*/  LDL R35, [R1+0x2444] ;  /* 0x0024440001237983 */ /* 0x001f280000100800 */
[----:B------:R0:W-:Y:S04]  /*58710*/  @P4 STL [R1+0x2460], R0 ;  /* 0x0024600001004387 */ /* 0x0001e80000100800 */
[----:B0-----:R-:W4:Y:S04]  /*58720*/  LDL R0, [R1+0x2440] ;  /* 0x0024400001007983 */ /* 0x001f280000100800 */
[----:B------:R-:W-:Y:S04]  /*58730*/  @P4 STL [R1+0x2458], R41 ;  /* 0x0024582901004387 */ /* 0x000fe80000100800 */
[----:B------:R0:W-:Y:S04]  /*58740*/  @P4 STL [R1+0x245c], R40 ;  /* 0x00245c2801004387 */ /* 0x0001e80000100800 */
[----:B------:R-:W4:Y:S04]  /*58750*/  LDL.LU R11, [R1+0x2e30] ;  /* 0x002e3000010b7983 */ /* 0x000f280000300800 */
[----:B------:R-:W4:Y:S04]  /*58760*/  LDL.LU R10, [R1+0x2e48] ;  /* 0x002e4800010a7983 */ /* 0x000f280000300800 */
[----:B------:R-:W4:Y:S04]  /*58770*/  LDL.LU R9, [R1+0x2e34] ;  /* 0x002e340001097983 */ /* 0x000f280000300800 */
[----:B------:R-:W-:Y:S04]  /*58780*/  STL.64 [R1+0xcf8], R12 ;  /* 0x000cf80c01007387 */ /* 0x000fe80000100a00 */
[----:B------:R-:W4:Y:S04]  /*58790*/  LDL.LU R8, [R1+0x2e4c] ;  /* 0x002e4c0001087983 */ /* 0x000f280000300800 */
[----:B------:R-:W4:Y:S04]  /*587a0*/  LDL.LU R5, [R1+0x2e38] ;  /* 0x002e380001057983 */ /* 0x000f280000300800 */
[----:B------:R-:W4:Y:S04]  /*587b0*/  LDL.LU R4, [R1+0x2e40] ;  /* 0x002e400001047983 */ /* 0x000f280000300800 */
[----:B------:R-:W4:Y:S04]  /*587c0*/  LDL.LU R3, [R1+0x2e3c] ;  /* 0x002e3c0001037983 */ /* 0x000f280000300800 */
[----:B------:R-:W4:Y:S04]  /*587d0*/  LDL.LU R2, [R1+0x2e44] ;  /* 0x002e440001027983 */ /* 0x000f280000300800 */
[----:B0-----:R-:W4:Y:S04]  /*587e0*/  LDL R40, [R1+0x243c] ;  /* 0x00243c0001287983 */ /* 0x001f280000100800 */
[----:B------:R-:W4:Y:S04]  /*587f0*/  LDL R41, [R1+0x2438] ;  /* 0x0024380001297983 */ /* 0x000f280000100800 */
[----:B------:R-:W4:Y:S04]  /*58800*/  LDL R30, [R1+0x2434] ;  /* 0x00243400011e7983 */ /* 0x000f280000100800 */
[----:B------:R-:W-:Y:S01]  /*58810*/  STL.64 [R1+0xd00], R14 ;  /* 0x000d000e01007387 */ /* 0x000fe20000100a00 */
[----:B------:R-:W-:-:S03]  /*58820*/  ISETP.GT.AND P2, PT, R6, 0x95, PT ;  /* 0x000000950600780c */ /* 0x000fc60003f44270 */
[----:B------:R-:W-:Y:S04]  /*58830*/  STL.64 [R1+0xd08], R18 ;  /* 0x000d081201007387 */ /* 0x000fe80000100a00 */
[----:B------:R-:W-:Y:S04]  /*58840*/  STL.64 [R1+0xd10], R22 ;  /* 0x000d101601007387 */ /* 0x000fe80000100a00 */
[----:B------:R-:W4:Y:S04]  /*58850*/  LDL R31, [R1+0x2430] ;  /* 0x00243000011f7983 */ /* 0x000f280000100800 */
[----:B------:R-:W4:Y:S04]  /*58860*/  LDL R32, [R1+0x242c] ;  /* 0x00242c0001207983 */ /* 0x000f280000100800 */
[----:B---3--:R0:W-:Y:S04]  /*58870*/  @P5 STL [R1+0x244c], R33 ;  /* 0x00244c2101005387 */ /* 0x0081e80000100800 */
[----:B0-----:R-:W3:Y:S04]  /*58880*/  LDL R33, [R1+0x2428] ;  /* 0x0024280001217983 */ /* 0x001ee80000100800 */
[----:B--2---:R-:W-:Y:S04]  /*58890*/  @P5 STL [R1+0x2448], R34 ;  /* 0x0024482201005387 */ /* 0x004fe80000100800 */
[----:B----4-:R-:W-:Y:S04]  /*588a0*/  @P5 STL [R1+0x2450], R28 ;  /* 0x0024501c01005387 */ /* 0x010fe80000100800 */
[----:B------:R0:W-:Y:S01]  /*588b0*/  @P5 STL [R1+0x2454], R29 ;  /* 0x0024541d01005387 */ /* 0x0001e20000100800 */
[----:B------:R-:W-:-:S02]  /*588c0*/  IMAD.MOV.U32 R19, RZ, RZ, R11 ;  /* 0x000000ffff137224 */ /* 0x000fc400078e000b */
[----:B------:R-:W-:Y:S02]  /*588d0*/  IMAD.MOV.U32 R18, RZ, RZ, R10 ;  /* 0x000000ffff127224 */ /* 0x000fe400078e000a */
[----:B------:R-:W-:Y:S02]  /*588e0*/  IMAD.MOV.U32 R23, RZ, RZ, R9 ;  /* 0x000000ffff177224 */ /* 0x000fe400078e0009 */
[----:B------:R-:W-:Y:S02]  /*588f0*/  IMAD.MOV.U32 R22, RZ, RZ, R8 ;  /* 0x000000ffff167224 */ /* 0x000fe400078e0008 */
[----:B0-----:R-:W-:Y:S02]  /*58900*/  IMAD.MOV.U32 R29, RZ, RZ, R5 ;  /* 0x000000ffff1d7224 */ /* 0x001fe400078e0005 */
[----:B------:R-:W-:Y:S02]  /*58910*/  IMAD.MOV.U32 R28, RZ, RZ, R4 ;  /* 0x000000ffff1c7224 */ /* 0x000fe400078e0004 */
[----:B------:R-:W-:-:S02]  /*58920*/  IMAD.MOV.U32 R165, RZ, RZ, R3 ;  /* 0x000000ffffa57224 */ /* 0x000fc400078e0003 */
[----:B------:R-:W-:Y:S01]  /*58930*/  IMAD.MOV.U32 R164, RZ, RZ, R2 ;  /* 0x000000ffffa47224 */ /* 0x000fe200078e0002 */
[----:B------:R-:W-:Y:S04]  /*58940*/  STL.64 [R1+0xcd8], R18 ;  /* 0x000cd81201007387 */ /* 0x000fe80000100a00 */
[----:B------:R-:W-:Y:S04]  /*58950*/  STL.64 [R1+0xce0], R22 ;  /* 0x000ce01601007387 */ /* 0x000fe80000100a00 */
[----:B------:R-:W-:Y:S04]  /*58960*/  STL.64 [R1+0xce8], R28 ;  /* 0x000ce81c01007387 */ /* 0x000fe80000100a00 */
[----:B------:R-:W2:Y:S04]  /*58970*/  @P2 LDG.E.U16 R40, desc[UR6][R22.64] ;  /* 0x0000000616282981 */ /* 0x000ea8000c1e1500 */
[----:B------:R-:W4:Y:S04]  /*58980*/  @P2 LDG.E.U16 R35, desc[UR6][R164.64] ;  /* 0x00000006a4232981 */ /* 0x000f28000c1e1500 */
[----:B------:R-:W-:Y:S04]  /*58990*/  STL.64 [R1+0xcf0], R164 ;  /* 0x000cf0a401007387 */ /* 0x000fe80000100a00 */
[----:B------:R-:W3:Y:S04]  /*589a0*/  LDL.LU R11, [R1+0x2e50] ;  /* 0x002e5000010b7983 */ /* 0x000ee80000300800 */
[----:B------:R-:W3:Y:S04]  /*589b0*/  LDL.LU R10, [R1+0x2e60] ;  /* 0x002e6000010a7983 */ /* 0x000ee80000300800 */
[----:B------:R-:W2:Y:S04]  /*589c0*/  LDL.LU R13, [R1+0x2e54] ;  /* 0x002e5400010d7983 */ /* 0x000ea80000300800 */
[----:B------:R-:W2:Y:S04]  /*589d0*/  LDL.LU R12, [R1+0x2e64] ;  /* 0x002e6400010c7983 */ /* 0x000ea80000300800 */
[----:B------:R-:W2:Y:S04]  /*589e0*/  LDL.LU R14, [R1+0x2e58] ;  /* 0x002e5800010e7983 */ /* 0x000ea80000300800 */
[----:B------:R-:W2:Y:S04]  /*589f0*/  LDL.LU R9, [R1+0x2e68] ;  /* 0x002e680001097983 */ /* 0x000ea80000300800 */
[----:B------:R-:W2:Y:S04]  /*58a00*/  @P2 LDG.E.U16 R0, desc[UR6][R28.64] ;  /* 0x000000061c002981 */ /* 0x000ea8000c1e1500 */
[----:B------:R-:W2:Y:S04]  /*58a10*/  LDL.LU R4, [R1+0x2e5c] ;  /* 0x002e5c0001047983 */ /* 0x000ea80000300800 */
[----:B------:R-:W2:Y:S04]  /*58a20*/  LDL.LU R3, [R1+0x2e6c] ;  /* 0x002e6c0001037983 */ /* 0x000ea80000300800 */
[----:B------:R0:W2:Y:S04]  /*58a30*/  @P2 LDG.E.U16 R41, desc[UR6][R18.64] ;  /* 0x0000000612292981 */ /* 0x0000a8000c1e1500 */
[----:B------:R-:W2:Y:S01]  /*58a40*/  LDL R34, [R1+0x2424] ;  /* 0x0024240001227983 */ /* 0x000ea20000100800 */
[----:B------:R-:W-:-:S03]  /*58a50*/  ISETP.GT.AND P4, PT, R6, 0x96, PT ;  /* 0x000000960600780c */ /* 0x000fc60003f84270 */
[----:B----4-:R1:W-:Y:S10]  /*58a60*/  @P2 STL [R1+0x2444], R35 ;  /* 0x0024442301002387 */ /* 0x0103f40000100800 */
[----:B---3--:R3:W4:Y:S01]  /*58a70*/  @P4 LDG.E.U16 R33, desc[UR6][R10.64] ;  /* 0x000000060a214981 */ /* 0x008722000c1e1500 */
[----:B------:R-:W-:-:S03]  /*58a80*/  ISETP.GT.AND P5, PT, R6, 0x97, PT ;  /* 0x000000970600780c */ /* 0x000fc60003fa4270 */
[----:B--2---:R2:W2:Y:S04]  /*58a90*/  @P4 LDG.E.U16 R32, desc[UR6][R12.64] ;  /* 0x000000060c204981 */ /* 0x0044a8000c1e1500 */
[----:B-1----:R-:W2:Y:S04]  /*58aa0*/  LDL R35, [R1+0x2420] ;  /* 0x0024200001237983 */ /* 0x002ea80000100800 */
[----:B------:R1:W-:Y:S01]  /*58ab0*/  @P2 STL [R1+0x243c], R40 ;  /* 0x00243c2801002387 */ /* 0x0003e20000100800 */
[----:B------:R-:W-:Y:S02]  /*58ac0*/  IMAD.MOV.U32 R15, RZ, RZ, R14 ;  /* 0x000000ffff0f7224 */ /* 0x000fe400078e000e */
[----:B------:R-:W-:-:S02]  /*58ad0*/  IMAD.MOV.U32 R14, RZ, RZ, R9 ;  /* 0x000000ffff0e7224 */ /* 0x000fc400078e0009 */
[----:B0-----:R-:W-:Y:S02]  /*58ae0*/  IMAD.MOV.U32 R18, RZ, RZ, R3 ;  /* 0x000000ffff127224 */ /* 0x001fe400078e0003 */
[----:B------:R-:W-:Y:S01]  /*58af0*/  IMAD.MOV.U32 R19, RZ, RZ, R4 ;  /* 0x000000ffff137224 */ /* 0x000fe200078e0004 */
[----:B------:R0:W2:Y:S04]  /*58b00*/  @P4 LDG.E.U16 R31, desc[UR6][R14.64] ;  /* 0x000000060e1f4981 */ /* 0x0000a8000c1e1500 */
[----:B-1----:R-:W2:Y:S04]  /*58b10*/  LDL R40, [R1+0x241c] ;  /* 0x00241c0001287983 */ /* 0x002ea80000100800 */
[----:B------:R-:W3:Y:S04]  /*58b20*/  LDL.LU R8, [R1+0x2e70] ;  /* 0x002e700001087983 */ /* 0x000ee80000300800 */
[----:B------:R-:W2:Y:S04]  /*58b30*/  LDL.LU R5, [R1+0x2e8c] ;  /* 0x002e8c0001057983 */ /* 0x000ea80000300800 */
[----:B------:R-:W2:Y:S04]  /*58b40*/  LDL.LU R2, [R1+0x2e74] ;  /* 0x002e740001027983 */ /* 0x000ea80000300800 */
[----:B------:R1:W-:Y:S04]  /*58b50*/  @P2 STL [R1+0x2440], R0 ;  /* 0x0024400001002387 */ /* 0x0003e80000100800 */
[----:B------:R0:W4:Y:S04]  /*58b60*/  @P4 LDG.E.U16 R30, desc[UR6][R18.64] ;  /* 0x00000006121e4981 */ /* 0x000128000c1e1500 */
[----:B-1----:R-:W4:Y:S04]  /*58b70*/  LDL.LU R0, [R1+0x2e80] ;  /* 0x002e800001007983 */ /* 0x002f280000300800 */
[----:B------:R1:W-:Y:S04]  /*58b80*/  @P2 STL [R1+0x2438], R41 ;  /* 0x0024382901002387 */ /* 0x0003e80000100800 */
[----:B-1----:R-:W4:Y:S04]  /*58b90*/  LDL R41, [R1+0x2418] ;  /* 0x0024180001297983 */ /* 0x002f280000100800 */
[----:B------:R-:W-:Y:S04]  /*58ba0*/  STL.64 [R1+0xcb8], R10 ;  /* 0x000cb80a01007387 */ /* 0x000fe80000100a00 */
[----:B------:R-:W-:Y:S04]  /*58bb0*/  STL.64 [R1+0xcc0], R12 ;  /* 0x000cc00c01007387 */ /* 0x000fe80000100a00 */
[----:B------:R1:W-:Y:S04]  /*58bc0*/  STL.64 [R1+0xcc8], R14 ;  /* 0x000cc80e01007387 */ /* 0x0003e80000100a00 */
[----:B------:R0:W-:Y:S04]  /*58bd0*/  STL.64 [R1+0xcd0], R18 ;  /* 0x000cd01201007387 */ /* 0x0001e80000100a00 */
[----:B-1----:R-:W0:Y:S04]  /*58be0*/  LDL.LU R14, [R1+0x2e78] ;  /* 0x002e7800010e7983 */ /* 0x002e280000300800 */
[----:B------:R-:W4:Y:S04]  /*58bf0*/  LDL.LU R9, [R1+0x2e84] ;  /* 0x002e840001097983 */ /* 0x000f280000300800 */
[----:B------:R-:W4:Y:S04]  /*58c00*/  LDL.LU R4, [R1+0x2e7c] ;  /* 0x002e7c0001047983 */ /* 0x000f280000300800 */
[----:B------:R-:W4:Y:S01]  /*58c10*/  LDL.LU R3, [R1+0x2e88] ;  /* 0x002e880001037983 */ /* 0x000f220000300800 */
[----:B---3--:R-:W-:-:S02]  /*58c20*/  IMAD.MOV.U32 R11, RZ, RZ, R8 ;  /* 0x000000ffff0b7224 */ /* 0x008fc400078e0008 */
[----:B--2---:R-:W-:Y:S02]  /*58c30*/  IMAD.MOV.U32 R13, RZ, RZ, R2 ;  /* 0x000000ffff0d7224 */ /* 0x004fe400078e0002 */
[----:B------:R-:W-:Y:S02]  /*58c40*/  IMAD.MOV.U32 R10, RZ, RZ, R5 ;  /* 0x000000ffff0a7224 */ /* 0x000fe400078e0005 */
[----:B----4-:R-:W-:-:S05]  /*58c50*/  IMAD.MOV.U32 R12, RZ, RZ, R0 ;  /* 0x000000ffff0c7224 */ /* 0x010fca00078e0000 */
[----:B------:R-:W2:Y:S04]  /*58c60*/  @P5 LDG.E.U16 R40, desc[UR6][R12.64] ;  /* 0x000000060c285981 */ /* 0x000ea8000c1e1500 */
[----:B------:R-:W3:Y:S01]  /*58c70*/  @P5 LDG.E.U16 R41, desc[UR6][R10.64] ;  /* 0x000000060a295981 */ /* 0x000ee2000c1e1500 */
[----:B0-----:R-:W-:Y:S02]  /*58c80*/  IMAD.MOV.U32 R15, RZ, RZ, R14 ;  /* 0x000000ffff0f7224 */ /* 0x001fe400078e000e */
[----:B------:R-:W-:Y:S02]  /*58c90*/  IMAD.MOV.U32 R19, RZ, RZ, R4 ;  /* 0x000000ffff137224 */ /* 0x000fe400078e0004 */
[----:B------:R-:W-:Y:S02]  /*58ca0*/  IMAD.MOV.U32 R18, RZ, RZ, R3 ;  /* 0x000000ffff127224 */ /* 0x000fe400078e0003 */
[----:B------:R-:W-:-:S03]  /*58cb0*/  IMAD.MOV.U32 R14, RZ, RZ, R9 ;  /* 0x000000ffff0e7224 */ /* 0x000fc600078e0009 */
[----:B------:R-:W4:Y:S04]  /*58cc0*/  @P5 LDG.E.U16 R34, desc[UR6][R18.64] ;  /* 0x0000000612225981 */ /* 0x000f28000c1e1500 */
[----:B------:R-:W2:Y:S04]  /*58cd0*/  @P5 LDG.E.U16 R35, desc[UR6][R14.64] ;  /* 0x000000060e235981 */ /* 0x000ea8000c1e1500 */
[----:B------:R0:W-:Y:S04]  /*58ce0*/  @P4 STL [R1+0x2428], R33 ;  /* 0x0024282101004387 */ /* 0x0001e80000100800 */
        /* <DEDUP_REMOVED lines=13> */
[----:B0-----:R-:W3:Y:S04]  /*58dc0*/  LDL R33, [R1+0x2404] ;  /* 0x0024040001217983 */ /* 0x001ee80000100800 */
[----:B------:R-:W-:Y:S04]  /*58dd0*/  STL.64 [R1+0xcb0], R18 ;  /* 0x000cb01201007387 */ /* 0x000fe80000100a00 */
[----:B------:R-:W-:Y:S04]  /*58de0*/  STL.64 [R1+0xca8], R14 ;  /* 0x000ca80e01007387 */ /* 0x000fe80000100a00 */
[----:B------:R-:W3:Y:S04]  /*58df0*/  LDL.LU R4, [R1+0x2e98] ;  /* 0x002e980001047983 */ /* 0x000ee80000300800 */
[----:B------:R-:W3:Y:S04]  /*58e00*/  LDL.LU R3, [R1+0x2ea0] ;  /* 0x002ea00001037983 */ /* 0x000ee80000300800 */
[----:B----4-:R0:W-:Y:S04]  /*58e10*/  @P5 STL [R1+0x2424], R34 ;  /* 0x0024242201005387 */ /* 0x0101e80000100800 */
[----:B0-----:R-:W4:Y:S04]  /*58e20*/  LDL R34, [R1+0x2400] ;  /* 0x0024000001227983 */ /* 0x001f280000100800 */
[----:B--2---:R0:W-:Y:S04]  /*58e30*/  @P5 STL [R1+0x2420], R35 ;  /* 0x0024202301005387 */ /* 0x0041e80000100800 */
[----:B0-----:R-:W2:Y:S04]  /*58e40*/  LDL R35, [R1+0x23fc] ;  /* 0x0023fc0001237983 */ /* 0x001ea80000100800 */
[----:B------:R0:W-:Y:S04]  /*58e50*/  @P5 STL [R1+0x241c], R40 ;  /* 0x00241c2801005387 */ /* 0x0001e80000100800 */
[----:B0-----:R-:W2:Y:S04]  /*58e60*/  LDL R40, [R1+0x23f8] ;  /* 0x0023f80001287983 */ /* 0x001ea80000100800 */
[----:B---3--:R0:W-:Y:S04]  /*58e70*/  @P5 STL [R1+0x2418], R41 ;  /* 0x0024182901005387 */ /* 0x0081e80000100800 */
[----:B------:R-:W3:Y:S04]  /*58e80*/  LDL.LU R22, [R1+0x2e9c] ;  /* 0x002e9c0001167983 */ /* 0x000ee80000300800 */
[----:B------:R-:W2:Y:S01]  /*58e90*/  LDL.LU R11, [R1+0x2ea4] ;  /* 0x002ea400010b7983 */ /* 0x000ea20000300800 */
[----:B------:R-:W-:Y:S01]  /*58ea0*/  ISETP.GT.AND P2, PT, R6, 0x98, PT ;  /* 0x000000980600780c */ /* 0x000fe20003f44270 */
[----:B------:R-:W-:-:S02]  /*58eb0*/  IMAD.MOV.U32 R12, RZ, RZ, R5 ;  /* 0x000000ffff0c7224 */ /* 0x000fc400078e0005 */
[----:B------:R-:W-:Y:S02]  /*58ec0*/  IMAD.MOV.U32 R13, RZ, RZ, R8 ;  /* 0x000000ffff0d7224 */ /* 0x000fe400078e0008 */
[----:B------:R-:W-:Y:S01]  /*58ed0*/  IMAD.MOV.U32 R14, RZ, RZ, R0 ;  /* 0x000000ffff0e7224 */ /* 0x000fe200078e0000 */
[----:B------:R-:W-:Y:S01]  /*58ee0*/  MOV R15, R2 ;  /* 0x00000002000f7202 */ /* 0x000fe20000000f00 */
[----:B------:R-:W4:Y:S04]  /*58ef0*/  LDL.LU R9, [R1+0x2eb0] ;  /* 0x002eb00001097983 */ /* 0x000f280000300800 */
[----:B------:R-:W4:Y:S04]  /*58f00*/  LDL.LU R8, [R1+0x2ec0] ;  /* 0x002ec00001087983 */ /* 0x000f280000300800 */
[----:B------:R-:W-:Y:S01]  /*58f10*/  STL.64 [R1+0xc78], R12 ;  /* 0x000c780c01007387 */ /* 0x000fe20000100a00 */
[----:B------:R-:W-:-:S03]  /*58f20*/  IMAD.MOV.U32 R18, RZ, RZ, R3 ;  /* 0x000000ffff127224 */ /* 0x000fc600078e0003 */
[----:B------:R-:W-:Y:S04]  /*58f30*/  STL.64 [R1+0xc80], R14 ;  /* 0x000c800e01007387 */ /* 0x000fe80000100a00 */
[----:B------:R-:W4:Y:S01]  /*58f40*/  LDL.LU R2, [R1+0x2eb4] ;  /* 0x002eb40001027983 */ /* 0x000f220000300800 */
[----:B------:R-:W-:-:S03]  /*58f50*/  IMAD.MOV.U32 R19, RZ, RZ, R4 ;  /* 0x000000ffff137224 */ /* 0x000fc600078e0004 */
[----:B------:R-:W4:Y:S04]  /*58f60*/  LDL.LU R0, [R1+0x2ec4] ;  /* 0x002ec40001007983 */ /* 0x000f280000300800 */
[----:B------:R-:W4:Y:S04]  /*58f70*/  LDL.LU R10, [R1+0x2eb8] ;  /* 0x002eb800010a7983 */ /* 0x000f280000300800 */
[----:B------:R-:W4:Y:S04]  /*58f80*/  LDL.LU R5, [R1+0x2ec8] ;  /* 0x002ec80001057983 */ /* 0x000f280000300800 */
[----:B------:R-:W4:Y:S04]  /*58f90*/  @P2 LDG.E.U16 R28, desc[UR6][R12.64] ;  /* 0x000000060c1c2981 */ /* 0x000f28000c1e1500 */
[----:B------:R-:W4:Y:S04]  /*58fa0*/  LDL.LU R4, [R1+0x2ebc] ;  /* 0x002ebc0001047983 */ /* 0x000f280000300800 */
[----:B------:R-:W4:Y:S04]  /*58fb0*/  @P2 LDG.E.U16 R29, desc[UR6][R14.64] ;  /* 0x000000060e1d2981 */ /* 0x000f28000c1e1500 */
[----:B------:R4:W-:Y:S04]  /*58fc0*/  STL.64 [R1+0xc88], R18 ;  /* 0x000c881201007387 */ /* 0x0009e80000100a00 */
[----:B------:R4:W4:Y:S04]  /*58fd0*/  @P2 LDG.E.U16 R165, desc[UR6][R18.64] ;  /* 0x0000000612a52981 */ /* 0x000928000c1e1500 */
[----:B------:R-:W4:Y:S04]  /*58fe0*/  LDL.LU R3, [R1+0x2ecc] ;  /* 0x002ecc0001037983 */ /* 0x000f280000300800 */
[----:B------:R-:W4:Y:S04]  /*58ff0*/  LDL R30, [R1+0x23f4] ;  /* 0x0023f400011e7983 */ /* 0x000f280000100800 */
[----:B------:R-:W4:Y:S04]  /*59000*/  LDL R31, [R1+0x23f0] ;  /* 0x0023f000011f7983 */ /* 0x000f280000100800 */
[----:B------:R-:W4:Y:S04]  /*59010*/  LDL R32, [R1+0x23ec] ;  /* 0x0023ec0001207983 */ /* 0x000f280000100800 */
[----:B0-----:R-:W4:Y:S01]  /*59020*/  LDL R41, [R1+0x23e8] ;  /* 0x0023e80001297983 */ /* 0x001f220000100800 */
[----:B---3--:R-:W-:-:S02]  /*59030*/  IMAD.MOV.U32 R23, RZ, RZ, R22 ;  /* 0x000000ffff177224 */ /* 0x008fc400078e0016 */
[----:B--2---:R-:W-:-:S05]  /*59040*/  IMAD.MOV.U32 R22, RZ, RZ, R11 ;  /* 0x000000ffff167224 */ /* 0x004fca00078e000b */
[----:B------:R0:W2:Y:S04]  /*59050*/  @P2 LDG.E.U16 R164, desc[UR6][R22.64] ;  /* 0x0000000616a42981 */ /* 0x0000a8000c1e1500 */
[----:B------:R0:W-:Y:S01]  /*59060*/  STL.64 [R1+0xc90], R22 ;  /* 0x000c901601007387 */ /* 0x0001e20000100a00 */
[----:B------:R-:W-:Y:S01]  /*59070*/  ISETP.GT.AND P4, PT, R6, 0x99, PT ;  /* 0x000000990600780c */ /* 0x000fe20003f84270 */
[----:B----4-:R-:W-:Y:S02]  /*59080*/  IMAD.MOV.U32 R19, RZ, RZ, R2 ;  /* 0x000000ffff137224 */ /* 0x010fe400078e0002 */
[----:B------:R-:W-:Y:S01]  /*59090*/  IMAD.MOV.U32 R18, RZ, RZ, R0 ;  /* 0x000000ffff127224 */ /* 0x000fe200078e0000 */
[----:B------:R-:W-:Y:S04]  /*590a0*/  @P2 STL [R1+0x2408], R28 ;  /* 0x0024081c01002387 */ /* 0x000fe80000100800 */
[----:B------:R-:W-:Y:S01]  /*590b0*/  @P2 STL [R1+0x240c], R29 ;  /* 0x00240c1d01002387 */ /* 0x000fe20000100800 */
[----:B0-----:R-:W-:-:S02]  /*590c0*/  IMAD.MOV.U32 R22, RZ, RZ, R5 ;  /* 0x000000ffff167224 */ /* 0x001fc400078e0005 */
[----:B------:R-:W-:Y:S01]  /*590d0*/  IMAD.MOV.U32 R5, RZ, RZ, R4 ;  /* 0x000000ffff057224 */ /* 0x000fe200078e0004 */
[----:B------:R-:W-:Y:S01]  /*590e0*/  @P2 STL [R1+0x2410], R165 ;  /* 0x002410a501002387 */ /* 0x000fe20000100800 */
[----:B------:R-:W-:Y:S02]  /*590f0*/  IMAD.MOV.U32 R4, RZ, RZ, R3 ;  /* 0x000000ffff047224 */ /* 0x000fe400078e0003 */
[----:B------:R-:W-:Y:S01]  /*59100*/  IMAD.MOV.U32 R23, RZ, RZ, R10 ;  /* 0x000000ffff177224 */ /* 0x000fe200078e000a */
[----:B------:R-:W-:Y:S01]  /*59110*/  ISETP.GT.AND P5, PT, R6, 0x9a, PT ;  /* 0x0000009a0600780c */ /* 0x000fe20003fa4270 */
[----:B------:R0:W3:Y:S04]  /*59120*/  @P4 LDG.E.U16 R40, desc[UR6][R8.64] ;  /* 0x0000000608284981 */ /* 0x0000e8000c1e1500 */
[----:B------:R-:W4:Y:S04]  /*59130*/  @P4 LDG.E.U16 R33, desc[UR6][R4.64] ;  /* 0x0000000604214981 */ /* 0x000f28000c1e1500 */
[----:B------:R-:W3:Y:S04]  /*59140*/  @P4 LDG.E.U16 R35, desc[UR6][R18.64] ;  /* 0x0000000612234981 */ /* 0x000ee8000c1e1500 */
[----:B------:R-:W3:Y:S04]  /*59150*/  @P4 LDG.E.U16 R34, desc[UR6][R22.64] ;  /* 0x0000000616224981 */ /* 0x000ee8000c1e1500 */
[----:B--2---:R-:W-:Y:S04]  /*59160*/  @P2 STL [R1+0x2414], R164 ;  /* 0x002414a401002387 */ /* 0x004fe80000100800 */
[----:B------:R-:W0:Y:S04]  /*59170*/  LDL.LU R2, [R1+0x2ed0] ;  /* 0x002ed00001027983 */ /* 0x000e280000300800 */
[----:B------:R-:W2:Y:S04]  /*59180*/  LDL.LU R0, [R1+0x2eec] ;  /* 0x002eec0001007983 */ /* 0x000ea80000300800 */
[----:B------:R-:W-:Y:S04]  /*59190*/  STL.64 [R1+0xc58], R8 ;  /* 0x000c580801007387 */ /* 0x000fe80000100a00 */
[----:B------:R-:W-:Y:S04]  /*591a0*/  STL.64 [R1+0xc60], R18 ;  /* 0x000c601201007387 */ /* 0x000fe80000100a00 */
[----:B------:R1:W-:Y:S04]  /*591b0*/  STL.64 [R1+0xc70], R4 ;  /* 0x000c700401007387 */ /* 0x0003e80000100a00 */
[----:B------:R-:W3:Y:S04]  /*591c0*/  LDL.LU R11, [R1+0x2ed4] ;  /* 0x002ed400010b7983 */ /* 0x000ee80000300800 */
[----:B------:R-:W-:Y:S04]  /*591d0*/  STL.64 [R1+0xc68], R22 ;  /* 0x000c681601007387 */ /* 0x000fe80000100a00 */
[----:B------:R-:W3:Y:S04]  /*591e0*/  LDL.LU R10, [R1+0x2ee0] ;  /* 0x002ee000010a7983 */ /* 0x000ee80000300800 */
[----:B------:R-:W4:Y:S04]  /*591f0*/  LDL.LU R13, [R1+0x2ed8] ;  /* 0x002ed800010d7983 */ /* 0x000f280000300800 */
[----:B------:R-:W4:Y:S04]  /*59200*/  LDL.LU R12, [R1+0x2ee4] ;  /* 0x002ee400010c7983 */ /* 0x000f280000300800 */
[----:B------:R-:W4:Y:S04]  /*59210*/  LDL.LU R14, [R1+0x2edc] ;  /* 0x002edc00010e7983 */ /* 0x000f280000300800 */
[----:B-1----:R-:W4:Y:S04]  /*59220*/  LDL.LU R5, [R1+0x2ee8] ;  /* 0x002ee80001057983 */ /* 0x002f280000300800 */
[----:B------:R-:W4:Y:S04]  /*59230*/  LDL.LU R4, [R1+0x2ef0] ;  /* 0x002ef00001047983 */ /* 0x000f280000300800 */
[----:B------:R-:W4:Y:S01]  /*59240*/  LDL.LU R3, [R1+0x2f08] ;  /* 0x002f080001037983 */ /* 0x000f220000300800 */
[----:B0-----:R-:W-:-:S02]  /*59250*/  IMAD.MOV.U32 R9, RZ, RZ, R2 ;  /* 0x000000ffff097224 */ /* 0x001fc400078e0002 */
[----:B--2---:R-:W-:-:S05]  /*59260*/  IMAD.MOV.U32 R8, RZ, RZ, R0 ;  /* 0x000000ffff087224 */ /* 0x004fca00078e0000 */
[----:B------:R-:W2:Y:S04]  /*59270*/  @P5 LDG.E.U16 R41, desc[UR6][R8.64] ;  /* 0x0000000608295981 */ /* 0x000ea8000c1e1500 */
[----:B---3--:R-:W3:Y:S04]  /*59280*/  @P5 LDG.E.U16 R32, desc[UR6][R10.64] ;  /* 0x000000060a205981 */ /* 0x008ee8000c1e1500 */
[----:B----4-:R-:W4:Y:S01]  /*59290*/  @P5 LDG.E.U16 R31, desc[UR6][R12.64] ;  /* 0x000000060c1f5981 */ /* 0x010f22000c1e1500 */
[----:B------:R-:W-:Y:S02]  /*592a0*/  IMAD.MOV.U32 R15, RZ, RZ, R14 ;  /* 0x000000ffff0f7224 */ /* 0x000fe400078e000e */
[----:B------:R-:W-:-:S05]  /*592b0*/  IMAD.MOV.U32 R14, RZ, RZ, R5 ;  /* 0x000000ffff0e7224 */ /* 0x000fca00078e0005 */
[----:B------:R-:W4:Y:S04]  /*592c0*/  @P5 LDG.E.U16 R30, desc[UR6][R14.64] ;  /* 0x000000060e1e5981 */ /* 0x000f28000c1e1500 */
[----:B------:R0:W-:Y:S04]  /*592d0*/  @P4 STL [R1+0x2404], R33 ;  /* 0x0024042101004387 */ /* 0x0001e80000100800 */
[----:B0-----:R-:W4:Y:S04]  /*592e0*/  LDL R33, [R1+0x23e4] ;  /* 0x0023e40001217983 */ /* 0x001f280000100800 */
[----:B------:R-:W-:Y:S04]  /*592f0*/  @P4 STL [R1+0x23f8], R40 ;  /* 0x0023f82801004387 */ /* 0x000fe80000100800 */
[----:B------:R-:W-:Y:S04]  /*59300*/  @P4 STL [R1+0x23fc], R35 ;  /* 0x0023fc2301004387 */ /* 0x000fe80000100800 */
[----:B------:R0:W-:Y:S04]  /*59310*/  @P4 STL [R1+0x2400], R34 ;  /* 0x0024002201004387 */ /* 0x0001e80000100800 */
[----:B------:R-:W4:Y:S04]  /*59320*/  LDL.LU R2, [R1+0x2ef4] ;  /* 0x002ef40001027983 */ /* 0x000f280000300800 */
[----:B------:R-:W4:Y:S04]  /*59330*/  LDL.LU R0, [R1+0x2f0c] ;  /* 0x002f0c0001007983 */ /* 0x000f280000300800 */
[----:B0-----:R-:W4:Y:S04]  /*59340*/  LDL R34, [R1+0x23e0] ;  /* 0x0023e00001227983 */ /* 0x001f280000100800 */
[----:B------:R-:W-:Y:S04]  /*59350*/  STL.64 [R1+0xc38], R8 ;  /* 0x000c380801007387 */ /* 0x000fe80000100a00 */
[----:B------:R-:W4:Y:S04]  /*59360*/  LDL R35, [R1+0x23dc] ;  /* 0x0023dc0001237983 */ /* 0x000f280000100800 */
[----:B------:R-:W4:Y:S04]  /*59370*/  LDL R40, [R1+0x23d8] ;  /* 0x0023d80001287983 */ /* 0x000f280000100800 */
[----:B------:R0:W-:Y:S04]  /*59380*/  STL.64 [R1+0xc40], R10 ;  /* 0x000c400a01007387 */ /* 0x0001e80000100a00 */
[----:B------:R-:W-:Y:S04]  /*59390*/  STL.64 [R1+0xc50], R14 ;  /* 0x000c500e01007387 */ /* 0x000fe80000100a00 */
[----:B------:R1:W-:Y:S04]  /*593a0*/  STL.64 [R1+0xc48], R12 ;  /* 0x000c480c01007387 */ /* 0x0003e80000100a00 */
[----:B--2---:R2:W-:Y:S04]  /*593b0*/  @P5 STL [R1+0x23e8], R41 ;  /* 0x0023e82901005387 */ /* 0x0045e80000100800 */
[----:B---3--:R-:W-:Y:S04]  /*593c0*/  @P5 STL [R1+0x23ec], R32 ;  /* 0x0023ec2001005387 */ /* 0x008fe80000100800 */
[----:B----4-:R-:W-:Y:S04]  /*593d0*/  @P5 STL [R1+0x23f0], R31 ;  /* 0x0023f01f01005387 */ /* 0x010fe80000100800 */
[----:B------:R3:W-:Y:S04]  /*593e0*/  @P5 STL [R1+0x23f4], R30 ;  /* 0x0023f41e01005387 */ /* 0x0007e80000100800 */
[----:B------:R-:W4:Y:S04]  /*593f0*/  LDL.LU R19, [R1+0x2ef8] ;  /* 0x002ef80001137983 */ /* 0x000f280000300800 */
[----:B------:R-:W4:Y:S04]  /*59400*/  LDL.LU R18, [R1+0x2f00] ;  /* 0x002f000001127983 */ /* 0x000f280000300800 */
[----:B------:R-:W4:Y:S04]  /*59410*/  LDL.LU R22, [R1+0x2efc] ;  /* 0x002efc0001167983 */ /* 0x000f280000300800 */
[----:B0-----:R-:W4:Y:S01]  /*59420*/  LDL.LU R11, [R1+0x2f04] ;  /* 0x002f0400010b7983 */ /* 0x001f220000300800 */
[----:B------:R-:W-:Y:S01]  /*59430*/  ISETP.GT.AND P2, PT, R6, 0x9b, PT ;  /* 0x0000009b0600780c */ /* 0x000fe20003f44270 */
[----:B-1----:R-:W-:-:S02]  /*59440*/  IMAD.MOV.U32 R12, RZ, RZ, R3 ;  /* 0x000000ffff0c7224 */ /* 0x002fc400078e0003 */
[----:B------:R-:W-:Y:S01]  /*59450*/  IMAD.MOV.U32 R13, RZ, RZ, R4 ;  /* 0x000000ffff0d7224 */ /* 0x000fe200078e0004 */
[----:B--2---:R-:W2:Y:S04]  /*59460*/  LDL R41, [R1+0x23d4] ;  /* 0x0023d40001297983 */ /* 0x004ea80000100800 */
[----:B------:R-:W2:Y:S04]  /*59470*/  LDL.LU R3, [R1+0x2f10] ;  /* 0x002f100001037983 */ /* 0x000ea80000300800 */
[----:B------:R-:W-:Y:S01]  /*59480*/  STL.64 [R1+0xc18], R12 ;  /* 0x000c180c01007387 */ /* 0x000fe20000100a00 */
[----:B------:R-:W-:-:S02]  /*59490*/  IMAD.MOV.U32 R15, RZ, RZ, R2 ;  /* 0x000000ffff0f7224 */ /* 0x000fc400078e0002 */
[----:B------:R-:W-:Y:S01]  /*594a0*/  IMAD.MOV.U32 R14, RZ, RZ, R0 ;  /* 0x000000ffff0e7224 */ /* 0x000fe200078e0000 */
        /* <DEDUP_REMOVED lines=8> */
[----:B------:R-:W2:Y:S04]  /*59530*/  @P2 LDG.E.U16 R40, desc[UR6][R12.64] ;  /* 0x000000060c282981 */ /* 0x000ea8000c1e1500 */
[----:B------:R-:W2:Y:S04]  /*59540*/  @P2 LDG.E.U16 R35, desc[UR6][R14.64] ;  /* 0x000000060e232981 */ /* 0x000ea8000c1e1500 */
[----:B---3--:R-:W3:Y:S04]  /*59550*/  LDL R30, [R1+0x23c8] ;  /* 0x0023c800011e7983 */ /* 0x008ee80000100800 */
[----:B------:R-:W3:Y:S04]  /*59560*/  LDL R28, [R1+0x23cc] ;  /* 0x0023cc00011c7983 */ /* 0x000ee80000100800 */
[----:B------:R-:W3:Y:S04]  /*59570*/  LDL R29, [R1+0x23d0] ;  /* 0x0023d000011d7983 */ /* 0x000ee80000100800 */
[----:B----4-:R-:W4:Y:S01]  /*59580*/  @P2 LDG.E.U16 R34, desc[UR6][R18.64] ;  /* 0x0000000612222981 */ /* 0x010f22000c1e1500 */
[----:B------:R-:W-:-:S02]  /*59590*/  IMAD.MOV.U32 R23, RZ, RZ, R22 ;  /* 0x000000ffff177224 */ /* 0x000fc400078e0016 */
[----:B------:R-:W-:-:S05]  /*595a0*/  IMAD.MOV.U32 R22, RZ, RZ, R11 ;  /* 0x000000ffff167224 */ /* 0x000fca00078e000b */
[----:B------:R2:W4:Y:S01]  /*595b0*/  @P2 LDG.E.U16 R33, desc[UR6][R22.64] ;  /* 0x0000000616212981 */ /* 0x000522000c1e1500 */
[----:B------:R-:W-:-:S03]  /*595c0*/  ISETP.GT.AND P4, PT, R6, 0x9c, PT ;  /* 0x0000009c0600780c */ /* 0x000fc60003f84270 */
[----:B------:R2:W-:Y:S04]  /*595d0*/  STL.64 [R1+0xc30], R22 ;  /* 0x000c301601007387 */ /* 0x0005e80000100a00 */
[----:B------:R-:W4:Y:S04]  /*595e0*/  LDL R31, [R1+0x23c4] ;  /* 0x0023c400011f7983 */ /* 0x000f280000100800 */
[----:B------:R0:W-:Y:S04]  /*595f0*/  STL.64 [R1+0xc28], R18 ;  /* 0x000c281201007387 */ /* 0x0001e80000100a00 */
[----:B------:R-:W4:Y:S01]  /*59600*/  LDL R32, [R1+0x23c0] ;  /* 0x0023c00001207983 */ /* 0x000f220000100800 */
[----:B--2---:R-:W-:-:S02]  /*59610*/  IMAD.MOV.U32 R23, RZ, RZ, R8 ;  /* 0x000000ffff177224 */ /* 0x004fc400078e0008 */
[----:B------:R-:W-:Y:S02]  /*59620*/  IMAD.MOV.U32 R22, RZ, RZ, R0 ;  /* 0x000000ffff167224 */ /* 0x000fe400078e0000 */
[----:B0-----:R-:W-:Y:S02]  /*59630*/  IMAD.MOV.U32 R18, RZ, RZ, R9 ;  /* 0x000000ffff127224 */ /* 0x001fe400078e0009 */
[----:B------:R-:W-:Y:S01]  /*59640*/  IMAD.MOV.U32 R19, RZ, RZ, R10 ;  /* 0x000000ffff137224 */ /* 0x000fe200078e000a */
[----:B---3--:R-:W2:Y:S04]  /*59650*/  @P4 LDG.E.U16 R30, desc[UR6][R2.64] ;  /* 0x00000006021e4981 */ /* 0x008ea8000c1e1500 */
[----:B------:R-:W3:Y:S04]  /*59660*/  @P4 LDG.E.U16 R41, desc[UR6][R22.64] ;  /* 0x0000000616294981 */ /* 0x000ee8000c1e1500 */
[----:B------:R-:W2:Y:S04]  /*59670*/  @P4 LDG.E.U16 R28, desc[UR6][R4.64] ;  /* 0x00000006041c4981 */ /* 0x000ea8000c1e1500 */
[----:B------:R-:W2:Y:S04]  /*59680*/  @P4 LDG.E.U16 R29, desc[UR6][R18.64] ;  /* 0x00000006121d4981 */ /* 0x000ea8000c1e1500 */
[----:B----4-:R0:W-:Y:S04]  /*59690*/  @P2 STL [R1+0x23e4], R33 ;  /* 0x0023e42101002387 */ /* 0x0101e80000100800 */
[----:B0-----:R-:W4:Y:S04]  /*596a0*/  LDL R33, [R1+0x23bc] ;  /* 0x0023bc0001217983 */ /* 0x001f280000100800 */
[----:B------:R0:W-:Y:S04]  /*596b0*/  @P2 STL [R1+0x23e0], R34 ;  /* 0x0023e02201002387 */ /* 0x0001e80000100800 */
[----:B0-----:R-:W4:Y:S04]  /*596c0*/  LDL R34, [R1+0x23b8] ;  /* 0x0023b80001227983 */ /* 0x001f280000100800 */
[----:B------:R-:W-:Y:S04]  /*596d0*/  @P2 STL [R1+0x23d8], R40 ;  /* 0x0023d82801002387 */ /* 0x000fe80000100800 */
[----:B------:R0:W-:Y:S04]  /*596e0*/  @P2 STL [R1+0x23dc], R35 ;  /* 0x0023dc2301002387 */ /* 0x0001e80000100800 */
        /* <DEDUP_REMOVED lines=9> */
[----:B------:R-:W4:Y:S04]  /*59780*/  LDL.LU R10, [R1+0x2f44] ;  /* 0x002f4400010a7983 */ /* 0x000f280000300800 */
[----:B------:R-:W4:Y:S04]  /*59790*/  LDL.LU R15, [R1+0x2f3c] ;  /* 0x002f3c00010f7983 */ /* 0x000f280000300800 */
[----:B------:R-:W4:Y:S01]  /*597a0*/  LDL.LU R14, [R1+0x2f48] ;  /* 0x002f4800010e7983 */ /* 0x000f220000300800 */
[----:B------:R-:W-:-:S03]  /*597b0*/  ISETP.GT.AND P5, PT, R6, 0x9d, PT ;  /* 0x0000009d0600780c */ /* 0x000fc60003fa4270 */
[----:B0-----:R-:W4:Y:S04]  /*597c0*/  LDL R35, [R1+0x23b4] ;  /* 0x0023b40001237983 */ /* 0x001f280000100800 */
        /* <DEDUP_REMOVED lines=8> */
[----:B--2---:R-:W-:Y:S04]  /*59850*/  @P4 STL [R1+0x23c8], R30 ;  /* 0x0023c81e01004387 */ /* 0x004fe80000100800 */
[----:B------:R-:W-:Y:S04]  /*59860*/  @P4 STL [R1+0x23cc], R28 ;  /* 0x0023cc1c01004387 */ /* 0x000fe80000100800 */
[----:B------:R-:W-:Y:S04]  /*59870*/  @P4 STL [R1+0x23d0], R29 ;  /* 0x0023d01d01004387 */ /* 0x000fe80000100800 */
[----:B----4-:R-:W-:Y:S04]  /*59880*/  STL.64 [R1+0xbd8], R8 ;  /* 0x000bd80801007387 */ /* 0x010fe80000100a00 */
[----:B------:R-:W-:Y:S04]  /*59890*/  STL.64 [R1+0xbe0], R12 ;  /* 0x000be00c01007387 */ /* 0x000fe80000100a00 */
[----:B------:R3:W2:Y:S04]  /*598a0*/  @P5 LDG.E.U16 R34, desc[UR6][R8.64] ;  /* 0x0000000608225981 */ /* 0x0006a8000c1e1500 */
[----:B------:R0:W-:Y:S04]  /*598b0*/  STL.64 [R1+0xbe8], R10 ;  /* 0x000be80a01007387 */ /* 0x0001e80000100a00 */
[----:B------:R1:W-:Y:S04]  /*598c0*/  STL.64 [R1+0xbf0], R14 ;  /* 0x000bf00e01007387 */ /* 0x0003e80000100a00 */
[----:B------:R-:W4:Y:S01]  /*598d0*/  @P5 LDG.E.U16 R32, desc[UR6][R10.64] ;  /* 0x000000060a205981 */ /* 0x000f22000c1e1500 */
[----:B------:R-:W-:-:S03]  /*598e0*/  ISETP.GT.AND P2, PT, R6, 0x9e, PT ;  /* 0x0000009e0600780c */ /* 0x000fc60003f44270 */
[----:B------:R1:W2:Y:S04]  /*598f0*/  @P5 LDG.E.U16 R33, desc[UR6][R12.64] ;  /* 0x000000060c215981 */ /* 0x0002a8000c1e1500 */
[----:B------:R-:W2:Y:S04]  /*59900*/  @P5 LDG.E.U16 R31, desc[UR6][R14.64] ;  /* 0x000000060e1f5981 */ /* 0x000ea8000c1e1500 */
[----:B0-----:R-:W2:Y:S04]  /*59910*/  LDL.LU R11, [R1+0x2f58] ;  /* 0x002f5800010b7983 */ /* 0x001ea80000300800 */
[----:B------:R-:W2:Y:S04]  /*59920*/  LDL.LU R10, [R1+0x2f60] ;  /* 0x002f6000010a7983 */ /* 0x000ea80000300800 */
[----:B-1----:R-:W4:Y:S04]  /*59930*/  LDL.LU R15, [R1+0x2f5c] ;  /* 0x002f5c00010f7983 */ /* 0x002f280000300800 */
[----:B------:R-:W4:Y:S04]  /*59940*/  LDL.LU R14, [R1+0x2f64] ;  /* 0x002f6400010e7983 */ /* 0x000f280000300800 */
[----:B------:R-:W4:Y:S01]  /*59950*/  LDL R165, [R1+0x23a4] ;  /* 0x0023a40001a57983 */ /* 0x000f220000100800 */
[----:B---3--:R-:W-:-:S02]  /*59960*/  IMAD.MOV.U32 R9, RZ, RZ, R5 ;  /* 0x000000ffff097224 */ /* 0x008fc400078e0005 */
[----:B------:R-:W-:Y:S02]  /*59970*/  IMAD.MOV.U32 R8, RZ, RZ, R4 ;  /* 0x000000ffff087224 */ /* 0x000fe400078e0004 */
[----:B------:R-:W-:Y:S02]  /*59980*/  IMAD.MOV.U32 R13, RZ, RZ, R3 ;  /* 0x000000ffff0d7224 */ /* 0x000fe400078e0003 */
[----:B------:R-:W-:Y:S01]  /*59990*/  IMAD.MOV.U32 R12, RZ, RZ, R2 ;  /* 0x000000ffff0c7224 */ /* 0x000fe200078e0002 */
[----:B------:R-:W3:Y:S04]  /*599a0*/  @P2 LDG.E.U16 R41, desc[UR6][R8.64] ;  /* 0x0000000608292981 */ /* 0x000ee8000c1e1500 */
[----:B------:R-:W3:Y:S04]  /*599b0*/  @P2 LDG.E.U16 R40, desc[UR6][R12.64] ;  /* 0x000000060c282981 */ /* 0x000ee8000c1e1500 */
[----:B--2---:R-:W2:Y:S04]  /*599c0*/  @P2 LDG.E.U16 R0, desc[UR6][R10.64] ;  /* 0x000000060a002981 */ /* 0x004ea8000c1e1500 */
[----:B------:R-:W-:Y:S04]  /*599d0*/  @P5 STL [R1+0x23b8], R34 ;  /* 0x0023b82201005387 */ /* 0x000fe80000100800 */
[----:B------:R-:W-:Y:S04]  /*599e0*/  @P5 STL [R1+0x23bc], R33 ;  /* 0x0023bc2101005387 */ /* 0x000fe80000100800 */
[----:B----4-:R-:W-:Y:S04]  /*599f0*/  @P5 STL [R1+0x23c0], R32 ;  /* 0x0023c02001005387 */ /* 0x010fe80000100800 */
[----:B------:R-:W-:Y:S04]  /*59a00*/  @P5 STL [R1+0x23c4], R31 ;  /* 0x0023c41f01005387 */ /* 0x000fe80000100800 */
[----:B------:R-:W4:Y:S04]  /*59a10*/  LDL.LU R5, [R1+0x2f70] ;  /* 0x002f700001057983 */ /* 0x000f280000300800 */
[----:B------:R-:W4:Y:S04]  /*59a20*/  LDL.LU R4, [R1+0x2f80] ;  /* 0x002f800001047983 */ /* 0x000f280000300800 */
[----:B------:R-:W-:Y:S04]  /*59a30*/  STL.64 [R1+0xbb8], R8 ;  /* 0x000bb80801007387 */ /* 0x000fe80000100a00 */
[----:B------:R-:W-:Y:S04]  /*59a40*/  STL.64 [R1+0xbc0], R12 ;  /* 0x000bc00c01007387 */ /* 0x000fe80000100a00 */
[----:B------:R-:W4:Y:S04]  /*59a50*/  LDL.LU R3, [R1+0x2f74] ;  /* 0x002f740001037983 */ /* 0x000f280000300800 */
[----:B------:R-:W4:Y:S04]  /*59a60*/  LDL.LU R2, [R1+0x2f84] ;  /* 0x002f840001027983 */ /* 0x000f280000300800 */
[----:B------:R-:W4:Y:S04]  /*59a70*/  LDL R29, [R1+0x23a0] ;  /* 0x0023a000011d7983 */ /* 0x000f280000100800 */
[----:B------:R-:W4:Y:S04]  /*59a80*/  LDL R28, [R1+0x239c] ;  /* 0x00239c00011c7983 */ /* 0x000f280000100800 */
[----:B------:R-:W4:Y:S04]  /*59a90*/  LDL R30, [R1+0x2398] ;  /* 0x00239800011e7983 */ /* 0x000f280000100800 */
[----:B------:R-:W-:Y:S04]  /*59aa0*/  STL.64 [R1+0xbd0], R14 ;  /* 0x000bd00e01007387 */ /* 0x000fe80000100a00 */
[----:B------:R0:W-:Y:S04]  /*59ab0*/  STL.64 [R1+0xbc8], R10 ;  /* 0x000bc80a01007387 */ /* 0x0001e80000100a00 */
[----:B------:R-:W4:Y:S04]  /*59ac0*/  @P2 LDG.E.U16 R35, desc[UR6][R14.64] ;  /* 0x000000060e232981 */ /* 0x000f28000c1e1500 */
[----:B0-----:R-:W4:Y:S04]  /*59ad0*/  LDL.LU R10, [R1+0x2f78] ;  /* 0x002f7800010a7983 */ /* 0x001f280000300800 */
[----:B--2---:R0:W-:Y:S04]  /*59ae0*/  @P2 STL [R1+0x23b0], R0 ;  /* 0x0023b00001002387 */ /* 0x0041e80000100800 */
[----:B0-----:R-:W2:Y:S04]  /*59af0*/  LDL.LU R0, [R1+0x2f88] ;  /* 0x002f880001007983 */ /* 0x001ea80000300800 */
[----:B------:R-:W2:Y:S04]  /*59b00*/  LDL.LU R13, [R1+0x2f7c] ;  /* 0x002f7c00010d7983 */ /* 0x000ea80000300800 */
[----:B------:R-:W2:Y:S01]  /*59b10*/  LDL.LU R12, [R1+0x2f8c] ;  /* 0x002f8c00010c7983 */ /* 0x000ea20000300800 */
[----:B------:R-:W-:-:S03]  /*59b20*/  ISETP.GT.AND P4, PT, R6, 0x9f, PT ;  /* 0x0000009f0600780c */ /* 0x000fc60003f84270 */
[----:B------:R-:W2:Y:S04]  /*59b30*/  LDL R31, [R1+0x2394] ;  /* 0x00239400011f7983 */ /* 0x000ea80000100800 */
[----:B------:R-:W2:Y:S04]  /*59b40*/  LDL R32, [R1+0x2390] ;  /* 0x0023900001207983 */ /* 0x000ea80000100800 */
[----:B------:R-:W2:Y:S04]  /*59b50*/  LDL R33, [R1+0x238c] ;  /* 0x00238c0001217983 */ /* 0x000ea80000100800 */
[----:B---3--:R-:W-:Y:S01]  /*59b60*/  @P2 STL [R1+0x23a8], R41 ;  /* 0x0023a82901002387 */ /* 0x008fe20000100800 */
[----:B----4-:R-:W-:Y:S01]  /*59b70*/  MOV R8, R2 ;  /* 0x0000000200087202 */ /* 0x010fe20000000f00 */
[----:B------:R-:W-:-:S02]  /*59b80*/  IMAD.MOV.U32 R9, RZ, RZ, R3 ;  /* 0x000000ffff097224 */ /* 0x000fc400078e0003 */
[----:B------:R0:W-:Y:S04]  /*59b90*/  @P2 STL [R1+0x23ac], R40 ;  /* 0x0023ac2801002387 */ /* 0x0001e80000100800 */
[----:B------:R1:W-:Y:S04]  /*59ba0*/  @P2 STL [R1+0x23b4], R35 ;  /* 0x0023b42301002387 */ /* 0x0003e80000100800 */
[----:B------:R-:W3:Y:S01]  /*59bb0*/  @P4 LDG.E.U16 R30, desc[UR6][R4.64] ;  /* 0x00000006041e4981 */ /* 0x000ee2000c1e1500 */
[----:B------:R-:W-:-:S03]  /*59bc0*/  IMAD.MOV.U32 R11, RZ, RZ, R10 ;  /* 0x000000ffff0b7224 */ /* 0x000fc600078e000a */
[----:B------:R-:W4:Y:S04]  /*59bd0*/  @P4 LDG.E.U16 R28, desc[UR6][R8.64] ;  /* 0x00000006081c4981 */ /* 0x000f28000c1e1500 */
[----:B0-----:R-:W4:Y:S04]  /*59be0*/  LDL R40, [R1+0x2388] ;  /* 0x0023880001287983 */ /* 0x001f280000100800 */
[----:B------:R-:W4:Y:S04]  /*59bf0*/  LDL.LU R3, [R1+0x2f90] ;  /* 0x002f900001037983 */ /* 0x000f280000300800 */
[----:B------:R-:W-:Y:S04]  /*59c00*/  STL.64 [R1+0xb98], R4 ;  /* 0x000b980401007387 */ /* 0x000fe80000100a00 */
[----:B------:R-:W4:Y:S04]  /*59c10*/  LDL.LU R2, [R1+0x2fac] ;  /* 0x002fac0001027983 */ /* 0x000f280000300800 */
[----:B------:R-:W-:Y:S04]  /*59c20*/  STL.64 [R1+0xba0], R8 ;  /* 0x000ba00801007387 */ /* 0x000fe80000100a00 */
[----:B------:R-:W4:Y:S04]  /*59c30*/  LDL R34, [R1+0x2384] ;  /* 0x0023840001227983 */ /* 0x000f280000100800 */
[----:B-1----:R-:W4:Y:S04]  /*59c40*/  LDL R35, [R1+0x2380] ;  /* 0x0023800001237983 */ /* 0x002f280000100800 */
[----:B------:R-:W4:Y:S01]  /*59c50*/  LDL R41, [R1+0x2378] ;  /* 0x0023780001297983 */ /* 0x000f220000100800 */
[----:B--2---:R-:W-:-:S03]  /*59c60*/  IMAD.MOV.U32 R10, RZ, RZ, R0 ;  /* 0x000000ffff0a7224 */ /* 0x004fc600078e0000 */
[----:B------:R0:W2:Y:S04]  /*59c70*/  @P4 LDG.E.U16 R165, desc[UR6][R12.64] ;  /* 0x000000060ca54981 */ /* 0x0000a8000c1e1500 */
[----:B------:R-:W2:Y:S04]  /*59c80*/  @P4 LDG.E.U16 R29, desc[UR6][R10.64] ;  /* 0x000000060a1d4981 */ /* 0x000ea8000c1e1500 */
[----:B------:R-:W2:Y:S04]  /*59c90*/  LDL R0, [R1+0x237c] ;  /* 0x00237c0001007983 */ /* 0x000ea80000100800 */
[----:B------:R-:W-:Y:S04]  /*59ca0*/  STL.64 [R1+0xba8], R10 ;  /* 0x000ba80a01007387 */ /* 0x000fe80000100a00 */
        /* <DEDUP_REMOVED lines=8> */
[----:B---3--:R-:W-:Y:S04]  /*59d30*/  @P4 STL [R1+0x2398], R30 ;  /* 0x0023981e01004387 */ /* 0x008fe80000100800 */
[----:B----4-:R-:W-:Y:S01]  /*59d40*/  @P4 STL [R1+0x239c], R28 ;  /* 0x00239c1c01004387 */ /* 0x010fe20000100800 */
[----:B0-----:R-:W-:Y:S02]  /*59d50*/  IMAD.MOV.U32 R13, RZ, RZ, R3 ;  /* 0x000000ffff0d7224 */ /* 0x001fe400078e0003 */
[----:B------:R-:W-:-:S05]  /*59d60*/  IMAD.MOV.U32 R12, RZ, RZ, R2 ;  /* 0x000000ffff0c7224 */ /* 0x000fca00078e0002 */
[----:B------:R-:W3:Y:S04]  /*59d70*/  @P5 LDG.E.U16 R40, desc[UR6][R12.64] ;  /* 0x000000060c285981 */ /* 0x000ee8000c1e1500 */
[----:B--2---:R0:W-:Y:S04]  /*59d80*/  @P4 STL [R1+0x23a0], R29 ;  /* 0x0023a01d01004387 */ /* 0x0041e80000100800 */
[----:B------:R-:W-:Y:S04]  /*59d90*/  @P4 STL [R1+0x23a4], R165 ;  /* 0x0023a4a501004387 */ /* 0x000fe80000100800 */
[----:B------:R-:W2:Y:S04]  /*59da0*/  LDL.LU R9, [R1+0x2fb0] ;  /* 0x002fb00001097983 */ /* 0x000ea80000300800 */
[----:B------:R-:W2:Y:S04]  /*59db0*/  LDL.LU R8, [R1+0x2fc8] ;  /* 0x002fc80001087983 */ /* 0x000ea80000300800 */
[----:B------:R-:W4:Y:S04]  /*59dc0*/  LDL.LU R11, [R1+0x2fb4] ;  /* 0x002fb400010b7983 */ /* 0x000f280000300800 */
[----:B------:R1:W-:Y:S04]  /*59dd0*/  STL.64 [R1+0xb78], R12 ;  /* 0x000b780c01007387 */ /* 0x0003e80000100a00 */
[----:B------:R-:W4:Y:S04]  /*59de0*/  LDL.LU R10, [R1+0x2fcc] ;  /* 0x002fcc00010a7983 */ /* 0x000f280000300800 */
[----:B------:R-:W1:Y:S04]  /*59df0*/  LDL.LU R5, [R1+0x2fb8] ;  /* 0x002fb80001057983 */ /* 0x000e680000300800 */
[----:B------:R-:W4:Y:S04]  /*59e00*/  LDL.LU R4, [R1+0x2fc0] ;  /* 0x002fc00001047983 */ /* 0x000f280000300800 */
[----:B------:R-:W4:Y:S04]  /*59e10*/  LDL.LU R3, [R1+0x2fbc] ;  /* 0x002fbc0001037983 */ /* 0x000f280000300800 */
[----:B------:R-:W4:Y:S04]  /*59e20*/  LDL.LU R2, [R1+0x2fc4] ;  /* 0x002fc40001027983 */ /* 0x000f280000300800 */
[----:B------:R-:W4:Y:S04]  /*59e30*/  @P5 LDG.E.U16 R33, desc[UR6][R14.64] ;  /* 0x000000060e215981 */ /* 0x000f28000c1e1500 */
[----:B------:R-:W4:Y:S04]  /*59e40*/  @P5 LDG.E.U16 R32, desc[UR6][R18.64] ;  /* 0x0000000612205981 */ /* 0x000f28000c1e1500 */
[----:B------:R-:W4:Y:S01]  /*59e50*/  @P5 LDG.E.U16 R31, desc[UR6][R22.64] ;  /* 0x00000006161f5981 */ /* 0x000f22000c1e1500 */
[----:B------:R-:W-:-:S03]  /*59e60*/  ISETP.GT.AND P2, PT, R6, 0xa1, PT ;  /* 0x000000a10600780c */ /* 0x000fc60003f44270 */
[----:B------:R-:W-:Y:S04]  /*59e70*/  STL.64 [R1+0xb90], R22 ;  /* 0x000b901601007387 */ /* 0x000fe80000100a00 */
[----:B------:R-:W-:Y:S04]  /*59e80*/  STL.64 [R1+0xb80], R14 ;  /* 0x000b800e01007387 */ /* 0x000fe80000100a00 */
[----:B------:R-:W-:Y:S04]  /*59e90*/  STL.64 [R1+0xb88], R18 ;  /* 0x000b881201007387 */ /* 0x000fe80000100a00 */
[----:B0-----:R-:W4:Y:S04]  /*59ea0*/  LDL R29, [R1+0x2374] ;  /* 0x00237400011d7983 */ /* 0x001f280000100800 */
[----:B------:R-:W4:Y:S04]  /*59eb0*/  LDL R28, [R1+0x2370] ;  /* 0x00237000011c7983 */ /* 0x000f280000100800 */
[----:B------:R-:W4:Y:S04]  /*59ec0*/  LDL R30, [R1+0x236c] ;  /* 0x00236c00011e7983 */ /* 0x000f280000100800 */
[----:B---3--:R0:W-:Y:S04]  /*59ed0*/  @P5 STL [R1+0x2388], R40 ;  /* 0x0023882801005387 */ /* 0x0081e80000100800 */
[----:B--2---:R-:W2:Y:S04]  /*59ee0*/  @P2 LDG.E.U16 R41, desc[UR6][R8.64] ;  /* 0x0000000608292981 */ /* 0x004ea8000c1e1500 */
[----:B----4-:R-:W3:Y:S01]  /*59ef0*/  @P2 LDG.E.U16 R0, desc[UR6][R10.64] ;  /* 0x000000060a002981 */ /* 0x010ee2000c1e1500 */
[----:B-1----:R-:W-:-:S02]  /*59f00*/  IMAD.MOV.U32 R13, RZ, RZ, R5 ;  /* 0x000000ffff0d7224 */ /* 0x002fc400078e0005 */
[----:B------:R-:W-:Y:S01]  /*59f10*/  IMAD.MOV.U32 R12, RZ, RZ, R4 ;  /* 0x000000ffff0c7224 */ /* 0x000fe200078e0004 */
[----:B------:R-:W4:Y:S04]  /*59f20*/  @P2 LDG.E.U16 R34, desc[UR6][R2.64] ;  /* 0x0000000602222981 */ /* 0x000f28000c1e1500 */
[----:B------:R-:W-:Y:S04]  /*59f30*/  @P5 STL [R1+0x238c], R33 ;  /* 0x00238c2101005387 */ /* 0x000fe80000100800 */
[----:B------:R-:W-:Y:S04]  /*59f40*/  @P5 STL [R1+0x2390], R32 ;  /* 0x0023902001005387 */ /* 0x000fe80000100800 */
[----:B------:R-:W-:Y:S04]  /*59f50*/  @P5 STL [R1+0x2394], R31 ;  /* 0x0023941f01005387 */ /* 0x000fe80000100800 */
[----:B------:R-:W2:Y:S04]  /*59f60*/  @P2 LDG.E.U16 R35, desc[UR6][R12.64] ;  /* 0x000000060c232981 */ /* 0x000ea8000c1e1500 */
[----:B0-----:R-:W3:Y:S04]  /*59f70*/  LDL R40, [R1+0x2368] ;  /* 0x0023680001287983 */ /* 0x001ee80000100800 */
[----:B------:R-:W-:Y:S04]  /*59f80*/  STL.64 [R1+0xb58], R8 ;  /* 0x000b580801007387 */ /* 0x000fe80000100a00 */
[----:B------:R-:W-:Y:S04]  /*59f90*/  STL.64 [R1+0xb60], R10 ;  /* 0x000b600a01007387 */ /* 0x000fe80000100a00 */
[----:B------:R-:W-:Y:S04]  /*59fa0*/  STL.64 [R1+0xb68], R12 ;  /* 0x000b680c01007387 */ /* 0x000fe80000100a00 */
[----:B------:R0:W-:Y:S04]  /*59fb0*/  STL.64 [R1+0xb70], R2 ;  /* 0x000b700201007387 */ /* 0x0001e80000100a00 */
        /* <DEDUP_REMOVED lines=8> */
[----:B------:R-:W3:Y:S04]  /*5a040*/  LDL R31, [R1+0x2364] ;  /* 0x00236400011f7983 */ /* 0x000ee80000100800 */
[----:B------:R-:W3:Y:S04]  /*5a050*/  LDL R32, [R1+0x2360] ;  /* 0x0023600001207983 */ /* 0x000ee80000100800 */
[----:B------:R-:W3:Y:S01]  /*5a060*/  LDL R33, [R1+0x235c] ;  /* 0x00235c0001217983 */ /* 0x000ee20000100800 */
[----:B------:R-:W-:-:S03]  /*5a070*/  ISETP.GT.AND P4, PT, R6, 0xa2, PT ;  /* 0x000000a20600780c */ /* 0x000fc60003f84270 */
[----:B----4-:R0:W-:Y:S04]  /*5a080*/  @P2 STL [R1+0x2384], R34 ;  /* 0x0023842201002387 */ /* 0x0101e80000100800 */
[----:B0-----:R-:W4:Y:S04]  /*5a090*/  LDL R34, [R1+0x2358] ;  /* 0x0023580001227983 */ /* 0x001f280000100800 */
[----:B--2---:R0:W-:Y:S04]  /*5a0a0*/  @P2 STL [R1+0x2380], R35 ;  /* 0x0023802301002387 */ /* 0x0041e80000100800 */
[----:B0-----:R-:W2:Y:S04]  /*5a0b0*/  LDL R35, [R1+0x2354] ;  /* 0x0023540001237983 */ /* 0x001ea80000100800 */
[----:B---3--:R0:W-:Y:S04]  /*5a0c0*/  @P2 STL [R1+0x237c], R0 ;  /* 0x00237c0001002387 */ /* 0x0081e80000100800 */
[----:B------:R-:W3:Y:S04]  /*5a0d0*/  @P4 LDG.E.U16 R40, desc[UR6][R2.64] ;  /* 0x0000000602284981 */ /* 0x000ee8000c1e1500 */
[----:B------:R-:W2:Y:S04]  /*5a0e0*/  @P4 LDG.E.U16 R30, desc[UR6][R4.64] ;  /* 0x00000006041e4981 */ /* 0x000ea8000c1e1500 */
[----:B------:R-:W4:Y:S04]  /*5a0f0*/  @P4 LDG.E.U16 R28, desc[UR6][R12.64] ;  /* 0x000000060c1c4981 */ /* 0x000f28000c1e1500 */
[----:B------:R-:W4:Y:S04]  /*5a100*/  @P4 LDG.E.U16 R29, desc[UR6][R14.64] ;  /* 0x000000060e1d4981 */ /* 0x000f28000c1e1500 */
[----:B0-----:R-:W4:Y:S04]  /*5a110*/  LDL R0, [R1+0x2350] ;  /* 0x0023500001007983 */ /* 0x001f280000100800 */
[----:B------:R0:W-:Y:S04]  /*5a120*/  @P2 STL [R1+0x2378], R41 ;  /* 0x0023782901002387 */ /* 0x0001e80000100800 */
[----:B0-----:R-:W4:Y:S04]  /*5a130*/  LDL R41, [R1+0x234c] ;  /* 0x00234c0001297983 */ /* 0x001f280000100800 */
[----:B------:R-:W4:Y:S04]  /*5a140*/  LDL.LU R11, [R1+0x2ff0] ;  /* 0x002ff000010b7983 */ /* 0x000f280000300800 */
[----:B------:R-:W4:Y:S04]  /*5a150*/  LDL.LU R10, [R1+0x300c] ;  /* 0x00300c00010a7983 */ /* 0x000f280000300800 */
[----:B------:R-:W-:Y:S04]  /*5a160*/  STL.64 [R1+0xb38], R2 ;  /* 0x000b380201007387 */ /* 0x000fe80000100a00 */
[----:B------:R0:W-:Y:S04]  /*5a170*/  STL.64 [R1+0xb40], R4 ;  /* 0x000b400401007387 */ /* 0x0001e80000100a00 */
[----:B------:R-:W4:Y:S04]  /*5a180*/  LDL.LU R9, [R1+0x2ff4] ;  /* 0x002ff40001097983 */ /* 0x000f280000300800 */
[----:B------:R-:W4:Y:S04]  /*5a190*/  LDL.LU R8, [R1+0x3000] ;  /* 0x0030000001087983 */ /* 0x000f280000300800 */
[----:B------:R-:W-:Y:S04]  /*5a1a0*/  STL.64 [R1+0xb50], R14 ;  /* 0x000b500e01007387 */ /* 0x000fe80000100a00 */
[----:B------:R1:W-:Y:S04]  /*5a1b0*/  STL.64 [R1+0xb48], R12 ;  /* 0x000b480c01007387 */ /* 0x0003e80000100a00 */
[----:B------:R-:W4:Y:S04]  /*5a1c0*/  LDL.LU R19, [R1+0x2ff8] ;  /* 0x002ff80001137983 */ /* 0x000f280000300800 */
[----:B------:R-:W4:Y:S04]  /*5a1d0*/  LDL.LU R18, [R1+0x3004] ;  /* 0x0030040001127983 */ /* 0x000f280000300800 */
[----:B------:R-:W4:Y:S04]  /*5a1e0*/  LDL.LU R23, [R1+0x2ffc] ;  /* 0x002ffc0001177983 */ /* 0x000f280000300800 */
[----:B------:R-:W4:Y:S01]  /*5a1f0*/  LDL.LU R22, [R1+0x3008] ;  /* 0x0030080001167983 */ /* 0x000f220000300800 */
[----:B------:R-:W-:-:S03]  /*5a200*/  ISETP.GT.AND P5, PT, R6, 0xa3, PT ;  /* 0x000000a30600780c */ /* 0x000fc60003fa4270 */
[----:B0-----:R-:W4:Y:S04]  /*5a210*/  LDL.LU R5, [R1+0x3010] ;  /* 0x0030100001057983 */ /* 0x001f280000300800 */
[----:B------:R-:W4:Y:S04]  /*5a220*/  LDL.LU R4, [R1+0x3028] ;  /* 0x0030280001047983 */ /* 0x000f280000300800 */
[----:B------:R-:W4:Y:S04]  /*5a230*/  LDL.LU R3, [R1+0x3014] ;  /* 0x0030140001037983 */ /* 0x000f280000300800 */
[----:B------:R-:W4:Y:S04]  /*5a240*/  LDL.LU R2, [R1+0x302c] ;  /* 0x00302c0001027983 */ /* 0x000f280000300800 */
[----:B---3--:R0:W-:Y:S04]  /*5a250*/  @P4 STL [R1+0x2368], R40 ;  /* 0x0023682801004387 */ /* 0x0081e80000100800 */
[----:B--2---:R-:W-:Y:S04]  /*5a260*/  @P4 STL [R1+0x236c], R30 ;  /* 0x00236c1e01004387 */ /* 0x004fe80000100800 */
[----:B----4-:R-:W-:Y:S04]  /*5a270*/  @P4 STL [R1+0x2370], R28 ;  /* 0x0023701c01004387 */ /* 0x010fe80000100800 */
[----:B------:R2:W-:Y:S01]  /*5a280*/  @P4 STL [R1+0x2374], R29 ;  /* 0x0023741d01004387 */ /* 0x0005e20000100800 */
[----:B-1----:R-:W-:-:S02]  /*5a290*/  IMAD.MOV.U32 R13, RZ, RZ, R11 ;  /* 0x000000ffff0d7224 */ /* 0x002fc400078e000b */
[----:B------:R-:W-:Y:S02]  /*5a2a0*/  IMAD.MOV.U32 R12, RZ, RZ, R10 ;  /* 0x000000ffff0c7224 */ /* 0x000fe400078e000a */
[----:B------:R-:W-:Y:S02]  /*5a2b0*/  IMAD.MOV.U32 R15, RZ, RZ, R9 ;  /* 0x000000ffff0f7224 */ /* 0x000fe400078e0009 */
[----:B------:R-:W-:Y:S01]  /*5a2c0*/  IMAD.MOV.U32 R14, RZ, RZ, R8 ;  /* 0x000000ffff0e7224 */ /* 0x000fe200078e0008 */
[----:B------:R-:W3:Y:S04]  /*5a2d0*/  @P5 LDG.E.U16 R34, desc[UR6][R12.64] ;  /* 0x000000060c225981 */ /* 0x000ee8000c1e1500 */
[----:B------:R-:W4:Y:S04]  /*5a2e0*/  LDL.LU R9, [R1+0x3018] ;  /* 0x0030180001097983 */ /* 0x000f280000300800 */
[----:B------:R-:W2:Y:S04]  /*5a2f0*/  @P5 LDG.E.U16 R33, desc[UR6][R14.64] ;  /* 0x000000060e215981 */ /* 0x000ea8000c1e1500 */
[----:B------:R-:W4:Y:S04]  /*5a300*/  @P5 LDG.E.U16 R32, desc[UR6][R18.64] ;  /* 0x0000000612205981 */ /* 0x000f28000c1e1500 */
[----:B------:R-:W4:Y:S04]  /*5a310*/  LDL.LU R8, [R1+0x3020] ;  /* 0x0030200001087983 */ /* 0x000f280000300800 */
[----:B------:R-:W4:Y:S04]  /*5a320*/  @P5 LDG.E.U16 R31, desc[UR6][R22.64] ;  /* 0x00000006161f5981 */ /* 0x000f28000c1e1500 */
[----:B------:R-:W-:Y:S04]  /*5a330*/  STL.64 [R1+0xb18], R12 ;  /* 0x000b180c01007387 */ /* 0x000fe80000100a00 */
[----:B------:R-:W-:Y:S04]  /*5a340*/  STL.64 [R1+0xb20], R14 ;  /* 0x000b200e01007387 */ /* 0x000fe80000100a00 */
[----:B------:R-:W4:Y:S04]  /*5a350*/  LDL.LU R11, [R1+0x301c] ;  /* 0x00301c00010b7983 */ /* 0x000f280000300800 */
[----:B------:R-:W4:Y:S04]  /*5a360*/  LDL.LU R10, [R1+0x3024] ;  /* 0x00302400010a7983 */ /* 0x000f280000300800 */
[----:B0-----:R-:W4:Y:S01]  /*5a370*/  LDL R40, [R1+0x2348] ;  /* 0x0023480001287983 */ /* 0x001f220000100800 */
[----:B------:R-:W-:-:S03]  /*5a380*/  ISETP.GT.AND P2, PT, R6, 0xa4, PT ;  /* 0x000000a40600780c */ /* 0x000fc60003f44270 */
[----:B------:R-:W-:Y:S04]  /*5a390*/  STL.64 [R1+0xb30], R22 ;  /* 0x000b301601007387 */ /* 0x000fe80000100a00 */
[----:B------:R-:W-:Y:S04]  /*5a3a0*/  STL.64 [R1+0xb28], R18 ;  /* 0x000b281201007387 */ /* 0x000fe80000100a00 */
[----:B------:R-:W4:Y:S04]  /*5a3b0*/  LDL R165, [R1+0x2344] ;  /* 0x0023440001a57983 */ /* 0x000f280000100800 */
[----:B------:R-:W4:Y:S04]  /*5a3c0*/  @P2 LDG.E.U16 R41, desc[UR6][R2.64] ;  /* 0x0000000602292981 */ /* 0x000f28000c1e1500 */
[----:B---3--:R-:W-:Y:S04]  /*5a3d0*/  @P5 STL [R1+0x2358], R34 ;  /* 0x0023582201005387 */ /* 0x008fe80000100800 */
[----:B--2---:R-:W-:Y:S04]  /*5a3e0*/  @P5 STL [R1+0x235c], R33 ;  /* 0x00235c2101005387 */ /* 0x004fe80000100800 */
[----:B----4-:R-:W-:Y:S04]  /*5a3f0*/  @P5 STL [R1+0x2360], R32 ;  /* 0x0023602001005387 */ /* 0x010fe80000100800 */
[----:B------:R-:W2:Y:S04]  /*5a400*/  @P2 LDG.E.U16 R0, desc[UR6][R8.64] ;  /* 0x0000000608002981 */ /* 0x000ea8000c1e1500 */
[----:B------:R-:W-:Y:S04]  /*5a410*/  @P5 STL [R1+0x2364], R31 ;  /* 0x0023641f01005387 */ /* 0x000fe80000100800 */
[----:B------:R-:W3:Y:S04]  /*5a420*/  LDL R29, [R1+0x2340] ;  /* 0x00234000011d7983 */ /* 0x000ee80000100800 */
[----:B------:R-:W4:Y:S04]  /*5a430*/  LDL R28, [R1+0x233c] ;  /* 0x00233c00011c7983 */ /* 0x000f280000100800 */
[----:B------:R-:W-:Y:S04]  /*5a440*/  STL.64 [R1+0xaf8], R4 ;  /* 0x000af80401007387 */ /* 0x000fe80000100a00 */
[----:B------:R0:W-:Y:S04]  /*5a450*/  STL.64 [R1+0xb00], R2 ;  /* 0x000b000201007387 */ /* 0x0001e80000100a00 */
[----:B------:R-:W2:Y:S04]  /*5a460*/  LDL R30, [R1+0x2338] ;  /* 0x00233800011e7983 */ /* 0x000ea80000100800 */
[----:B------:R-:W2:Y:S04]  /*5a470*/  @P2 LDG.E.U16 R35, desc[UR6][R10.64] ;  /* 0x000000060a232981 */ /* 0x000ea8000c1e1500 */
[----:B------:R-:W-:Y:S04]  /*5a480*/  STL.64 [R1+0xb10], R10 ;  /* 0x000b100a01007387 */ /* 0x000fe80000100a00 */
[----:B------:R1:W-:Y:S04]  /*5a490*/  STL.64 [R1+0xb08], R8 ;  /* 0x000b080801007387 */ /* 0x0003e80000100a00 */
[----:B------:R-:W3:Y:S04]  /*5a4a0*/  @P2 LDG.E.U16 R40, desc[UR6][R4.64] ;  /* 0x0000000604282981 */ /* 0x000ee8000c1e1500 */
[----:B0-----:R-:W3:Y:S04]  /*5a4b0*/  LDL.LU R3, [R1+0x3030] ;  /* 0x0030300001037983 */ /* 0x001ee80000300800 */
[----:B------:R-:W3:Y:S04]  /*5a4c0*/  LDL.LU R2, [R1+0x3040] ;  /* 0x0030400001027983 */ /* 0x000ee80000300800 */
[----:B-1----:R-:W4:Y:S04]  /*5a4d0*/  LDL.LU R9, [R1+0x3034] ;  /* 0x0030340001097983 */ /* 0x002f280000300800 */
        /* <DEDUP_REMOVED lines=8> */
[----:B------:R0:W-:Y:S01]  /*5a560*/  @P2 STL [R1+0x234c], R41 ;  /* 0x00234c2901002387 */ /* 0x0001e20000100800 */
[----:B------:R-:W-:-:S03]  /*5a570*/  ISETP.GT.AND P4, PT, R6, 0xa5, PT ;  /* 0x000000a50600780c */ /* 0x000fc60003f84270 */
[----:B------:R-:W4:Y:S04]  /*5a580*/  LDL R34, [R1+0x2324] ;  /* 0x0023240001227983 */ /* 0x000f280000100800 */
[----:B0-----:R-:W4:Y:S04]  /*5a590*/  LDL R41, [R1+0x2328] ;  /* 0x0023280001297983 */ /* 0x001f280000100800 */
[----:B--2---:R0:W-:Y:S04]  /*5a5a0*/  @P2 STL [R1+0x2354], R35 ;  /* 0x0023542301002387 */ /* 0x0041e80000100800 */
[----:B0-----:R-:W2:Y:S04]  /*5a5b0*/  LDL R35, [R1+0x2320] ;  /* 0x0023200001237983 */ /* 0x001ea80000100800 */
[----:B------:R0:W-:Y:S04]  /*5a5c0*/  @P2 STL [R1+0x2350], R0 ;  /* 0x0023500001002387 */ /* 0x0001e80000100800 */
[----:B---3--:R-:W3:Y:S04]  /*5a5d0*/  @P4 LDG.E.U16 R30, desc[UR6][R2.64] ;  /* 0x00000006021e4981 */ /* 0x008ee8000c1e1500 */
[----:B----4-:R-:W4:Y:S04]  /*5a5e0*/  @P4 LDG.E.U16 R28, desc[UR6][R8.64] ;  /* 0x00000006081c4981 */ /* 0x010f28000c1e1500 */
[----:B------:R-:W2:Y:S04]  /*5a5f0*/  @P4 LDG.E.U16 R29, desc[UR6][R10.64] ;  /* 0x000000060a1d4981 */ /* 0x000ea8000c1e1500 */
[----:B------:R-:W2:Y:S04]  /*5a600*/  @P4 LDG.E.U16 R165, desc[UR6][R12.64] ;  /* 0x000000060ca54981 */ /* 0x000ea8000c1e1500 */
[----:B0-----:R-:W2:Y:S04]  /*5a610*/  LDL R0, [R1+0x231c] ;  /* 0x00231c0001007983 */ /* 0x001ea80000100800 */
[----:B------:R0:W-:Y:S04]  /*5a620*/  @P2 STL [R1+0x2348], R40 ;  /* 0x0023482801002387 */ /* 0x0001e80000100800 */
[----:B0-----:R-:W2:Y:S04]  /*5a630*/  LDL R40, [R1+0x2318] ;  /* 0x0023180001287983 */ /* 0x001ea80000100800 */
[----:B------:R-:W2:Y:S04]  /*5a640*/  LDL.LU R5, [R1+0x3050] ;  /* 0x0030500001057983 */ /* 0x000ea80000300800 */
[----:B------:R-:W2:Y:S04]  /*5a650*/  LDL.LU R4, [R1+0x306c] ;  /* 0x00306c0001047983 */ /* 0x000ea80000300800 */
[----:B------:R0:W-:Y:S04]  /*5a660*/  STL.64 [R1+0xad8], R2 ;  /* 0x000ad80201007387 */ /* 0x0001e80000100a00 */
[----:B------:R-:W-:Y:S04]  /*5a670*/  STL.64 [R1+0xae0], R8 ;  /* 0x000ae00801007387 */ /* 0x000fe80000100a00 */
        /* <DEDUP_REMOVED lines=21> */
[----:B------:R-:W3:Y:S04]  /*5a7d0*/  @P5 LDG.E.U16 R33, desc[UR6][R14.64] ;  /* 0x000000060e215981 */ /* 0x000ee8000c1e1500 */
[----:B------:R-:W3:Y:S04]  /*5a7e0*/  @P5 LDG.E.U16 R32, desc[UR6][R18.64] ;  /* 0x0000000612205981 */ /* 0x000ee8000c1e1500 */
[----:B------:R-:W3:Y:S04]  /*5a7f0*/  @P5 LDG.E.U16 R31, desc[UR6][R22.64] ;  /* 0x00000006161f5981 */ /* 0x000ee8000c1e1500 */
[----:B------:R-:W-:Y:S04]  /*5a800*/  STL.64 [R1+0xab8], R12 ;  /* 0x000ab80c01007387 */ /* 0x000fe80000100a00 */
[----:B------:R-:W3:Y:S04]  /*5a810*/  LDL.LU R8, [R1+0x3080] ;  /* 0x0030800001087983 */ /* 0x000ee80000300800 */
[----:B------:R-:W3:Y:S04]  /*5a820*/  LDL.LU R11, [R1+0x307c] ;  /* 0x00307c00010b7983 */ /* 0x000ee80000300800 */
[----:B------:R-:W3:Y:S04]  /*5a830*/  LDL.LU R10, [R1+0x3084] ;  /* 0x00308400010a7983 */ /* 0x000ee80000300800 */
[----:B------:R-:W-:Y:S04]  /*5a840*/  STL.64 [R1+0xad0], R22 ;  /* 0x000ad01601007387 */ /* 0x000fe80000100a00 */
[----:B------:R-:W-:Y:S04]  /*5a850*/  STL.64 [R1+0xac0], R14 ;  /* 0x000ac00e01007387 */ /* 0x000fe80000100a00 */
[----:B------:R-:W-:Y:S01]  /*5a860*/  STL.64 [R1+0xac8], R18 ;  /* 0x000ac81201007387 */ /* 0x000fe20000100a00 */
[----:B------:R-:W-:-:S13]  /*5a870*/  ISETP.GT.AND P2, PT, R6, 0xa7, PT ;  /* 0x000000a70600780c */ /* 0x000fda0003f44270 */
[----:B------:R-:W3:Y:S04]  /*5a880*/  @P2 LDG.E.U16 R40, desc[UR6][R2.64] ;  /* 0x0000000602282981 */ /* 0x000ee8000c1e1500 */
[----:B--2---:R-:W2:Y:S04]  /*5a890*/  @P2 LDG.E.U16 R0, desc[UR6][R4.64] ;  /* 0x0000000604002981 */ /* 0x004ea8000c1e1500 */
[----:B----4-:R0:W-:Y:S04]  /*5a8a0*/  @P5 STL [R1+0x2328], R41 ;  /* 0x0023282901005387 */ /* 0x0101e80000100800 */
[----:B---3--:R1:W-:Y:S04]  /*5a8b0*/  @P5 STL [R1+0x232c], R33 ;  /* 0x00232c2101005387 */ /* 0x0083e80000100800 */
[----:B------:R3:W-:Y:S04]  /*5a8c0*/  @P5 STL [R1+0x2330], R32 ;  /* 0x0023302001005387 */ /* 0x0007e80000100800 */
[----:B------:R-:W-:Y:S04]  /*5a8d0*/  @P5 STL [R1+0x2334], R31 ;  /* 0x0023341f01005387 */ /* 0x000fe80000100800 */
[----:B------:R-:W4:Y:S04]  /*5a8e0*/  @P2 LDG.E.U16 R35, desc[UR6][R8.64] ;  /* 0x0000000608232981 */ /* 0x000f28000c1e1500 */
[----:B------:R-:W4:Y:S04]  /*5a8f0*/  @P2 LDG.E.U16 R34, desc[UR6][R10.64] ;  /* 0x000000060a222981 */ /* 0x000f28000c1e1500 */
[----:B0-----:R-:W4:Y:S04]  /*5a900*/  LDL R41, [R1+0x230c] ;  /* 0x00230c0001297983 */ /* 0x001f280000100800 */
[----:B-1----:R-:W4:Y:S04]  /*5a910*/  LDL R33, [R1+0x2310] ;  /* 0x0023100001217983 */ /* 0x002f280000100800 */
[----:B---3--:R-:W3:Y:S04]  /*5a920*/  LDL R32, [R1+0x2314] ;  /* 0x0023140001207983 */ /* 0x008ee80000100800 */
[----:B------:R0:W-:Y:S04]  /*5a930*/  STL.64 [R1+0xa98], R2 ;  /* 0x000a980201007387 */ /* 0x0001e80000100a00 */
[----:B------:R-:W3:Y:S04]  /*5a940*/  LDL R30, [R1+0x2308] ;  /* 0x00230800011e7983 */ /* 0x000ee80000100800 */
[----:B------:R1:W-:Y:S04]  /*5a950*/  STL.64 [R1+0xaa0], R4 ;  /* 0x000aa00401007387 */ /* 0x0003e80000100a00 */
[----:B------:R0:W-:Y:S04]  /*5a960*/  STL.64 [R1+0xab0], R10 ;  /* 0x000ab00a01007387 */ /* 0x0001e80000100a00 */
        /* <DEDUP_REMOVED lines=18> */
[----:B--2---:R0:W-:Y:S04]  /*5aa90*/  @P2 STL [R1+0x231c], R0 ;  /* 0x00231c0001002387 */ /* 0x0041e80000100800 */
[----:B0-----:R-:W2:Y:S04]  /*5aaa0*/  LDL R0, [R1+0x2304] ;  /* 0x0023040001007983 */ /* 0x001ea80000100800 */
[----:B----4-:R0:W-:Y:S04]  /*5aab0*/  @P2 STL [R1+0x2324], R34 ;  /* 0x0023242201002387 */ /* 0x0101e80000100800 */
[----:B0-----:R-:W4:Y:S04]  /*5aac0*/  LDL R34, [R1+0x2300] ;  /* 0x0023000001227983 */ /* 0x001f280000100800 */
[----:B---3--:R-:W3:Y:S04]  /*5aad0*/  @P4 LDG.E.U16 R41, desc[UR6][R14.64] ;  /* 0x000000060e294981 */ /* 0x008ee8000c1e1500 */
[----:B------:R-:W3:Y:S04]  /*5aae0*/  @P4 LDG.E.U16 R30, desc[UR6][R12.64] ;  /* 0x000000060c1e4981 */ /* 0x000ee8000c1e1500 */
[----:B------:R-:W3:Y:S04]  /*5aaf0*/  @P4 LDG.E.U16 R33, desc[UR6][R18.64] ;  /* 0x0000000612214981 */ /* 0x000ee8000c1e1500 */
[----:B------:R0:W3:Y:S04]  /*5ab00*/  @P4 LDG.E.U16 R32, desc[UR6][R22.64] ;  /* 0x0000000616204981 */ /* 0x0000e8000c1e1500 */
[----:B------:R1:W-:Y:S04]  /*5ab10*/  @P2 STL [R1+0x2320], R35 ;  /* 0x0023202301002387 */ /* 0x0003e80000100800 */
[----:B-1----:R-:W3:Y:S04]  /*5ab20*/  LDL R35, [R1+0x22fc] ;  /* 0x0022fc0001237983 */ /* 0x002ee80000100800 */
[----:B------:R1:W-:Y:S04]  /*5ab30*/  @P2 STL [R1+0x2318], R40 ;  /* 0x0023182801002387 */ /* 0x0003e80000100800 */
[----:B-1----:R-:W3:Y:S01]  /*5ab40*/  LDL R40, [R1+0x22f8] ;  /* 0x0022f80001287983 */ /* 0x002ee20000100800 */
[----:B------:R-:W-:-:S03]  /*5ab50*/  ISETP.GT.AND P5, PT, R6, 0xa9, PT ;  /* 0x000000a90600780c */ /* 0x000fc60003fa4270 */
[----:B------:R-:W-:Y:S04]  /*5ab60*/  STL.64 [R1+0xa78], R12 ;  /* 0x000a780c01007387 */ /* 0x000fe80000100a00 */
[----:B------:R-:W-:Y:S04]  /*5ab70*/  STL.64 [R1+0xa80], R14 ;  /* 0x000a800e01007387 */ /* 0x000fe80000100a00 */
[----:B------:R-:W-:Y:S04]  /*5ab80*/  STL.64 [R1+0xa88], R18 ;  /* 0x000a881201007387 */ /* 0x000fe80000100a00 */
[----:B------:R0:W-:Y:S04]  /*5ab90*/  STL.64 [R1+0xa90], R22 ;  /* 0x000a901601007387 */ /* 0x0001e80000100a00 */
[----:B------:R-:W3:Y:S01]  /*5aba0*/  LDL R31, [R1+0x22f4] ;  /* 0x0022f400011f7983 */ /* 0x000ee20000100800 */
[----:B0-----:R-:W-:-:S02]  /*5abb0*/  IMAD.MOV.U32 R22, RZ, RZ, R8 ;  /* 0x000000ffff167224 */ /* 0x001fc400078e0008 */
[----:B------:R-:W-:Y:S02]  /*5abc0*/  IMAD.MOV.U32 R23, RZ, RZ, R9 ;  /* 0x000000ffff177224 */ /* 0x000fe400078e0009 */
[----:B------:R-:W-:Y:S02]  /*5abd0*/  IMAD.MOV.U32 R18, RZ, RZ, R10 ;  /* 0x000000ffff127224 */ /* 0x000fe400078e000a */
[----:B------:R-:W-:Y:S01]  /*5abe0*/  IMAD.MOV.U32 R19, RZ, RZ, R11 ;  /* 0x000000ffff137224 */ /* 0x000fe200078e000b */
[----:B--2---:R-:W2:Y:S04]  /*5abf0*/  @P5 LDG.E.U16 R0, desc[UR6][R22.64] ;  /* 0x0000000616005981 */ /* 0x004ea8000c1e1500 */
[----:B----4-:R-:W4:Y:S04]  /*5ac00*/  @P5 LDG.E.U16 R34, desc[UR6][R18.64] ;  /* 0x0000000612225981 */ /* 0x010f28000c1e1500 */
[----:B---3--:R0:W-:Y:S04]  /*5ac10*/  @P4 STL [R1+0x2314], R32 ;  /* 0x0023142001004387 */ /* 0x0081e80000100800 */
[----:B0-----:R-:W3:Y:S04]  /*5ac20*/  LDL R32, [R1+0x22f0] ;  /* 0x0022f00001207983 */ /* 0x001ee80000100800 */
[----:B------:R0:W-:Y:S04]  /*5ac30*/  @P4 STL [R1+0x2310], R33 ;  /* 0x0023102101004387 */ /* 0x0001e80000100800 */
[----:B------:R-:W3:Y:S04]  /*5ac40*/  @P5 LDG.E.U16 R35, desc[UR6][R4.64] ;  /* 0x0000000604235981 */ /* 0x000ee8000c1e1500 */
[----:B0-----:R-:W3:Y:S04]  /*5ac50*/  LDL R33, [R1+0x22ec] ;  /* 0x0022ec0001217983 */ /* 0x001ee80000100800 */
[----:B------:R0:W-:Y:S04]  /*5ac60*/  @P4 STL [R1+0x230c], R41 ;  /* 0x00230c2901004387 */ /* 0x0001e80000100800 */
[----:B------:R-:W3:Y:S04]  /*5ac70*/  @P5 LDG.E.U16 R40, desc[UR6][R2.64] ;  /* 0x0000000602285981 */ /* 0x000ee8000c1e1500 */
[----:B0-----:R-:W3:Y:S04]  /*5ac80*/  LDL R41, [R1+0x22e8] ;  /* 0x0022e80001297983 */ /* 0x001ee80000100800 */
[----:B------:R-:W-:Y:S04]  /*5ac90*/  @P4 STL [R1+0x2308], R30 ;  /* 0x0023081e01004387 */ /* 0x000fe80000100800 */
        /* <DEDUP_REMOVED lines=14> */
[----:B0-----:R-:W2:Y:S04]  /*5ad80*/  LDL R0, [R1+0x22e4] ;  /* 0x0022e40001007983 */ /* 0x001ea80000100800 */
        /* <DEDUP_REMOVED lines=9> */
[----:B0-----:R-:W4:Y:S04]  /*5ae20*/  LDL R40, [R1+0x22d8] ;  /* 0x0022d80001287983 */ /* 0x001f280000100800 */
[----:B------:R-:W-:Y:S04]  /*5ae30*/  STL.64 [R1+0xa38], R8 ;  /* 0x000a380801007387 */ /* 0x000fe80000100a00 */
[----:B------:R-:W-:Y:S04]  /*5ae40*/  STL.64 [R1+0xa40], R10 ;  /* 0x000a400a01007387 */ /* 0x000fe80000100a00 */
[----:B------:R2:W4:Y:S04]  /*5ae50*/  @P2 LDG.E.U16 R41, desc[UR6][R8.64] ;  /* 0x0000000608292981 */ /* 0x000528000c1e1500 */
[----:B------:R-:W-:Y:S04]  /*5ae60*/  STL.64 [R1+0xa48], R12 ;  /* 0x000a480c01007387 */ /* 0x000fe80000100a00 */
[----:B------:R0:W4:Y:S04]  /*5ae70*/  @P2 LDG.E.U16 R33, desc[UR6][R10.64] ;  /* 0x000000060a212981 */ /* 0x000128000c1e1500 */
[----:B------:R1:W-:Y:S04]  /*5ae80*/  STL.64 [R1+0xa50], R14 ;  /* 0x000a500e01007387 */ /* 0x0003e80000100a00 */
[----:B------:R-:W4:Y:S04]  /*5ae90*/  @P2 LDG.E.U16 R31, desc[UR6][R14.64] ;  /* 0x000000060e1f2981 */ /* 0x000f28000c1e1500 */
[----:B------:R-:W4:Y:S04]  /*5aea0*/  @P2 LDG.E.U16 R32, desc[UR6][R12.64] ;  /* 0x000000060c202981 */ /* 0x000f28000c1e1500 */
[----:B-1----:R-:W4:Y:S04]  /*5aeb0*/  LDL.LU R15, [R1+0x30f8] ;  /* 0x0030f800010f7983 */ /* 0x002f280000300800 */
[----:B------:R-:W4:Y:S04]  /*5aec0*/  LDL.LU R14, [R1+0x3108] ;  /* 0x00310800010e7983 */ /* 0x000f280000300800 */
[----:B------:R-:W4:Y:S04]  /*5aed0*/  LDL.LU R13, [R1+0x30fc] ;  /* 0x0030fc00010d7983 */ /* 0x000f280000300800 */
[----:B------:R-:W4:Y:S01]  /*5aee0*/  LDL.LU R12, [R1+0x310c] ;  /* 0x00310c00010c7983 */ /* 0x000f220000300800 */
[----:B------:R-:W-:Y:S01]  /*5aef0*/  ISETP.GT.AND P4, PT, R6, 0xab, PT ;  /* 0x000000ab0600780c */ /* 0x000fe20003f84270 */
[----:B--2---:R-:W-:-:S02]  /*5af00*/  IMAD.MOV.U32 R9, RZ, RZ, R5 ;  /* 0x000000ffff097224 */ /* 0x004fc400078e0005 */
[----:B------:R-:W-:Y:S02]  /*5af10*/  IMAD.MOV.U32 R8, RZ, RZ, R4 ;  /* 0x000000ffff087224 */ /* 0x000fe400078e0004 */
[----:B0-----:R-:W-:Y:S02]  /*5af20*/  IMAD.MOV.U32 R11, RZ, RZ, R3 ;  /* 0x000000ffff0b7224 */ /* 0x001fe400078e0003 */
[----:B------:R-:W-:-:S06]  /*5af30*/  IMAD.MOV.U32 R10, RZ, RZ, R2 ;  /* 0x000000ffff0a7224 */ /* 0x000fcc00078e0002 */
[----:B---3--:R-:W2:Y:S04]  /*5af40*/  @P4 LDG.E.U16 R35, desc[UR6][R10.64] ;  /* 0x000000060a234981 */ /* 0x008ea8000c1e1500 */
[----:B----4-:R0:W3:Y:S04]  /*5af50*/  @P4 LDG.E.U16 R40, desc[UR6][R8.64] ;  /* 0x0000000608284981 */ /* 0x0100e8000c1e1500 */
[----:B------:R1:W-:Y:S04]  /*5af60*/  @P2 STL [R1+0x22e8], R41 ;  /* 0x0022e82901002387 */ /* 0x0003e80000100800 */
[----:B------:R-:W-:Y:S04]  /*5af70*/  @P2 STL [R1+0x22ec], R33 ;  /* 0x0022ec2101002387 */ /* 0x000fe80000100800 */
[----:B------:R-:W-:Y:S04]  /*5af80*/  @P2 STL [R1+0x22f0], R32 ;  /* 0x0022f02001002387 */ /* 0x000fe80000100800 */
[----:B------:R-:W-:Y:S04]  /*5af90*/  @P2 STL [R1+0x22f4], R31 ;  /* 0x0022f41f01002387 */ /* 0x000fe80000100800 */
[----:B------:R-:W0:Y:S04]  /*5afa0*/  LDL.LU R5, [R1+0x3110] ;  /* 0x0031100001057983 */ /* 0x000e280000300800 */
[----:B------:R-:W4:Y:S04]  /*5afb0*/  LDL.LU R4, [R1+0x312c] ;  /* 0x00312c0001047983 */ /* 0x000f280000300800 */
[----:B------:R-:W-:Y:S04]  /*5afc0*/  STL.64 [R1+0xa18], R8 ;  /* 0x000a180801007387 */ /* 0x000fe80000100a00 */
[----:B------:R-:W-:Y:S04]  /*5afd0*/  STL.64 [R1+0xa20], R10 ;  /* 0x000a200a01007387 */ /* 0x000fe80000100a00 */
[----:B------:R-:W2:Y:S04]  /*5afe0*/  LDL.LU R3, [R1+0x3114] ;  /* 0x0031140001037983 */ /* 0x000ea80000300800 */
[----:B------:R-:W3:Y:S01]  /*5aff0*/  LDL.LU R2, [R1+0x3120] ;  /* 0x0031200001027983 */ /* 0x000ee20000300800 */
[----:B------:R-:W-:-:S03]  /*5b000*/  IMAD.MOV.U32 R19, RZ, RZ, R15 ;  /* 0x000000ffff137224 */ /* 0x000fc600078e000f */
[----:B------:R-:W3:Y:S04]  /*5b010*/  LDL R29, [R1+0x22d4] ;  /* 0x0022d400011d7983 */ /* 0x000ee80000100800 */
[----:B------:R-:W3:Y:S01]  /*5b020*/  LDL R28, [R1+0x22d0] ;  /* 0x0022d000011c7983 */ /* 0x000ee20000100800 */
[----:B------:R-:W-:-:S03]  /*5b030*/  IMAD.MOV.U32 R18, RZ, RZ, R14 ;  /* 0x000000ffff127224 */ /* 0x000fc600078e000e */
[----:B------:R-:W3:Y:S04]  /*5b040*/  @P4 LDG.E.U16 R0, desc[UR6][R12.64] ;  /* 0x000000060c004981 */ /* 0x000ee8000c1e1500 */
[----:B-1----:R-:W3:Y:S04]  /*5b050*/  LDL R41, [R1+0x22cc] ;  /* 0x0022cc0001297983 */ /* 0x002ee80000100800 */
[----:B------:R-:W3:Y:S04]  /*5b060*/  LDL R30, [R1+0x22c8] ;  /* 0x0022c800011e7983 */ /* 0x000ee80000100800 */
[----:B------:R1:W-:Y:S04]  /*5b070*/  STL.64 [R1+0xa30], R12 ;  /* 0x000a300c01007387 */ /* 0x0003e80000100a00 */
[----:B------:R0:W3:Y:S04]  /*5b080*/  @P4 LDG.E.U16 R34, desc[UR6][R18.64] ;  /* 0x0000000612224981 */ /* 0x0000e8000c1e1500 */
[----:B------:R-:W3:Y:S04]  /*5b090*/  LDL.LU R15, [R1+0x3118] ;  /* 0x00311800010f7983 */ /* 0x000ee80000300800 */
[----:B------:R-:W-:Y:S04]  /*5b0a0*/  STL.64 [R1+0xa28], R18 ;  /* 0x000a281201007387 */ /* 0x000fe80000100a00 */
[----:B------:R-:W3:Y:S04]  /*5b0b0*/  LDL.LU R14, [R1+0x3124] ;  /* 0x00312400010e7983 */ /* 0x000ee80000300800 */
[----:B-1----:R-:W3:Y:S04]  /*5b0c0*/  LDL.LU R13, [R1+0x311c] ;  /* 0x00311c00010d7983 */ /* 0x002ee80000300800 */
[----:B------:R-:W3:Y:S01]  /*5b0d0*/  LDL.LU R12, [R1+0x3128] ;  /* 0x00312800010c7983 */ /* 0x000ee20000300800 */
[----:B------:R-:W-:-:S03]  /*5b0e0*/  ISETP.GT.AND P5, PT, R6, 0xac, PT ;  /* 0x000000ac0600780c */ /* 0x000fc60003fa4270 */
[----:B------:R-:W3:Y:S01]  /*5b0f0*/  LDL R32, [R1+0x22c4] ;  /* 0x0022c40001207983 */ /* 0x000ee20000100800 */
[----:B0-----:R-:W-:Y:S02]  /*5b100*/  IMAD.MOV.U32 R9, RZ, RZ, R5 ;  /* 0x000000ffff097224 */ /* 0x001fe400078e0005 */
[----:B----4-:R-:W-:Y:S02]  /*5b110*/  IMAD.MOV.U32 R8, RZ, RZ, R4 ;  /* 0x000000ffff087224 */ /* 0x010fe400078e0004 */
[----:B--2---:R-:W-:Y:S02]  /*5b120*/  IMAD.MOV.U32 R11, RZ, RZ, R3 ;  /* 0x000000ffff0b7224 */ /* 0x004fe400078e0003 */
[----:B---3--:R-:W-:Y:S01]  /*5b130*/  IMAD.MOV.U32 R10, RZ, RZ, R2 ;  /* 0x000000ffff0a7224 */ /* 0x008fe200078e0002 */
[----:B------:R0:W-:Y:S04]  /*5b140*/  @P4 STL [R1+0x22e4], R0 ;  /* 0x0022e40001004387 */ /* 0x0001e80000100800 */
[----:B------:R-:W2:Y:S04]  /*5b150*/  LDL R33, [R1+0x22bc] ;  /* 0x0022bc0001217983 */ /* 0x000ea80000100800 */
[----:B------:R-:W3:Y:S04]  /*5b160*/  @P5 LDG.E.U16 R41, desc[UR6][R10.64] ;  /* 0x000000060a295981 */ /* 0x000ee8000c1e1500 */
[----:B------:R-:W4:Y:S04]  /*5b170*/  @P5 LDG.E.U16 R30, desc[UR6][R8.64] ;  /* 0x00000006081e5981 */ /* 0x000f28000c1e1500 */
[----:B0-----:R-:W2:Y:S04]  /*5b180*/  LDL R0, [R1+0x22c0] ;  /* 0x0022c00001007983 */ /* 0x001ea80000100800 */
[----:B------:R0:W-:Y:S01]  /*5b190*/  @P4 STL [R1+0x22d8], R40 ;  /* 0x0022d82801004387 */ /* 0x0001e20000100800 */
[----:B------:R-:W-:Y:S01]  /*5b1a0*/  IMAD.MOV.U32 R18, RZ, RZ, R14 ;  /* 0x000000ffff127224 */ /* 0x000fe200078e000e */
[----:B------:R-:W-:Y:S01]  /*5b1b0*/  MOV R19, R15 ;  /* 0x0000000f00137202 */ /* 0x000fe20000000f00 */
[----:B------:R-:W-:-:S02]  /*5b1c0*/  IMAD.MOV.U32 R23, RZ, RZ, R13 ;  /* 0x000000ffff177224 */ /* 0x000fc400078e000d */
[----:B------:R-:W-:Y:S02]  /*5b1d0*/  IMAD.MOV.U32 R22, RZ, RZ, R12 ;  /* 0x000000ffff167224 */ /* 0x000fe400078e000c */
[----:B------:R-:W2:Y:S04]  /*5b1e0*/  @P5 LDG.E.U16 R28, desc[UR6][R18.64] ;  /* 0x00000006121c5981 */ /* 0x000ea8000c1e1500 */
[----:B0-----:R-:W2:Y:S04]  /*5b1f0*/  LDL R40, [R1+0x22b8] ;  /* 0x0022b80001287983 */ /* 0x001ea80000100800 */
[----:B------:R-:W-:Y:S04]  /*5b200*/  @P4 STL [R1+0x22dc], R35 ;  /* 0x0022dc2301004387 */ /* 0x000fe80000100800 */
[----:B------:R0:W-:Y:S04]  /*5b210*/  @P4 STL [R1+0x22e0], R34 ;  /* 0x0022e02201004387 */ /* 0x0001e80000100800 */
[----:B------:R-:W2:Y:S04]  /*5b220*/  LDL.LU R5, [R1+0x3130] ;  /* 0x0031300001057983 */ /* 0x000ea80000300800 */
[----:B------:R-:W2:Y:S04]  /*5b230*/  LDL.LU R4, [R1+0x3148] ;  /* 0x0031480001047983 */ /* 0x000ea80000300800 */
[----:B------:R-:W-:Y:S04]  /*5b240*/  STL.64 [R1+0x9f8], R8 ;  /* 0x0009f80801007387 */ /* 0x000fe80000100a00 */
[----:B------:R-:W-:Y:S04]  /*5b250*/  STL.64 [R1+0xa00], R10 ;  /* 0x000a000a01007387 */ /* 0x000fe80000100a00 */
[----:B------:R-:W2:Y:S04]  /*5b260*/  LDL.LU R3, [R1+0x3134] ;  /* 0x0031340001037983 */ /* 0x000ea80000300800 */
[----:B------:R-:W2:Y:S04]  /*5b270*/  LDL.LU R2, [R1+0x314c] ;  /* 0x00314c0001027983 */ /* 0x000ea80000300800 */
[----:B------:R-:W2:Y:S04]  /*5b280*/  LDL.LU R13, [R1+0x3138] ;  /* 0x00313800010d7983 */ /* 0x000ea80000300800 */
[----:B------:R-:W2:Y:S04]  /*5b290*/  LDL.LU R12, [R1+0x3140] ;  /* 0x00314000010c7983 */ /* 0x000ea80000300800 */
[----:B------:R-:W-:Y:S04]  /*5b2a0*/  STL.64 [R1+0xa08], R18 ;  /* 0x000a081201007387 */ /* 0x000fe80000100a00 */
[----:B------:R-:W-:Y:S04]  /*5b2b0*/  STL.64 [R1+0xa10], R22 ;  /* 0x000a101601007387 */ /* 0x000fe80000100a00 */
[----:B------:R-:W2:Y:S04]  /*5b2c0*/  @P5 LDG.E.U16 R29, desc[UR6][R22.64] ;  /* 0x00000006161d5981 */ /* 0x000ea8000c1e1500 */
[----:B------:R-:W2:Y:S04]  /*5b2d0*/  LDL.LU R15, [R1+0x313c] ;  /* 0x00313c00010f7983 */ /* 0x000ea80000300800 */
[----:B------:R-:W2:Y:S01]  /*5b2e0*/  LDL.LU R14, [R1+0x3144] ;  /* 0x00314400010e7983 */ /* 0x000ea20000300800 */
[----:B------:R-:W-:-:S03]  /*5b2f0*/  ISETP.GT.AND P2, PT, R6, 0xad, PT ;  /* 0x000000ad0600780c */ /* 0x000fc60003f44270 */
[----:B------:R-:W2:Y:S04]  /*5b300*/  LDL R31, [R1+0x22b4] ;  /* 0x0022b400011f7983 */ /* 0x000ea80000100800 */
[----:B0-----:R-:W2:Y:S04]  /*5b310*/  LDL R34, [R1+0x22b0] ;  /* 0x0022b00001227983 */ /* 0x001ea80000100800 */
[----:B------:R-:W2:Y:S04]  /*5b320*/  LDL R35, [R1+0x22ac] ;  /* 0x0022ac0001237983 */ /* 0x000ea80000100800 */
[----:B---3--:R0:W-:Y:S04]  /*5b330*/  @P5 STL [R1+0x22cc], R41 ;  /* 0x0022cc2901005387 */ /* 0x0081e80000100800 */
[----:B0-----:R-:W3:Y:S04]  /*5b340*/  LDL R41, [R1+0x22a8] ;  /* 0x0022a80001297983 */ /* 0x001ee80000100800 */
[----:B----4-:R-:W-:Y:S04]  /*5b350*/  @P5 STL [R1+0x22c8], R30 ;  /* 0x0022c81e01005387 */ /* 0x010fe80000100800 */
[----:B--2---:R-:W-:Y:S01]  /*5b360*/  @P5 STL [R1+0x22d0], R28 ;  /* 0x0022d01c01005387 */ /* 0x004fe20000100800 */
[----:B------:R-:W-:-:S02]  /*5b370*/  IMAD.MOV.U32 R9, RZ, RZ, R5 ;  /* 0x000000ffff097224 */ /* 0x000fc400078e0005 */
[----:B------:R-:W-:Y:S02]  /*5b380*/  IMAD.MOV.U32 R8, RZ, RZ, R4 ;  /* 0x000000ffff087224 */ /* 0x000fe400078e0004 */
[----:B------:R-:W-:Y:S02]  /*5b390*/  IMAD.MOV.U32 R11, RZ, RZ, R3 ;  /* 0x000000ffff0b7224 */ /* 0x000fe400078e0003 */
[----:B------:R-:W-:Y:S01]  /*5b3a0*/  IMAD.MOV.U32 R10, RZ, RZ, R2 ;  /* 0x000000ffff0a7224 */ /* 0x000fe200078e0002 */
[----:B------:R0:W2:Y:S04]  /*5b3b0*/  @P2 LDG.E.U16 R40, desc[UR6][R8.64] ;  /* 0x0000000608282981 */ /* 0x0000a8000c1e1500 */
[----:B------:R-:W4:Y:S04]  /*5b3c0*/  @P2 LDG.E.U16 R0, desc[UR6][R12.64] ;  /* 0x000000060c002981 */ /* 0x000f28000c1e1500 */
[----:B------:R-:W-:Y:S04]  /*5b3d0*/  @P5 STL [R1+0x22d4], R29 ;  /* 0x0022d41d01005387 */ /* 0x000fe80000100800 */
[----:B------:R-:W0:Y:S04]  /*5b3e0*/  LDL.LU R5, [R1+0x3150] ;  /* 0x0031500001057983 */ /* 0x000e280000300800 */
[----:B------:R-:W2:Y:S04]  /*5b3f0*/  LDL.LU R4, [R1+0x3160] ;  /* 0x0031600001047983 */ /* 0x000ea80000300800 */
[----:B------:R-:W-:Y:S04]  /*5b400*/  STL.64 [R1+0x9d8], R8 ;  /* 0x0009d80801007387 */ /* 0x000fe80000100a00 */
[----:B------:R-:W3:Y:S04]  /*5b410*/  @P2 LDG.E.U16 R32, desc[UR6][R14.64] ;  /* 0x000000060e202981 */ /* 0x000ee8000c1e1500 */
[----:B------:R-:W-:Y:S04]  /*5b420*/  STL.64 [R1+0x9e0], R10 ;  /* 0x0009e00a01007387 */ /* 0x000fe80000100a00 */
[----:B------:R1:W3:Y:S04]  /*5b430*/  @P2 LDG.E.U16 R33, desc[UR6][R10.64] ;  /* 0x000000060a212981 */ /* 0x0002e8000c1e1500 */
[----:B------:R-:W1:Y:S04]  /*5b440*/  LDL.LU R3, [R1+0x3154] ;  /* 0x0031540001037983 */ /* 0x000e680000300800 */
[----:B------:R-:W3:Y:S04]  /*5b450*/  LDL.LU R2, [R1+0x3164] ;  /* 0x0031640001027983 */ /* 0x000ee80000300800 */
[----:B------:R-:W-:Y:S04]  /*5b460*/  STL.64 [R1+0x9f0], R14 ;  /* 0x0009f00e01007387 */ /* 0x000fe80000100a00 */
[----:B------:R4:W-:Y:S04]  /*5b470*/  STL.64 [R1+0x9e8], R12 ;  /* 0x0009e80c01007387 */ /* 0x0009e80000100a00 */
[----:B----4-:R-:W4:Y:S04]  /*5b480*/  LDL.LU R13, [R1+0x3158] ;  /* 0x00315800010d7983 */ /* 0x010f280000300800 */
[----:B------:R-:W4:Y:S04]  /*5b490*/  LDL.LU R12, [R1+0x3168] ;  /* 0x00316800010c7983 */ /* 0x000f280000300800 */
[----:B------:R-:W4:Y:S04]  /*5b4a0*/  LDL.LU R15, [R1+0x315c] ;  /* 0x00315c00010f7983 */ /* 0x000f280000300800 */
[----:B------:R-:W4:Y:S01]  /*5b4b0*/  LDL.LU R14, [R1+0x316c] ;  /* 0x00316c00010e7983 */ /* 0x000f220000300800 */
[----:B------:R-:W-:-:S03]  /*5b4c0*/  ISETP.GT.AND P4, PT, R6, 0xae, PT ;  /* 0x000000ae0600780c */ /* 0x000fc60003f84270 */
[----:B------:R0:W-:Y:S02]  /*5b4d0*/  @P2 STL [R1+0x22c0], R0 ;  /* 0x0022c00001002387 */ /* 0x0001e40000100800 */
[----:B0-----:R-:W-:Y:S02]  /*5b4e0*/  IMAD.MOV.U32 R9, RZ, RZ, R5 ;  /* 0x000000ffff097224 */ /* 0x001fe400078e0005 */
[----:B--2---:R-:W-:Y:S02]  /*5b4f0*/  IMAD.MOV.U32 R8, RZ, RZ, R4 ;  /* 0x000000ffff087224 */ /* 0x004fe400078e0004 */
[----:B-1----:R-:W-:Y:S02]  /*5b500*/  IMAD.MOV.U32 R11, RZ, RZ, R3 ;  /* 0x000000ffff0b7224 */ /* 0x002fe400078e0003 */
[----:B---3--:R-:W-:Y:S01]  /*5b510*/  IMAD.MOV.U32 R10, RZ, RZ, R2 ;  /* 0x000000ffff0a7224 */ /* 0x008fe200078e0002 */
[----:B------:R-:W2:Y:S04]  /*5b520*/  LDL R0, [R1+0x22a4] ;  /* 0x0022a40001007983 */ /* 0x000ea80000100800 */
[----:B------:R0:W-:Y:S04]  /*5b530*/  @P2 STL [R1+0x22c4], R32 ;  /* 0x0022c42001002387 */ /* 0x0001e80000100800 */
[----:B------:R1:W3:Y:S04]  /*5b540*/  @P4 LDG.E.U16 R41, desc[UR6][R8.64] ;  /* 0x0000000608294981 */ /* 0x0002e8000c1e1500 */
[----:B------:R-:W2:Y:S04]  /*5b550*/  @P4 LDG.E.U16 R35, desc[UR6][R10.64] ;  /* 0x000000060a234981 */ /* 0x000ea8000c1e1500 */
[----:B0-----:R-:W2:Y:S04]  /*5b560*/  LDL R32, [R1+0x22a0] ;  /* 0x0022a00001207983 */ /* 0x001ea80000100800 */
[----:B------:R0:W-:Y:S04]  /*5b570*/  @P2 STL [R1+0x22bc], R33 ;  /* 0x0022bc2101002387 */ /* 0x0001e80000100800 */
[----:B----4-:R-:W4:Y:S04]  /*5b580*/  @P4 LDG.E.U16 R34, desc[UR6][R12.64] ;  /* 0x000000060c224981 */ /* 0x010f28000c1e1500 */
[----:B------:R-:W2:Y:S04]  /*5b590*/  @P4 LDG.E.U16 R31, desc[UR6][R14.64] ;  /* 0x000000060e1f4981 */ /* 0x000ea8000c1e1500 */
[----:B0-----:R-:W2:Y:S04]  /*5b5a0*/  LDL R33, [R1+0x229c] ;  /* 0x00229c0001217983 */ /* 0x001ea80000100800 */
[----:B------:R0:W-:Y:S04]  /*5b5b0*/  @P2 STL [R1+0x22b8], R40 ;  /* 0x0022b82801002387 */ /* 0x0001e80000100800 */
[----:B0-----:R-:W2:Y:S04]  /*5b5c0*/  LDL R40, [R1+0x2298] ;  /* 0x0022980001287983 */ /* 0x001ea80000100800 */
[----:B------:R-:W2:Y:S04]  /*5b5d0*/  LDL.LU R5, [R1+0x3170] ;  /* 0x0031700001057983 */ /* 0x000ea80000300800 */
[----:B------:R-:W1:Y:S04]  /*5b5e0*/  LDL.LU R4, [R1+0x318c] ;  /* 0x00318c0001047983 */ /* 0x000e680000300800 */
[----:B------:R-:W-:Y:S04]  /*5b5f0*/  STL.64 [R1+0x9b8], R8 ;  /* 0x0009b80801007387 */ /* 0x000fe80000100a00 */
[----:B------:R-:W-:Y:S04]  /*5b600*/  STL.64 [R1+0x9c0], R10 ;  /* 0x0009c00a01007387 */ /* 0x000fe80000100a00 */
[----:B------:R-:W2:Y:S04]  /*5b610*/  LDL.LU R3, [R1+0x3174] ;  /* 0x0031740001037983 */ /* 0x000ea80000300800 */
[----:B------:R-:W2:Y:S04]  /*5b620*/  LDL.LU R2, [R1+0x3180] ;  /* 0x0031800001027983 */ /* 0x000ea80000300800 */
[----:B------:R-:W-:Y:S04]  /*5b630*/  STL.64 [R1+0x9d0], R14 ;  /* 0x0009d00e01007387 */ /* 0x000fe80000100a00 */
[----:B------:R0:W-:Y:S04]  /*5b640*/  STL.64 [R1+0x9c8], R12 ;  /* 0x0009c80c01007387 */ /* 0x0001e80000100a00 */
[----:B0-----:R-:W2:Y:S04]  /*5b650*/  LDL.LU R13, [R1+0x3178] ;  /* 0x00317800010d7983 */ /* 0x001ea80000300800 */
[----:B------:R-:W2:Y:S04]  /*5b660*/  LDL.LU R12, [R1+0x3184] ;  /* 0x00318400010c7983 */ /* 0x000ea80000300800 */
[----:B------:R-:W2:Y:S04]  /*5b670*/  LDL.LU R11, [R1+0x317c] ;  /* 0x00317c00010b7983 */ /* 0x000ea80000300800 */
[----:B------:R-:W2:Y:S01]  /*5b680*/  LDL.LU R10, [R1+0x3188] ;  /* 0x00318800010a7983 */ /* 0x000ea20000300800 */
[----:B------:R-:W-:-:S03]  /*5b690*/  ISETP.GT.AND P5, PT, R6, 0xaf, PT ;  /* 0x000000af0600780c */ /* 0x000fc60003fa4270 */
[----:B------:R-:W3:Y:S10]  /*5b6a0*/  LDL R30, [R1+0x2294] ;  /* 0x00229400011e7983 */ /* 0x000ef40000100800 */
[----:B--2---:R-:W2:Y:S04]  /*5b6b0*/  @P5 LDG.E.U16 R0, desc[UR6][R10.64] ;  /* 0x000000060a005981 */ /* 0x004ea8000c1e1500 */
[----:B------:R0:W-:Y:S01]  /*5b6c0*/  @P4 STL [R1+0x22b4], R31 ;  /* 0x0022b41f01004387 */ /* 0x0001e20000100800 */
[----:B-1----:R-:W-:-:S02]  /*5b6d0*/  IMAD.MOV.U32 R8, RZ, RZ, R4 ;  /* 0x000000ffff087224 */ /* 0x002fc400078e0004 */
[----:B------:R-:W-:Y:S02]  /*5b6e0*/  IMAD.MOV.U32 R9, RZ, RZ, R5 ;  /* 0x000000ffff097224 */ /* 0x000fe400078e0005 */
[----:B------:R-:W-:Y:S02]  /*5b6f0*/  IMAD.MOV.U32 R14, RZ, RZ, R2 ;  /* 0x000000ffff0e7224 */ /* 0x000fe400078e0002 */
[----:B------:R-:W-:Y:S02]  /*5b700*/  IMAD.MOV.U32 R15, RZ, RZ, R3 ;  /* 0x000000ffff0f7224 */ /* 0x000fe400078e0003 */
[----:B------:R-:W-:Y:S02]  /*5b710*/  IMAD.MOV.U32 R18, RZ, RZ, R12 ;  /* 0x000000ffff127224 */ /* 0x000fe400078e000c */
[----:B------:R-:W-:Y:S01]  /*5b720*/  IMAD.MOV.U32 R19, RZ, RZ, R13 ;  /* 0x000000ffff137224 */ /* 0x000fe200078e000d */
[----:B------:R1:W2:Y:S04]  /*5b730*/  @P5 LDG.E.U16 R40, desc[UR6][R8.64] ;  /* 0x0000000608285981 */ /* 0x0002a8000c1e1500 */
[----:B0-----:R-:W2:Y:S04]  /*5b740*/  LDL R31, [R1+0x2290] ;  /* 0x00229000011f7983 */ /* 0x001ea80000100800 */
[----:B----4-:R0:W-:Y:S04]  /*5b750*/  @P4 STL [R1+0x22b0], R34 ;  /* 0x0022b02201004387 */ /* 0x0101e80000100800 */
[----:B------:R-:W4:Y:S04]  /*5b760*/  @P5 LDG.E.U16 R32, desc[UR6][R18.64] ;  /* 0x0000000612205981 */ /* 0x000f28000c1e1500 */
[----:B------:R-:W4:Y:S04]  /*5b770*/  @P5 LDG.E.U16 R33, desc[UR6][R14.64] ;  /* 0x000000060e215981 */ /* 0x000f28000c1e1500 */
[----:B0-----:R-:W4:Y:S04]  /*5b780*/  LDL R34, [R1+0x228c] ;  /* 0x00228c0001227983 */ /* 0x001f280000100800 */
[----:B---3--:R0:W-:Y:S04]  /*5b790*/  @P4 STL [R1+0x22a8], R41 ;  /* 0x0022a82901004387 */ /* 0x0081e80000100800 */
[----:B0-----:R-:W3:Y:S04]  /*5b7a0*/  LDL R41, [R1+0x2288] ;  /* 0x0022880001297983 */ /* 0x001ee80000100800 */
[----:B------:R0:W-:Y:S04]  /*5b7b0*/  @P4 STL [R1+0x22ac], R35 ;  /* 0x0022ac2301004387 */ /* 0x0001e80000100800 */
[----:B------:R-:W3:Y:S04]  /*5b7c0*/  LDL.LU R5, [R1+0x3190] ;  /* 0x0031900001057983 */ /* 0x000ee80000300800 */
[----:B------:R-:W1:Y:S04]  /*5b7d0*/  LDL.LU R4, [R1+0x31a8] ;  /* 0x0031a80001047983 */ /* 0x000e680000300800 */
[----:B------:R-:W-:Y:S04]  /*5b7e0*/  STL.64 [R1+0x998], R8 ;  /* 0x0009980801007387 */ /* 0x000fe80000100a00 */
[----:B------:R-:W-:Y:S04]  /*5b7f0*/  STL.64 [R1+0x9a0], R14 ;  /* 0x0009a00e01007387 */ /* 0x000fe80000100a00 */
[----:B------:R-:W3:Y:S04]  /*5b800*/  LDL.LU R3, [R1+0x3194] ;  /* 0x0031940001037983 */ /* 0x000ee80000300800 */
[----:B------:R-:W3:Y:S04]  /*5b810*/  LDL.LU R2, [R1+0x31ac] ;  /* 0x0031ac0001027983 */ /* 0x000ee80000300800 */
[----:B0-----:R-:W3:Y:S04]  /*5b820*/  LDL R35, [R1+0x2284] ;  /* 0x0022840001237983 */ /* 0x001ee80000100800 */
[----:B------:R0:W-:Y:S04]  /*5b830*/  STL.64 [R1+0x9b0], R10 ;  /* 0x0009b00a01007387 */ /* 0x0001e80000100a00 */
[----:B------:R-:W-:Y:S04]  /*5b840*/  STL.64 [R1+0x9a8], R18 ;  /* 0x0009a81201007387 */ /* 0x000fe80000100a00 */
[----:B------:R-:W3:Y:S04]  /*5b850*/  LDL.LU R12, [R1+0x3198] ;  /* 0x00319800010c7983 */ /* 0x000ee80000300800 */
[----:B0-----:R-:W3:Y:S04]  /*5b860*/  LDL.LU R11, [R1+0x31a0] ;  /* 0x0031a000010b7983 */ /* 0x001ee80000300800 */
[----:B------:R-:W3:Y:S04]  /*5b870*/  LDL.LU R10, [R1+0x319c] ;  /* 0x00319c00010a7983 */ /* 0x000ee80000300800 */
[----:B--2---:R0:W-:Y:S04]  /*5b880*/  @P5 STL [R1+0x22a4], R0 ;  /* 0x0022a40001005387 */ /* 0x0041e80000100800 */
[----:B0-----:R-:W2:Y:S01]  /*5b890*/  LDL.LU R0, [R1+0x31a4] ;  /* 0x0031a40001007983 */ /* 0x001ea20000300800 */
[----:B------:R-:W-:-:S03]  /*5b8a0*/  ISETP.GT.AND P2, PT, R6, 0xb0, PT ;  /* 0x000000b00600780c */ /* 0x000fc60003f44270 */
[----:B----4-:R0:W-:Y:S04]  /*5b8b0*/  @P5 STL [R1+0x22a0], R32 ;  /* 0x0022a02001005387 */ /* 0x0101e80000100800 */
[----:B0-----:R-:W4:Y:S04]  /*5b8c0*/  LDL R32, [R1+0x2280] ;  /* 0x0022800001207983 */ /* 0x001f280000100800 */
[----:B------:R0:W-:Y:S04]  /*5b8d0*/  @P5 STL [R1+0x229c], R33 ;  /* 0x00229c2101005387 */ /* 0x0001e80000100800 */
[----:B0-----:R-:W4:Y:S01]  /*5b8e0*/  LDL R33, [R1+0x227c] ;  /* 0x00227c0001217983 */ /* 0x001f220000100800 */
[----:B-1----:R-:W-:-:S02]  /*5b8f0*/  IMAD.MOV.U32 R8, RZ, RZ, R4 ;  /* 0x000000ffff087224 */ /* 0x002fc400078e0004 */
[----:B---3--:R-:W-:Y:S01]  /*5b900*/  IMAD.MOV.U32 R9, RZ, RZ, R5 ;  /* 0x000000ffff097224 */ /* 0x008fe200078e0005 */
[----:B------:R0:W-:Y:S01]  /*5b910*/  @P5 STL [R1+0x2298], R40 ;  /* 0x0022982801005387 */ /* 0x0001e20000100800 */
[----:B------:R-:W-:Y:S02]  /*5b920*/  IMAD.MOV.U32 R14, RZ, RZ, R2 ;  /* 0x000000ffff0e7224 */ /* 0x000fe400078e0002 */
[----:B------:R-:W-:Y:S01]  /*5b930*/  IMAD.MOV.U32 R15, RZ, RZ, R3 ;  /* 0x000000ffff0f7224 */ /* 0x000fe200078e0003 */
[----:B------:R1:W3:Y:S04]  /*5b940*/  @P2 LDG.E.U16 R41, desc[UR6][R8.64] ;  /* 0x0000000608292981 */ /* 0x0002e8000c1e1500 */
[----:B------:R-:W3:Y:S04]  /*5b950*/  @P2 LDG.E.U16 R34, desc[UR6][R14.64] ;  /* 0x000000060e222981 */ /* 0x000ee8000c1e1500 */
[----:B0-----:R-:W3:Y:S04]  /*5b960*/  LDL R40, [R1+0x2278] ;  /* 0x0022780001287983 */ /* 0x001ee80000100800 */
[----:B------:R-:W3:Y:S04]  /*5b970*/  LDL.LU R5, [R1+0x31b0] ;  /* 0x0031b00001057983 */ /* 0x000ee80000300800 */
[----:B------:R-:W3:Y:S04]  /*5b980*/  LDL.LU R4, [R1+0x31c0] ;  /* 0x0031c00001047983 */ /* 0x000ee80000300800 */
[----:B------:R1:W-:Y:S04]  /*5b990*/  STL.64 [R1+0x978], R8 ;  /* 0x0009780801007387 */ /* 0x0003e80000100a00 */
[----:B------:R-:W-:Y:S01]  /*5b9a0*/  STL.64 [R1+0x980], R14 ;  /* 0x0009800e01007387 */ /* 0x000fe20000100a00 */
[----:B------:R-:W-:-:S03]  /*5b9b0*/  IMAD.MOV.U32 R19, RZ, RZ, R12 ;  /* 0x000000ffff137224 */ /* 0x000fc600078e000c */
[----:B------:R-:W1:Y:S01]  /*5b9c0*/  LDL.LU R3, [R1+0x31b4] ;  /* 0x0031b40001037983 */ /* 0x000e620000300800 */
[----:B------:R-:W-:-:S03]  /*5b9d0*/  IMAD.MOV.U32 R18, RZ, RZ, R11 ;  /* 0x000000ffff127224 */ /* 0x000fc600078e000b */
[----:B------:R-:W4:Y:S04]  /*5b9e0*/  LDL.LU R2, [R1+0x31c4] ;  /* 0x0031c40001027983 */ /* 0x000f280000300800 */
[----:B------:R-:W4:Y:S01]  /*5b9f0*/  LDL.LU R13, [R1+0x31b8] ;  /* 0x0031b800010d7983 */ /* 0x000f220000300800 */
[----:B------:R-:W-:-:S03]  /*5ba00*/  IMAD.MOV.U32 R23, RZ, RZ, R10 ;  /* 0x000000ffff177224 */ /* 0x000fc600078e000a */
[----:B------:R-:W4:Y:S04]  /*5ba10*/  LDL.LU R12, [R1+0x31c8] ;  /* 0x0031c800010c7983 */ /* 0x000f280000300800 */
[----:B------:R0:W-:Y:S04]  /*5ba20*/  STL.64 [R1+0x988], R18 ;  /* 0x0009881201007387 */ /* 0x0001e80000100a00 */
[----:B------:R0:W4:Y:S01]  /*5ba30*/  @P2 LDG.E.U16 R31, desc[UR6][R18.64] ;  /* 0x00000006121f2981 */ /* 0x000122000c1e1500 */
[----:B--2---:R-:W-:-:S05]  /*5ba40*/  IMAD.MOV.U32 R22, RZ, RZ, R0 ;  /* 0x000000ffff167224 */ /* 0x004fca00078e0000 */
[----:B------:R-:W2:Y:S04]  /*5ba50*/  @P2 LDG.E.U16 R30, desc[UR6][R22.64] ;  /* 0x00000006161e2981 */ /* 0x000ea8000c1e1500 */
[----:B------:R-:W-:Y:S04]  /*5ba60*/  STL.64 [R1+0x990], R22 ;  /* 0x0009901601007387 */ /* 0x000fe80000100a00 */
[----:B------:R-:W2:Y:S04]  /*5ba70*/  LDL.LU R11, [R1+0x31bc] ;  /* 0x0031bc00010b7983 */ /* 0x000ea80000300800 */
[----:B------:R-:W2:Y:S01]  /*5ba80*/  LDL.LU R10, [R1+0x31cc] ;  /* 0x0031cc00010a7983 */ /* 0x000ea20000300800 */
[----:B------:R-:W-:-:S03]  /*5ba90*/  ISETP.GT.AND P4, PT, R6, 0xb1, PT ;  /* 0x000000b10600780c */ /* 0x000fc60003f84270 */
[----:B------:R-:W2:Y:S10]  /*5baa0*/  LDL R0, [R1+0x2274] ;  /* 0x0022740001007983 */ /* 0x000eb40000100800 */
[----:B---3--:R-:W3:Y:S01]  /*5bab0*/  @P4 LDG.E.U16 R40, desc[UR6][R4.64] ;  /* 0x0000000604284981 */ /* 0x008ee2000c1e1500 */
[----:B-1----:R-:W-:-:S02]  /*5bac0*/  IMAD.MOV.U32 R9, RZ, RZ, R3 ;  /* 0x000000ffff097224 */ /* 0x002fc400078e0003 */
[----:B----4-:R-:W-:Y:S02]  /*5bad0*/  IMAD.MOV.U32 R8, RZ, RZ, R2 ;  /* 0x000000ffff087224 */ /* 0x010fe400078e0002 */
[----:B0-----:R-:W-:Y:S02]  /*5bae0*/  IMAD.MOV.U32 R19, RZ, RZ, R13 ;  /* 0x000000ffff137224 */ /* 0x001fe400078e000d */
[----:B------:R-:W-:Y:S01]  /*5baf0*/  IMAD.MOV.U32 R18, RZ, RZ, R12 ;  /* 0x000000ffff127224 */ /* 0x000fe200078e000c */
[----:B------:R-:W4:Y:S04]  /*5bb00*/  @P4 LDG.E.U16 R33, desc[UR6][R8.64] ;  /* 0x0000000608214981 */ /* 0x000f28000c1e1500 */
[----:B------:R-:W3:Y:S04]  /*5bb10*/  @P4 LDG.E.U16 R32, desc[UR6][R18.64] ;  /* 0x0000000612204981 */ /* 0x000ee8000c1e1500 */
[----:B--2---:R0:W-:Y:S04]  /*5bb20*/  @P2 STL [R1+0x2294], R30 ;  /* 0x0022941e01002387 */ /* 0x0041e80000100800 */
[----:B------:R-:W2:Y:S04]  /*5bb30*/  @P4 LDG.E.U16 R35, desc[UR6][R10.64] ;  /* 0x000000060a234981 */ /* 0x000ea8000c1e1500 */
[----:B0-----:R-:W3:Y:S04]  /*5bb40*/  LDL R30, [R1+0x2270] ;  /* 0x00227000011e7983 */ /* 0x001ee80000100800 */
[----:B------:R0:W-:Y:S04]  /*5bb50*/  @P2 STL [R1+0x228c], R34 ;  /* 0x00228c2201002387 */ /* 0x0001e80000100800 */
[----:B0-----:R-:W4:Y:S04]  /*5bb60*/  LDL R34, [R1+0x226c] ;  /* 0x00226c0001227983 */ /* 0x001f280000100800 */
[----:B------:R0:W-:Y:S04]  /*5bb70*/  @P2 STL [R1+0x2288], R41 ;  /* 0x0022882901002387 */ /* 0x0001e80000100800 */
[----:B0-----:R-:W4:Y:S04]  /*5bb80*/  LDL R41, [R1+0x2268] ;  /* 0x0022680001297983 */ /* 0x001f280000100800 */
[----:B------:R-:W-:Y:S04]  /*5bb90*/  @P2 STL [R1+0x2290], R31 ;  /* 0x0022901f01002387 */ /* 0x000fe80000100800 */
[----:B------:R-:W4:Y:S04]  /*5bba0*/  LDL.LU R3, [R1+0x31d0] ;  /* 0x0031d00001037983 */ /* 0x000f280000300800 */
[----:B------:R-:W4:Y:S04]  /*5bbb0*/  LDL.LU R2, [R1+0x31ec] ;  /* 0x0031ec0001027983 */ /* 0x000f280000300800 */
[----:B------:R-:W-:Y:S04]  /*5bbc0*/  STL.64 [R1+0x958], R4 ;  /* 0x0009580401007387 */ /* 0x000fe80000100a00 */
[----:B------:R-:W-:Y:S04]  /*5bbd0*/  STL.64 [R1+0x960], R8 ;  /* 0x0009600801007387 */ /* 0x000fe80000100a00 */
[----:B------:R0:W-:Y:S04]  /*5bbe0*/  STL.64 [R1+0x970], R10 ;  /* 0x0009700a01007387 */ /* 0x0001e80000100a00 */
[----:B0-----:R-:W4:Y:S04]  /*5bbf0*/  LDL.LU R11, [R1+0x31d4] ;  /* 0x0031d400010b7983 */ /* 0x001f280000300800 */
[----:B------:R-:W-:Y:S04]  /*5bc00*/  STL.64 [R1+0x968], R18 ;  /* 0x0009681201007387 */ /* 0x000fe80000100a00 */
[----:B------:R-:W4:Y:S04]  /*5bc10*/  LDL.LU R10, [R1+0x31e0] ;  /* 0x0031e000010a7983 */ /* 0x000f280000300800 */
[----:B------:R-:W4:Y:S04]  /*5bc20*/  LDL.LU R15, [R1+0x31d8] ;  /* 0x0031d800010f7983 */ /* 0x000f280000300800 */
[----:B------:R-:W4:Y:S04]  /*5bc30*/  LDL.LU R14, [R1+0x31e4] ;  /* 0x0031e400010e7983 */ /* 0x000f280000300800 */
[----:B------:R-:W4:Y:S04]  /*5bc40*/  LDL.LU R13, [R1+0x31dc] ;  /* 0x0031dc00010d7983 */ /* 0x000f280000300800 */
[----:B------:R-:W4:Y:S01]  /*5bc50*/  LDL.LU R12, [R1+0x31e8] ;  /* 0x0031e800010c7983 */ /* 0x000f220000300800 */
[----:B------:R-:W-:-:S03]  /*5bc60*/  ISETP.GT.AND P5, PT, R6, 0xb2, PT ;  /* 0x000000b20600780c */ /* 0x000fc60003fa4270 */
[----:B--2---:R0:W-:Y:S04]  /*5bc70*/  @P4 STL [R1+0x2284], R35 ;  /* 0x0022842301004387 */ /* 0x0041e80000100800 */
[----:B------:R-:W2:Y:S04]  /*5bc80*/  LDL R31, [R1+0x2260] ;  /* 0x00226000011f7983 */ /* 0x000ea80000100800 */
[----:B0-----:R-:W2:Y:S04]  /*5bc90*/  LDL R35, [R1+0x2264] ;  /* 0x0022640001237983 */ /* 0x001ea80000100800 */
[----:B---3--:R0:W-:Y:S04]  /*5bca0*/  @P4 STL [R1+0x2280], R32 ;  /* 0x0022802001004387 */ /* 0x0081e80000100800 */
[----:B0-----:R-:W3:Y:S04]  /*5bcb0*/  LDL R32, [R1+0x225c] ;  /* 0x00225c0001207983 */ /* 0x001ee80000100800 */
[----:B------:R0:W-:Y:S04]  /*5bcc0*/  @P4 STL [R1+0x2278], R40 ;  /* 0x0022782801004387 */ /* 0x0001e80000100800 */
[----:B----4-:R-:W-:Y:S04]  /*5bcd0*/  @P4 STL [R1+0x227c], R33 ;  /* 0x00227c2101004387 */ /* 0x010fe80000100800 */
[----:B------:R-:W4:Y:S04]  /*5bce0*/  LDL.LU R5, [R1+0x31f0] ;  /* 0x0031f00001057983 */ /* 0x000f280000300800 */
[----:B------:R-:W2:Y:S01]  /*5bcf0*/  LDL.LU R4, [R1+0x3208] ;  /* 0x0032080001047983 */ /* 0x000ea20000300800 */
[----:B------:R-:W-:Y:S01]  /*5bd00*/  IMAD.MOV.U32 R9, RZ, RZ, R3 ;  /* 0x000000ffff097224 */ /* 0x000fe200078e0003 */
[----:B------:R-:W-:-:S02]  /*5bd10*/  MOV R8, R2 ;  /* 0x0000000200087202 */ /* 0x000fc40000000f00 */
[----:B------:R-:W3:Y:S04]  /*5bd20*/  LDL.LU R3, [R1+0x31f4] ;  /* 0x0031f40001037983 */ /* 0x000ee80000300800 */
[----:B------:R-:W-:Y:S04]  /*5bd30*/  STL.64 [R1+0x938], R8 ;  /* 0x0009380801007387 */ /* 0x000fe80000100a00 */
[----:B------:R-:W3:Y:S04]  /*5bd40*/  LDL.LU R2, [R1+0x320c] ;  /* 0x00320c0001027983 */ /* 0x000ee80000300800 */
[----:B0-----:R-:W3:Y:S04]  /*5bd50*/  LDL R40, [R1+0x2258] ;  /* 0x0022580001287983 */ /* 0x001ee80000100800 */
[----:B------:R4:W3:Y:S04]  /*5bd60*/  @P5 LDG.E.U16 R41, desc[UR6][R8.64] ;  /* 0x0000000608295981 */ /* 0x0008e8000c1e1500 */
[----:B------:R3:W3:Y:S01]  /*5bd70*/  @P5 LDG.E.U16 R34, desc[UR6][R10.64] ;  /* 0x000000060a225981 */ /* 0x0006e2000c1e1500 */
[----:B------:R-:W-:-:S02]  /*5bd80*/  IMAD.MOV.U32 R19, RZ, RZ, R15 ;  /* 0x000000ffff137224 */ /* 0x000fc400078e000f */
[----:B------:R-:W-:Y:S01]  /*5bd90*/  IMAD.MOV.U32 R18, RZ, RZ, R14 ;  /* 0x000000ffff127224 */ /* 0x000fe200078e000e */
[----:B------:R0:W-:Y:S04]  /*5bda0*/  STL.64 [R1+0x950], R12 ;  /* 0x0009500c01007387 */ /* 0x0001e80000100a00 */
[----:B------:R-:W3:Y:S04]  /*5bdb0*/  @P5 LDG.E.U16 R0, desc[UR6][R12.64] ;  /* 0x000000060c005981 */ /* 0x000ee8000c1e1500 */
[----:B------:R3:W-:Y:S04]  /*5bdc0*/  STL.64 [R1+0x940], R10 ;  /* 0x0009400a01007387 */ /* 0x0007e80000100a00 */
[----:B------:R1:W-:Y:S04]  /*5bdd0*/  STL.64 [R1+0x948], R18 ;  /* 0x0009481201007387 */ /* 0x0003e80000100a00 */
[----:B------:R-:W1:Y:S04]  /*5bde0*/  LDL.LU R15, [R1+0x31f8] ;  /* 0x0031f800010f7983 */ /* 0x000e680000300800 */
[----:B------:R-:W3:Y:S04]  /*5bdf0*/  LDL.LU R14, [R1+0x3200] ;  /* 0x00320000010e7983 */ /* 0x000ee80000300800 */
[----:B------:R1:W3:Y:S04]  /*5be00*/  @P5 LDG.E.U16 R30, desc[UR6][R18.64] ;  /* 0x00000006121e5981 */ /* 0x0002e8000c1e1500 */
[----:B0-----:R-:W3:Y:S04]  /*5be10*/  LDL.LU R13, [R1+0x31fc] ;  /* 0x0031fc00010d7983 */ /* 0x001ee80000300800 */
[----:B------:R-:W3:Y:S01]  /*5be20*/  LDL.LU R12, [R1+0x3204] ;  /* 0x00320400010c7983 */ /* 0x000ee20000300800 */
[----:B------:R-:W-:-:S03]  /*5be30*/  ISETP.GT.AND P2, PT, R6, 0xb3, PT ;  /* 0x000000b30600780c */ /* 0x000fc60003f44270 */
[----:B------:R-:W3:Y:S01]  /*5be40*/  LDL R33, [R1+0x2254] ;  /* 0x0022540001217983 */ /* 0x000ee20000100800 */
[----:B----4-:R-:W-:Y:S02]  /*5be50*/  IMAD.MOV.U32 R9, RZ, RZ, R5 ;  /* 0x000000ffff097224 */ /* 0x010fe400078e0005 */
[----:B--2---:R-:W-:Y:S02]  /*5be60*/  IMAD.MOV.U32 R8, RZ, RZ, R4 ;  /* 0x000000ffff087224 */ /* 0x004fe400078e0004 */
[----:B---3--:R-:W-:Y:S02]  /*5be70*/  IMAD.MOV.U32 R11, RZ, RZ, R3 ;  /* 0x000000ffff0b7224 */ /* 0x008fe400078e0003 */
[----:B------:R-:W-:-:S03]  /*5be80*/  IMAD.MOV.U32 R10, RZ, RZ, R2 ;  /* 0x000000ffff0a7224 */ /* 0x000fc600078e0002 */
[----:B------:R0:W2:Y:S04]  /*5be90*/  @P2 LDG.E.U16 R40, desc[UR6][R8.64] ;  /* 0x0000000608282981 */ /* 0x0000a8000c1e1500 */
[----:B------:R3:W4:Y:S04]  /*5bea0*/  @P2 LDG.E.U16 R32, desc[UR6][R10.64] ;  /* 0x000000060a202981 */ /* 0x000728000c1e1500 */
[----:B------:R0:W-:Y:S01]  /*5beb0*/  @P5 STL [R1+0x2274], R0 ;  /* 0x0022740001005387 */ /* 0x0001e20000100800 */
[----:B-1----:R-:W-:Y:S02]  /*5bec0*/  IMAD.MOV.U32 R19, RZ, RZ, R15 ;  /* 0x000000ffff137224 */ /* 0x002fe400078e000f */
[----:B------:R-:W-:-:S05]  /*5bed0*/  IMAD.MOV.U32 R18, RZ, RZ, R14 ;  /* 0x000000ffff127224 */ /* 0x000fca00078e000e */
[----:B------:R-:W2:Y:S04]  /*5bee0*/  @P2 LDG.E.U16 R31, desc[UR6][R18.64] ;  /* 0x00000006121f2981 */ /* 0x000ea8000c1e1500 */
[----:B0-----:R-:W2:Y:S04]  /*5bef0*/  LDL R0, [R1+0x2250] ;  /* 0x0022500001007983 */ /* 0x001ea80000100800 */
[----:B------:R0:W-:Y:S04]  /*5bf00*/  @P5 STL [R1+0x2268], R41 ;  /* 0x0022682901005387 */ /* 0x0001e80000100800 */
[----:B------:R-:W2:Y:S04]  /*5bf10*/  @P2 LDG.E.U16 R35, desc[UR6][R12.64] ;  /* 0x000000060c232981 */ /* 0x000ea8000c1e1500 */
[----:B0-----:R-:W3:Y:S04]  /*5bf20*/  LDL R41, [R1+0x224c] ;  /* 0x00224c0001297983 */ /* 0x001ee80000100800 */
[----:B------:R0:W-:Y:S04]  /*5bf30*/  @P5 STL [R1+0x226c], R34 ;  /* 0x00226c2201005387 */ /* 0x0001e80000100800 */
[----:B------:R-:W-:Y:S04]  /*5bf40*/  @P5 STL [R1+0x2270], R30 ;  /* 0x0022701e01005387 */ /* 0x000fe80000100800 */
[----:B------:R-:W3:Y:S04]  /*5bf50*/  LDL.LU R5, [R1+0x3210] ;  /* 0x0032100001057983 */ /* 0x000ee80000300800 */
[----:B------:R-:W3:Y:S04]  /*5bf60*/  LDL.LU R4, [R1+0x3220] ;  /* 0x0032200001047983 */ /* 0x000ee80000300800 */
[----:B------:R-:W-:Y:S04]  /*5bf70*/  STL.64 [R1+0x918], R8 ;  /* 0x0009180801007387 */ /* 0x000fe80000100a00 */
[----:B------:R-:W-:Y:S04]  /*5bf80*/  STL.64 [R1+0x920], R10 ;  /* 0x0009200a01007387 */ /* 0x000fe80000100a00 */
[----:B------:R-:W4:Y:S04]  /*5bf90*/  LDL.LU R3, [R1+0x3214] ;  /* 0x0032140001037983 */ /* 0x000f280000300800 */
[----:B------:R-:W4:Y:S04]  /*5bfa0*/  LDL.LU R2, [R1+0x3224] ;  /* 0x0032240001027983 */ /* 0x000f280000300800 */
[----:B0-----:R-:W4:Y:S04]  /*5bfb0*/  LDL R34, [R1+0x2248] ;  /* 0x0022480001227983 */ /* 0x001f280000100800 */
[----:B------:R0:W-:Y:S04]  /*5bfc0*/  STL.64 [R1+0x930], R12 ;  /* 0x0009300c01007387 */ /* 0x0001e80000100a00 */
[----:B0-----:R-:W4:Y:S04]  /*5bfd0*/  LDL.LU R13, [R1+0x3218] ;  /* 0x00321800010d7983 */ /* 0x001f280000300800 */
[----:B------:R-:W-:Y:S04]  /*5bfe0*/  STL.64 [R1+0x928], R18 ;  /* 0x0009281201007387 */ /* 0x000fe80000100a00 */
[----:B------:R-:W4:Y:S04]  /*5bff0*/  LDL.LU R12, [R1+0x3228] ;  /* 0x00322800010c7983 */ /* 0x000f280000300800 */
[----:B------:R-:W4:Y:S04]  /*5c000*/  LDL.LU R15, [R1+0x321c] ;  /* 0x00321c00010f7983 */ /* 0x000f280000300800 */
[----:B------:R-:W4:Y:S01]  /*5c010*/  LDL.LU R14, [R1+0x322c] ;  /* 0x00322c00010e7983 */ /* 0x000f220000300800 */
[----:B------:R-:W-:-:S03]  /*5c020*/  ISETP.GT.AND P4, PT, R6, 0xb4, PT ;  /* 0x000000b40600780c */ /* 0x000fc60003f84270 */
[----:B--2---:R0:W-:Y:S04]  /*5c030*/  @P2 STL [R1+0x2264], R35 ;  /* 0x0022642301002387 */ /* 0x0041e80000100800 */
[----:B------:R-:W2:Y:S04]  /*5c040*/  LDL R30, [R1+0x2240] ;  /* 0x00224000011e7983 */ /* 0x000ea80000100800 */
[----:B0-----:R-:W2:Y:S04]  /*5c050*/  LDL R35, [R1+0x2244] ;  /* 0x0022440001237983 */ /* 0x001ea80000100800 */
[----:B------:R0:W-:Y:S01]  /*5c060*/  @P2 STL [R1+0x2260], R31 ;  /* 0x0022601f01002387 */ /* 0x0001e20000100800 */
[----:B---3--:R-:W-:-:S02]  /*5c070*/  IMAD.MOV.U32 R8, RZ, RZ, R4 ;  /* 0x000000ffff087224 */ /* 0x008fc400078e0004 */
[----:B------:R-:W-:Y:S02]  /*5c080*/  IMAD.MOV.U32 R9, RZ, RZ, R5 ;  /* 0x000000ffff097224 */ /* 0x000fe400078e0005 */
[----:B----4-:R-:W-:Y:S02]  /*5c090*/  IMAD.MOV.U32 R11, RZ, RZ, R3 ;  /* 0x000000ffff0b7224 */ /* 0x010fe400078e0003 */
[----:B------:R-:W-:Y:S01]  /*5c0a0*/  IMAD.MOV.U32 R10, RZ, RZ, R2 ;  /* 0x000000ffff0a7224 */ /* 0x000fe200078e0002 */
[----:B------:R-:W-:Y:S01]  /*5c0b0*/  ISETP.GT.AND P5, PT, R6, 0xb5, PT ;  /* 0x000000b50600780c */ /* 0x000fe20003fa4270 */
[----:B------:R-:W3:Y:S04]  /*5c0c0*/  @P4 LDG.E.U16 R34, desc[UR6][R8.64] ;  /* 0x0000000608224981 */ /* 0x000ee8000c1e1500 */
[----:B0-----:R-:W4:Y:S04]  /*5c0d0*/  LDL R31, [R1+0x223c] ;  /* 0x00223c00011f7983 */ /* 0x001f280000100800 */
[----:B------:R0:W-:Y:S04]  /*5c0e0*/  @P2 STL [R1+0x2258], R40 ;  /* 0x0022582801002387 */ /* 0x0001e80000100800 */
[----:B------:R-:W-:Y:S04]  /*5c0f0*/  @P2 STL [R1+0x225c], R32 ;  /* 0x00225c2001002387 */ /* 0x000fe80000100800 */
[----:B------:R1:W2:Y:S04]  /*5c100*/  @P4 LDG.E.U16 R41, desc[UR6][R10.64] ;  /* 0x000000060a294981 */ /* 0x0002a8000c1e1500 */
[----:B0-----:R-:W2:Y:S04]  /*5c110*/  LDL R40, [R1+0x2238] ;  /* 0x0022380001287983 */ /* 0x001ea80000100800 */
[----:B------:R-:W1:Y:S04]  /*5c120*/  LDL.LU R5, [R1+0x3230] ;  /* 0x0032300001057983 */ /* 0x000e680000300800 */
[----:B------:R-:W-:Y:S04]  /*5c130*/  STL.64 [R1+0x8f8], R8 ;  /* 0x0008f80801007387 */ /* 0x000fe80000100a00 */
[----:B------:R-:W2:Y:S04]  /*5c140*/  LDL.LU R4, [R1+0x324c] ;  /* 0x00324c0001047983 */ /* 0x000ea80000300800 */
[----:B------:R-:W-:Y:S04]  /*5c150*/  STL.64 [R1+0x900], R10 ;  /* 0x0009000a01007387 */ /* 0x000fe80000100a00 */
[----:B------:R-:W3:Y:S04]  /*5c160*/  LDL.LU R3, [R1+0x3234] ;  /* 0x0032340001037983 */ /* 0x000ee80000300800 */
[----:B------:R-:W4:Y:S04]  /*5c170*/  LDL.LU R2, [R1+0x3240] ;  /* 0x0032400001027983 */ /* 0x000f280000300800 */
[----:B------:R-:W-:Y:S04]  /*5c180*/  STL.64 [R1+0x910], R14 ;  /* 0x0009100e01007387 */ /* 0x000fe80000100a00 */
[----:B------:R0:W-:Y:S04]  /*5c190*/  STL.64 [R1+0x908], R12 ;  /* 0x0009080c01007387 */ /* 0x0001e80000100a00 */
[----:B------:R-:W4:Y:S04]  /*5c1a0*/  @P4 LDG.E.U16 R0, desc[UR6][R12.64] ;  /* 0x000000060c004981 */ /* 0x000f28000c1e1500 */
[----:B------:R-:W4:Y:S04]  /*5c1b0*/  @P4 LDG.E.U16 R33, desc[UR6][R14.64] ;  /* 0x000000060e214981 */ /* 0x000f28000c1e1500 */
[----:B0-----:R-:W4:Y:S04]  /*5c1c0*/  LDL.LU R13, [R1+0x3238] ;  /* 0x00323800010d7983 */ /* 0x001f280000300800 */
[----:B------:R-:W4:Y:S04]  /*5c1d0*/  LDL.LU R12, [R1+0x3244] ;  /* 0x00324400010c7983 */ /* 0x000f280000300800 */
[----:B------:R-:W4:Y:S04]  /*5c1e0*/  LDL.LU R15, [R1+0x323c] ;  /* 0x00323c00010f7983 */ /* 0x000f280000300800 */
[----:B------:R-:W4:Y:S04]  /*5c1f0*/  LDL.LU R14, [R1+0x3248] ;  /* 0x00324800010e7983 */ /* 0x000f280000300800 */
[----:B------:R-:W4:Y:S01]  /*5c200*/  LDL R32, [R1+0x2234] ;  /* 0x0022340001207983 */ /* 0x000f220000100800 */
[----:B-1----:R-:W-:-:S02]  /*5c210*/  IMAD.MOV.U32 R11, RZ, RZ, R5 ;  /* 0x000000ffff0b7224 */ /* 0x002fc400078e0005 */
[----:B--2---:R-:W-:Y:S02]  /*5c220*/  IMAD.MOV.U32 R10, RZ, RZ, R4 ;  /* 0x000000ffff0a7224 */ /* 0x004fe400078e0004 */
[----:B---3--:R-:W-:Y:S02]  /*5c230*/  IMAD.MOV.U32 R9, RZ, RZ, R3 ;  /* 0x000000ffff097224 */ /* 0x008fe400078e0003 */
[----:B----4-:R-:W-:Y:S01]  /*5c240*/  IMAD.MOV.U32 R8, RZ, RZ, R2 ;  /* 0x000000ffff087224 */ /* 0x010fe200078e0002 */
[----:B------:R-:W2:Y:S04]  /*5c250*/  @P5 LDG.E.U16 R40, desc[UR6][R10.64] ;  /* 0x000000060a285981 */ /* 0x000ea8000c1e1500 */
[----:B------:R-:W3:Y:S04]  /*5c260*/  @P5 LDG.E.U16 R30, desc[UR6][R12.64] ;  /* 0x000000060c1e5981 */ /* 0x000ee8000c1e1500 */
[----:B------:R-:W4:Y:S04]  /*5c270*/  @P5 LDG.E.U16 R35, desc[UR6][R14.64] ;  /* 0x000000060e235981 */ /* 0x000f28000c1e1500 */
[----:B------:R0:W-:Y:S04]  /*5c280*/  @P4 STL [R1+0x2254], R33 ;  /* 0x0022542101004387 */ /* 0x0001e80000100800 */
[----:B------:R-:W2:Y:S04]  /*5c290*/  @P5 LDG.E.U16 R31, desc[UR6][R8.64] ;  /* 0x00000006081f5981 */ /* 0x000ea8000c1e1500 */
[----:B0-----:R-:W2:Y:S04]  /*5c2a0*/  LDL R33, [R1+0x2230] ;  /* 0x0022300001217983 */ /* 0x001ea80000100800 */
[----:B------:R0:W-:Y:S04]  /*5c2b0*/  @P4 STL [R1+0x2250], R0 ;  /* 0x0022500001004387 */ /* 0x0001e80000100800 */
[----:B0-----:R-:W2:Y:S04]  /*5c2c0*/  LDL R0, [R1+0x222c] ;  /* 0x00222c0001007983 */ /* 0x001ea80000100800 */
[----:B------:R0:W-:Y:S04]  /*5c2d0*/  @P4 STL [R1+0x224c], R41 ;  /* 0x00224c2901004387 */ /* 0x0001e80000100800 */
[----:B0-----:R-:W3:Y:S04]  /*5c2e0*/  LDL R41, [R1+0x2228] ;  /* 0x0022280001297983 */ /* 0x001ee80000100800 */
[----:B------:R0:W-:Y:S04]  /*5c2f0*/  @P4 STL [R1+0x2248], R34 ;  /* 0x0022482201004387 */ /* 0x0001e80000100800 */
[----:B------:R-:W3:Y:S04]  /*5c300*/  LDL.LU R5, [R1+0x3250] ;  /* 0x0032500001057983 */ /* 0x000ee80000300800 */
[----:B------:R-:W3:Y:S04]  /*5c310*/  LDL.LU R4, [R1+0x3268] ;  /* 0x0032680001047983 */ /* 0x000ee80000300800 */
[----:B------:R-:W-:Y:S04]  /*5c320*/  STL.64 [R1+0x8d8], R10 ;  /* 0x0008d80a01007387 */ /* 0x000fe80000100a00 */
[----:B------:R-:W-:Y:S04]  /*5c330*/  STL.64 [R1+0x8e0], R8 ;  /* 0x0008e00801007387 */ /* 0x000fe80000100a00 */
[----:B------:R-:W3:Y:S04]  /*5c340*/  LDL.LU R3, [R1+0x3254] ;  /* 0x0032540001037983 */ /* 0x000ee80000300800 */
[----:B------:R-:W3:Y:S04]  /*5c350*/  LDL.LU R2, [R1+0x326c] ;  /* 0x00326c0001027983 */ /* 0x000ee80000300800 */
[----:B------:R-:W-:Y:S04]  /*5c360*/  STL.64 [R1+0x8f0], R14 ;  /* 0x0008f00e01007387 */ /* 0x000fe80000100a00 */
[----:B------:R-:W3:Y:S04]  /*5c370*/  LDL R28, [R1+0x2224] ;  /* 0x00222400011c7983 */ /* 0x000ee80000100800 */
[----:B------:R-:W-:Y:S04]  /*5c380*/  STL.64 [R1+0x8e8], R12 ;  /* 0x0008e80c01007387 */ /* 0x000fe80000100a00 */
[----:B0-----:R-:W3:Y:S04]  /*5c390*/  LDL R34, [R1+0x2220] ;  /* 0x0022200001227983 */ /* 0x001ee80000100800 */
[----:B----4-:R0:W-:Y:S04]  /*5c3a0*/  @P5 STL [R1+0x2244], R35 ;  /* 0x0022442301005387 */ /* 0x0101e80000100800 */
[----:B0-----:R-:W4:Y:S04]  /*5c3b0*/  LDL R35, [R1+0x221c] ;  /* 0x00221c0001237983 */ /* 0x001f280000100800 */
[----:B------:R-:W4:Y:S04]  /*5c3c0*/  LDL.LU R23, [R1+0x3258] ;  /* 0x0032580001177983 */ /* 0x000f280000300800 */
[----:B------:R-:W4:Y:S04]  /*5c3d0*/  LDL.LU R22, [R1+0x3260] ;  /* 0x0032600001167983 */ /* 0x000f280000300800 */
[----:B------:R-:W4:Y:S04]  /*5c3e0*/  LDL.LU R13, [R1+0x325c] ;  /* 0x00325c00010d7983 */ /* 0x000f280000300800 */
[----:B------:R-:W4:Y:S01]  /*5c3f0*/  LDL.LU R8, [R1+0x3264] ;  /* 0x0032640001087983 */ /* 0x000f220000300800 */
[----:B------:R-:W-:-:S03]  /*5c400*/  ISETP.GT.AND P2, PT, R6, 0xb6, PT ;  /* 0x000000b60600780c */ /* 0x000fc60003f44270 */
[----:B--2---:R0:W-:Y:S04]  /*5c410*/  @P5 STL [R1+0x2238], R40 ;  /* 0x0022382801005387 */ /* 0x0041e80000100800 */
[----:B0-----:R-:W2:Y:S04]  /*5c420*/  LDL R40, [R1+0x2218] ;  /* 0x0022180001287983 */ /* 0x001ea80000100800 */
[----:B------:R0:W-:Y:S04]  /*5c430*/  @P5 STL [R1+0x223c], R31 ;  /* 0x00223c1f01005387 */ /* 0x0001e80000100800 */
[----:B---3--:R1:W-:Y:S04]  /*5c440*/  @P5 STL [R1+0x2240], R30 ;  /* 0x0022401e01005387 */ /* 0x0083e80000100800 */
[----:B------:R-:W2:Y:S04]  /*5c450*/  LDL.LU R11, [R1+0x3270] ;  /* 0x00327000010b7983 */ /* 0x000ea80000300800 */
[----:B------:R-:W2:Y:S01]  /*5c460*/  LDL.LU R10, [R1+0x3280] ;  /* 0x00328000010a7983 */ /* 0x000ea20000300800 */
[----:B------:R-:W-:-:S02]  /*5c470*/  IMAD.MOV.U32 R15, RZ, RZ, R5 ;  /* 0x000000ffff0f7224 */ /* 0x000fc400078e0005 */
[----:B------:R-:W-:Y:S02]  /*5c480*/  IMAD.MOV.U32 R14, RZ, RZ, R4 ;  /* 0x000000ffff0e7224 */ /* 0x000fe400078e0004 */
[----:B------:R-:W-:Y:S02]  /*5c490*/  IMAD.MOV.U32 R19, RZ, RZ, R3 ;  /* 0x000000ffff137224 */ /* 0x000fe400078e0003 */
[----:B------:R-:W-:Y:S01]  /*5c4a0*/  IMAD.MOV.U32 R18, RZ, RZ, R2 ;  /* 0x000000ffff127224 */ /* 0x000fe200078e0002 */
[----:B------:R3:W-:Y:S04]  /*5c4b0*/  STL.64 [R1+0x8b8], R14 ;  /* 0x0008b80e01007387 */ /* 0x0007e80000100a00 */
[----:B------:R3:W3:Y:S04]  /*5c4c0*/  @P2 LDG.E.U16 R41, desc[UR6][R14.64] ;  /* 0x000000060e292981 */ /* 0x0006e8000c1e1500 */
[----:B------:R0:W-:Y:S04]  /*5c4d0*/  STL.64 [R1+0x8c0], R18 ;  /* 0x0008c01201007387 */ /* 0x0001e80000100a00 */
[----:B------:R-:W3:Y:S04]  /*5c4e0*/  @P2 LDG.E.U16 R0, desc[UR6][R18.64] ;  /* 0x0000000612002981 */ /* 0x000ee8000c1e1500 */
[----:B------:R-:W3:Y:S04]  /*5c4f0*/  LDL.LU R12, [R1+0x3274] ;  /* 0x00327400010c7983 */ /* 0x000ee80000300800 */
[----:B------:R-:W3:Y:S04]  /*5c500*/  LDL.LU R9, [R1+0x3284] ;  /* 0x0032840001097983 */ /* 0x000ee80000300800 */
[----:B------:R-:W3:Y:S04]  /*5c510*/  LDL.LU R5, [R1+0x3278] ;  /* 0x0032780001057983 */ /* 0x000ee80000300800 */
[----:B------:R-:W3:Y:S04]  /*5c520*/  LDL.LU R4, [R1+0x3288] ;  /* 0x0032880001047983 */ /* 0x000ee80000300800 */
[----:B------:R-:W3:Y:S04]  /*5c530*/  LDL.LU R3, [R1+0x327c] ;  /* 0x00327c0001037983 */ /* 0x000ee80000300800 */
[----:B------:R-:W3:Y:S04]  /*5c540*/  LDL.LU R2, [R1+0x328c] ;  /* 0x00328c0001027983 */ /* 0x000ee80000300800 */
[----:B----4-:R-:W4:Y:S01]  /*5c550*/  @P2 LDG.E.U16 R33, desc[UR6][R22.64] ;  /* 0x0000000616212981 */ /* 0x010f22000c1e1500 */
[----:B0-----:R-:W-:-:S02]  /*5c560*/  IMAD.MOV.U32 R31, RZ, RZ, R13 ;  /* 0x000000ffff1f7224 */ /* 0x001fc400078e000d */
[----:B-1----:R-:W-:-:S05]  /*5c570*/  IMAD.MOV.U32 R30, RZ, RZ, R8 ;  /* 0x000000ffff1e7224 */ /* 0x002fca00078e0008 */
[----:B------:R-:W4:Y:S01]  /*5c580*/  @P2 LDG.E.U16 R32, desc[UR6][R30.64] ;  /* 0x000000061e202981 */ /* 0x000f22000c1e1500 */
[----:B------:R-:W-:-:S03]  /*5c590*/  ISETP.GT.AND P4, PT, R6, 0xb7, PT ;  /* 0x000000b70600780c */ /* 0x000fc60003f84270 */
[----:B------:R-:W-:Y:S04]  /*5c5a0*/  STL.64 [R1+0x8d0], R30 ;  /* 0x0008d01e01007387 */ /* 0x000fe80000100a00 */
[----:B------:R-:W-:Y:S04]  /*5c5b0*/  STL.64 [R1+0x8c8], R22 ;  /* 0x0008c81601007387 */ /* 0x000fe80000100a00 */
[----:B------:R-:W4:Y:S04]  /*5c5c0*/  LDL.LU R8, [R1+0x3290] ;  /* 0x0032900001087983 */ /* 0x000f280000300800 */
[----:B--2---:R-:W2:Y:S04]  /*5c5d0*/  @P4 LDG.E.U16 R40, desc[UR6][R10.64] ;  /* 0x000000060a284981 */ /* 0x004ea8000c1e1500 */
[----:B---3--:R0:W-:Y:S01]  /*5c5e0*/  @P2 STL [R1+0x222c], R0 ;  /* 0x00222c0001002387 */ /* 0x0081e20000100800 */
[----:B------:R-:W-:-:S02]  /*5c5f0*/  IMAD.MOV.U32 R13, RZ, RZ, R12 ;  /* 0x000000ffff0d7224 */ /* 0x000fc400078e000c */
[----:B------:R-:W-:Y:S02]  /*5c600*/  IMAD.MOV.U32 R12, RZ, RZ, R9 ;  /* 0x000000ffff0c7224 */ /* 0x000fe400078e0009 */
[----:B------:R-:W-:Y:S02]  /*5c610*/  IMAD.MOV.U32 R15, RZ, RZ, R5 ;  /* 0x000000ffff0f7224 */ /* 0x000fe400078e0005 */
[----:B------:R-:W-:Y:S01]  /*5c620*/  IMAD.MOV.U32 R14, RZ, RZ, R4 ;  /* 0x000000ffff0e7224 */ /* 0x000fe200078e0004 */
[----:B------:R-:W-:Y:S01]  /*5c630*/  MOV R19, R3 ;  /* 0x0000000300137202 */ /* 0x000fe20000000f00 */
[----:B------:R-:W-:Y:S01]  /*5c640*/  IMAD.MOV.U32 R18, RZ, RZ, R2 ;  /* 0x000000ffff127224 */ /* 0x000fe200078e0002 */
[----:B------:R-:W3:Y:S04]  /*5c650*/  @P4 LDG.E.U16 R35, desc[UR6][R12.64] ;  /* 0x000000060c234981 */ /* 0x000ee8000c1e1500 */
[----:B0-----:R-:W3:Y:S04]  /*5c660*/  LDL.LU R0, [R1+0x32ac] ;  /* 0x0032ac0001007983 */ /* 0x001ee80000300800 */
[----:B------:R-:W3:Y:S04]  /*5c670*/  LDL R30, [R1+0x2214] ;  /* 0x00221400011e7983 */ /* 0x000ee80000100800 */
[----:B------:R-:W3:Y:S04]  /*5c680*/  LDL R31, [R1+0x2210] ;  /* 0x00221000011f7983 */ /* 0x000ee80000100800 */
[----:B------:R-:W3:Y:S04]  /*5c690*/  @P4 LDG.E.U16 R34, desc[UR6][R14.64] ;  /* 0x000000060e224981 */ /* 0x000ee8000c1e1500 */
[----:B------:R-:W3:Y:S04]  /*5c6a0*/  @P4 LDG.E.U16 R28, desc[UR6][R18.64] ;  /* 0x00000006121c4981 */ /* 0x000ee8000c1e1500 */
[----:B----4-:R0:W-:Y:S04]  /*5c6b0*/  @P2 STL [R1+0x2234], R32 ;  /* 0x0022342001002387 */ /* 0x0101e80000100800 */
[----:B0-----:R-:W4:Y:S04]  /*5c6c0*/  LDL R32, [R1+0x220c] ;  /* 0x00220c0001207983 */ /* 0x001f280000100800 */
[----:B------:R0:W-:Y:S04]  /*5c6d0*/  @P2 STL [R1+0x2228], R41 ;  /* 0x0022282901002387 */ /* 0x0001e80000100800 */
[----:B0-----:R-:W4:Y:S04]  /*5c6e0*/  LDL R41, [R1+0x2208] ;  /* 0x0022080001297983 */ /* 0x001f280000100800 */
[----:B------:R0:W-:Y:S04]  /*5c6f0*/  @P2 STL [R1+0x2230], R33 ;  /* 0x0022302101002387 */ /* 0x0001e80000100800 */
[----:B------:R-:W-:Y:S04]  /*5c700*/  STL.64 [R1+0x898], R10 ;  /* 0x0008980a01007387 */ /* 0x000fe80000100a00 */
[----:B------:R-:W-:Y:S04]  /*5c710*/  STL.64 [R1+0x8a0], R12 ;  /* 0x0008a00c01007387 */ /* 0x000fe80000100a00 */
[----:B------:R-:W-:Y:S04]  /*5c720*/  STL.64 [R1+0x8a8], R14 ;  /* 0x0008a80e01007387 */ /* 0x000fe80000100a00 */
[----:B------:R1:W-:Y:S04]  /*5c730*/  STL.64 [R1+0x8b0], R18 ;  /* 0x0008b01201007387 */ /* 0x0003e80000100a00 */
[----:B------:R-:W4:Y:S04]  /*5c740*/  LDL.LU R4, [R1+0x3294] ;  /* 0x0032940001047983 */ /* 0x000f280000300800 */
[----:B------:R-:W4:Y:S04]  /*5c750*/  LDL.LU R3, [R1+0x32a0] ;  /* 0x0032a00001037983 */ /* 0x000f280000300800 */
[----:B0-----:R-:W4:Y:S04]  /*5c760*/  LDL R33, [R1+0x2204] ;  /* 0x0022040001217983 */ /* 0x001f280000100800 */
[----:B-1----:R-:W4:Y:S04]  /*5c770*/  LDL.LU R19, [R1+0x3298] ;  /* 0x0032980001137983 */ /* 0x002f280000300800 */
[----:B------:R-:W4:Y:S04]  /*5c780*/  LDL.LU R18, [R1+0x32a4] ;  /* 0x0032a40001127983 */ /* 0x000f280000300800 */
[----:B------:R-:W4:Y:S04]  /*5c790*/  LDL.LU R5, [R1+0x329c] ;  /* 0x00329c0001057983 */ /* 0x000f280000300800 */
[----:B------:R-:W4:Y:S01]  /*5c7a0*/  LDL.LU R2, [R1+0x32a8] ;  /* 0x0032a80001027983 */ /* 0x000f220000300800 */
[----:B------:R-:W-:-:S03]  /*5c7b0*/  ISETP.GT.AND P5, PT, R6, 0xb8, PT ;  /* 0x000000b80600780c */ /* 0x000fc60003fa4270 */
[----:B--2---:R-:W-:Y:S04]  /*5c7c0*/  @P4 STL [R1+0x2218], R40 ;  /* 0x0022182801004387 */ /* 0x004fe80000100800 */
[----:B---3--:R-:W-:Y:S04]  /*5c7d0*/  @P4 STL [R1+0x221c], R35 ;  /* 0x00221c2301004387 */ /* 0x008fe80000100800 */
[----:B------:R0:W-:Y:S01]  /*5c7e0*/  @P4 STL [R1+0x2220], R34 ;  /* 0x0022202201004387 */ /* 0x0001e20000100800 */
[----:B------:R-:W-:Y:S02]  /*5c7f0*/  IMAD.MOV.U32 R12, RZ, RZ, R0 ;  /* 0x000000ffff0c7224 */ /* 0x000fe400078e0000 */
[----:B------:R-:W-:Y:S01]  /*5c800*/  IMAD.MOV.U32 R13, RZ, RZ, R8 ;  /* 0x000000ffff0d7224 */ /* 0x000fe200078e0008 */
[----:B------:R-:W-:Y:S04]  /*5c810*/  @P4 STL [R1+0x2224], R28 ;  /* 0x0022241c01004387 */ /* 0x000fe80000100800 */
[----:B------:R-:W2:Y:S04]  /*5c820*/  LDL.LU R11, [R1+0x32b0] ;  /* 0x0032b000010b7983 */ /* 0x000ea80000300800 */
[----:B------:R-:W2:Y:S04]  /*5c830*/  LDL.LU R10, [R1+0x32c8] ;  /* 0x0032c800010a7983 */ /* 0x000ea80000300800 */
[----:B0-----:R-:W3:Y:S04]  /*5c840*/  LDL R34, [R1+0x2200] ;  /* 0x0022000001227983 */ /* 0x001ee80000100800 */
[----:B------:R-:W-:Y:S04]  /*5c850*/  STL.64 [R1+0x878], R12 ;  /* 0x0008780c01007387 */ /* 0x000fe80000100a00 */
[----:B------:R-:W2:Y:S04]  /*5c860*/  LDL R0, [R1+0x21fc] ;  /* 0x0021fc0001007983 */ /* 0x000ea80000100800 */
[----:B------:R-:W2:Y:S04]  /*5c870*/  LDL.LU R9, [R1+0x32b4] ;  /* 0x0032b40001097983 */ /* 0x000ea80000300800 */
[----:B------:R-:W3:Y:S04]  /*5c880*/  LDL.LU R8, [R1+0x32cc] ;  /* 0x0032cc0001087983 */ /* 0x000ee80000300800 */
[----:B----4-:R-:W4:Y:S01]  /*5c890*/  @P5 LDG.E.U16 R41, desc[UR6][R12.64] ;  /* 0x000000060c295981 */ /* 0x010f22000c1e1500 */
[----:B------:R-:W-:-:S02]  /*5c8a0*/  IMAD.MOV.U32 R15, RZ, RZ, R4 ;  /* 0x000000ffff0f7224 */ /* 0x000fc400078e0004 */
[----:B------:R-:W-:Y:S01]  /*5c8b0*/  IMAD.MOV.U32 R14, RZ, RZ, R3 ;  /* 0x000000ffff0e7224 */ /* 0x000fe200078e0003 */
[----:B------:R-:W4:Y:S04]  /*5c8c0*/  LDL.LU R4, [R1+0x32b8] ;  /* 0x0032b80001047983 */ /* 0x000f280000300800 */
[----:B------:R-:W-:Y:S04]  /*5c8d0*/  STL.64 [R1+0x880], R14 ;  /* 0x0008800e01007387 */ /* 0x000fe80000100a00 */
[----:B------:R-:W4:Y:S04]  /*5c8e0*/  LDL.LU R3, [R1+0x32c0] ;  /* 0x0032c00001037983 */ /* 0x000f280000300800 */
[----:B------:R-:W4:Y:S04]  /*5c8f0*/  @P5 LDG.E.U16 R32, desc[UR6][R14.64] ;  /* 0x000000060e205981 */ /* 0x000f28000c1e1500 */
[----:B------:R-:W4:Y:S04]  /*5c900*/  LDL R35, [R1+0x21f8] ;  /* 0x0021f80001237983 */ /* 0x000f280000100800 */
[----:B------:R2:W4:Y:S01]  /*5c910*/  @P5 LDG.E.U16 R31, desc[UR6][R18.64] ;  /* 0x00000006121f5981 */ /* 0x000522000c1e1500 */
[----:B------:R-:W-:-:S02]  /*5c920*/  IMAD.MOV.U32 R23, RZ, RZ, R5 ;  /* 0x000000ffff177224 */ /* 0x000fc400078e0005 */
[----:B------:R-:W-:Y:S01]  /*5c930*/  IMAD.MOV.U32 R22, RZ, RZ, R2 ;  /* 0x000000ffff167224 */ /* 0x000fe200078e0002 */
[----:B------:R-:W4:Y:S04]  /*5c940*/  LDL.LU R5, [R1+0x32bc] ;  /* 0x0032bc0001057983 */ /* 0x000f280000300800 */
[----:B------:R-:W4:Y:S04]  /*5c950*/  LDL.LU R2, [R1+0x32c4] ;  /* 0x0032c40001027983 */ /* 0x000f280000300800 */
[----:B------:R0:W4:Y:S01]  /*5c960*/  @P5 LDG.E.U16 R30, desc[UR6][R22.64] ;  /* 0x00000006161e5981 */ /* 0x000122000c1e1500 */
[----:B------:R-:W-:-:S03]  /*5c970*/  ISETP.GT.AND P2, PT, R6, 0xb9, PT ;  /* 0x000000b90600780c */ /* 0x000fc60003f44270 */
[----:B------:R2:W-:Y:S04]  /*5c980*/  STL.64 [R1+0x888], R18 ;  /* 0x0008881201007387 */ /* 0x0005e80000100a00 */
[----:B------:R0:W-:Y:S04]  /*5c990*/  STL.64 [R1+0x890], R22 ;  /* 0x0008901601007387 */ /* 0x0001e80000100a00 */
[----:B------:R-:W4:Y:S01]  /*5c9a0*/  LDL R40, [R1+0x21f4] ;  /* 0x0021f40001287983 */ /* 0x000f220000100800 */
[----:B--2---:R-:W-:Y:S02]  /*5c9b0*/  IMAD.MOV.U32 R19, RZ, RZ, R9 ;  /* 0x000000ffff137224 */ /* 0x004fe400078e0009 */
[----:B---3--:R-:W-:-:S05]  /*5c9c0*/  IMAD.MOV.U32 R18, RZ, RZ, R8 ;  /* 0x000000ffff127224 */ /* 0x008fca00078e0008 */
[----:B------:R-:W2:Y:S04]  /*5c9d0*/  @P2 LDG.E.U16 R0, desc[UR6][R18.64] ;  /* 0x0000000612002981 */ /* 0x000ea8000c1e1500 */
[----:B----4-:R1:W-:Y:S01]  /*5c9e0*/  @P5 STL [R1+0x2208], R41 ;  /* 0x0022082901005387 */ /* 0x0103e20000100800 */
[----:B0-----:R-:W-:-:S03]  /*5c9f0*/  IMAD.MOV.U32 R23, RZ, RZ, R4 ;  /* 0x000000ffff177224 */ /* 0x001fc600078e0004 */
[----:B------:R-:W-:Y:S01]  /*5ca00*/  @P5 STL [R1+0x220c], R32 ;  /* 0x00220c2001005387 */ /* 0x000fe20000100800 */
[----:B------:R-:W-:-:S03]  /*5ca10*/  IMAD.MOV.U32 R22, RZ, RZ, R3 ;  /* 0x000000ffff167224 */ /* 0x000fc600078e0003 */
[----:B------:R0:W3:Y:S04]  /*5ca20*/  @P2 LDG.E.U16 R35, desc[UR6][R10.64] ;  /* 0x000000060a232981 */ /* 0x0000e8000c1e1500 */
[----:B------:R-:W-:Y:S04]  /*5ca30*/  @P5 STL [R1+0x2210], R31 ;  /* 0x0022101f01005387 */ /* 0x000fe80000100800 */
[----:B------:R-:W4:Y:S01]  /*5ca40*/  @P2 LDG.E.U16 R34, desc[UR6][R22.64] ;  /* 0x0000000616222981 */ /* 0x000f22000c1e1500 */
[----:B------:R-:W-:Y:S02]  /*5ca50*/  IMAD.MOV.U32 R9, RZ, RZ, R5 ;  /* 0x000000ffff097224 */ /* 0x000fe400078e0005 */
[----:B------:R-:W-:Y:S01]  /*5ca60*/  IMAD.MOV.U32 R8, RZ, RZ, R2 ;  /* 0x000000ffff087224 */ /* 0x000fe200078e0002 */
[----:B------:R0:W-:Y:S04]  /*5ca70*/  @P5 STL [R1+0x2214], R30 ;  /* 0x0022141e01005387 */ /* 0x0001e80000100800 */
[----:B------:R-:W2:Y:S04]  /*5ca80*/  LDL R28, [R1+0x21f0] ;  /* 0x0021f000011c7983 */ /* 0x000ea80000100800 */
[----:B-1----:R-:W2:Y:S04]  /*5ca90*/  LDL R41, [R1+0x21e8] ;  /* 0x0021e80001297983 */ /* 0x002ea80000100800 */
[----:B------:R-:W2:Y:S04]  /*5caa0*/  @P2 LDG.E.U16 R33, desc[UR6][R8.64] ;  /* 0x0000000608212981 */ /* 0x000ea8000c1e1500 */
[----:B0-----:R-:W3:Y:S04]  /*5cab0*/  LDL R30, [R1+0x21ec] ;  /* 0x0021ec00011e7983 */ /* 0x001ee80000100800 */
[----:B------:R-:W-:Y:S04]  /*5cac0*/  STL.64 [R1+0x858], R10 ;  /* 0x0008580a01007387 */ /* 0x000fe80000100a00 */
[----:B------:R-:W3:Y:S04]  /*5cad0*/  LDL.LU R4, [R1+0x32d0] ;  /* 0x0032d00001047983 */ /* 0x000ee80000300800 */
[----:B------:R-:W3:Y:S04]  /*5cae0*/  LDL.LU R3, [R1+0x32e0] ;  /* 0x0032e00001037983 */ /* 0x000ee80000300800 */
[----:B------:R-:W-:Y:S04]  /*5caf0*/  STL.64 [R1+0x860], R18 ;  /* 0x0008601201007387 */ /* 0x000fe80000100a00 */
[----:B------:R-:W-:Y:S04]  /*5cb00*/  STL.64 [R1+0x868], R22 ;  /* 0x0008681601007387 */ /* 0x000fe80000100a00 */
[----:B------:R0:W-:Y:S04]  /*5cb10*/  STL.64 [R1+0x870], R8 ;  /* 0x0008700801007387 */ /* 0x0001e80000100a00 */
[----:B------:R-:W3:Y:S04]  /*5cb20*/  LDL.LU R13, [R1+0x32d4] ;  /* 0x0032d400010d7983 */ /* 0x000ee80000300800 */
[----:B------:R-:W3:Y:S04]  /*5cb30*/  LDL.LU R12, [R1+0x32e4] ;  /* 0x0032e400010c7983 */ /* 0x000ee80000300800 */
[----:B------:R-:W3:Y:S04]  /*5cb40*/  LDL.LU R15, [R1+0x32d8] ;  /* 0x0032d800010f7983 */ /* 0x000ee80000300800 */
[----:B------:R-:W3:Y:S04]  /*5cb50*/  LDL.LU R14, [R1+0x32e8] ;  /* 0x0032e800010e7983 */ /* 0x000ee80000300800 */
[----:B0-----:R-:W3:Y:S04]  /*5cb60*/  LDL.LU R9, [R1+0x32dc] ;  /* 0x0032dc0001097983 */ /* 0x001ee80000300800 */
[----:B------:R-:W3:Y:S04]  /*5cb70*/  LDL.LU R2, [R1+0x32ec] ;  /* 0x0032ec0001027983 */ /* 0x000ee80000300800 */
[----:B------:R-:W3:Y:S01]  /*5cb80*/  LDL R32, [R1+0x21e4] ;  /* 0x0021e40001207983 */ /* 0x000ee20000100800 */
[----:B------:R-:W-:-:S03]  /*5cb90*/  ISETP.GT.AND P4, PT, R6, 0xba, PT ;  /* 0x000000ba0600780c */ /* 0x000fc60003f84270 */
[----:B--2---:R0:W-:Y:S04]  /*5cba0*/  @P2 STL [R1+0x2204], R33 ;  /* 0x0022042101002387 */ /* 0x0041e80000100800 */
[----:B0-----:R-:W2:Y:S04]  /*5cbb0*/  LDL R33, [R1+0x21e0] ;  /* 0x0021e00001217983 */ /* 0x001ea80000100800 */
[----:B----4-:R0:W-:Y:S01]  /*5cbc0*/  @P2 STL [R1+0x2200], R34 ;  /* 0x0022002201002387 */ /* 0x0101e20000100800 */
[----:B---3--:R-:W-:Y:S02]  /*5cbd0*/  IMAD.MOV.U32 R10, RZ, RZ, R3 ;  /* 0x000000ffff0a7224 */ /* 0x008fe400078e0003 */
[----:B------:R-:W-:Y:S01]  /*5cbe0*/  IMAD.MOV.U32 R11, RZ, RZ, R4 ;  /* 0x000000ffff0b7224 */ /* 0x000fe200078e0004 */
[----:B------:R-:W3:Y:S01]  /*5cbf0*/  @P4 LDG.E.U16 R30, desc[UR6][R12.64] ;  /* 0x000000060c1e4981 */ /* 0x000ee2000c1e1500 */
[----:B------:R-:W-:-:S02]  /*5cc00*/  IMAD.MOV.U32 R19, RZ, RZ, R15 ;  /* 0x000000ffff137224 */ /* 0x000fc400078e000f */
[----:B------:R-:W-:Y:S01]  /*5cc10*/  IMAD.MOV.U32 R18, RZ, RZ, R14 ;  /* 0x000000ffff127224 */ /* 0x000fe200078e000e */
[----:B------:R1:W4:Y:S04]  /*5cc20*/  @P4 LDG.E.U16 R41, desc[UR6][R10.64] ;  /* 0x000000060a294981 */ /* 0x000328000c1e1500 */
[----:B0-----:R-:W2:Y:S04]  /*5cc30*/  LDL R34, [R1+0x21dc] ;  /* 0x0021dc0001227983 */ /* 0x001ea80000100800 */
[----:B------:R0:W-:Y:S04]  /*5cc40*/  @P2 STL [R1+0x21fc], R0 ;  /* 0x0021fc0001002387 */ /* 0x0001e80000100800 */
[----:B------:R-:W2:Y:S01]  /*5cc50*/  @P4 LDG.E.U16 R28, desc[UR6][R18.64] ;  /* 0x00000006121c4981 */ /* 0x000ea2000c1e1500 */
[----:B------:R-:W-:-:S02]  /*5cc60*/  IMAD.MOV.U32 R15, RZ, RZ, R9 ;  /* 0x000000ffff0f7224 */ /* 0x000fc400078e0009 */
[----:B------:R-:W-:Y:S01]  /*5cc70*/  IMAD.MOV.U32 R14, RZ, RZ, R2 ;  /* 0x000000ffff0e7224 */ /* 0x000fe200078e0002 */
[----:B0-----:R-:W2:Y:S04]  /*5cc80*/  LDL R0, [R1+0x21d8] ;  /* 0x0021d80001007983 */ /* 0x001ea80000100800 */
[----:B------:R-:W-:Y:S04]  /*5cc90*/  @P2 STL [R1+0x21f8], R35 ;  /* 0x0021f82301002387 */ /* 0x000fe80000100800 */
[----:B------:R-:W1:Y:S04]  /*5cca0*/  LDL.LU R8, [R1+0x32f0] ;  /* 0x0032f00001087983 */ /* 0x000e680000300800 */
[----:B------:R-:W2:Y:S04]  /*5ccb0*/  LDL.LU R5, [R1+0x330c] ;  /* 0x00330c0001057983 */ /* 0x000ea80000300800 */
[----:B------:R-:W3:Y:S04]  /*5ccc0*/  LDL.LU R4, [R1+0x32f4] ;  /* 0x0032f40001047983 */ /* 0x000ee80000300800 */
[----:B------:R-:W-:Y:S04]  /*5ccd0*/  STL.64 [R1+0x838], R10 ;  /* 0x0008380a01007387 */ /* 0x000fe80000100a00 */
[----:B------:R-:W4:Y:S04]  /*5cce0*/  LDL.LU R3, [R1+0x3300] ;  /* 0x0033000001037983 */ /* 0x000f280000300800 */
[----:B------:R0:W-:Y:S04]  /*5ccf0*/  STL.64 [R1+0x850], R14 ;  /* 0x0008500e01007387 */ /* 0x0001e80000100a00 */
[----:B------:R3:W-:Y:S04]  /*5cd00*/  STL.64 [R1+0x840], R12 ;  /* 0x0008400c01007387 */ /* 0x0007e80000100a00 */
[----:B------:R-:W4:Y:S04]  /*5cd10*/  @P4 LDG.E.U16 R40, desc[UR6][R14.64] ;  /* 0x000000060e284981 */ /* 0x000f28000c1e1500 */
[----:B------:R-:W-:Y:S04]  /*5cd20*/  STL.64 [R1+0x848], R18 ;  /* 0x0008481201007387 */ /* 0x000fe80000100a00 */
[----:B0-----:R-:W4:Y:S04]  /*5cd30*/  LDL.LU R15, [R1+0x32f8] ;  /* 0x0032f800010f7983 */ /* 0x001f280000300800 */
[----:B------:R-:W4:Y:S04]  /*5cd40*/  LDL.LU R14, [R1+0x3304] ;  /* 0x00330400010e7983 */ /* 0x000f280000300800 */
[----:B------:R-:W4:Y:S04]  /*5cd50*/  LDL.LU R9, [R1+0x32fc] ;  /* 0x0032fc0001097983 */ /* 0x000f280000300800 */
[----:B------:R-:W4:Y:S01]  /*5cd60*/  LDL.LU R2, [R1+0x3308] ;  /* 0x0033080001027983 */ /* 0x000f220000300800 */
[----:B------:R-:W-:-:S03]  /*5cd70*/  ISETP.GT.AND P5, PT, R6, 0xbb, PT ;  /* 0x000000bb0600780c */ /* 0x000fc60003fa4270 */
[----:B------:R-:W4:Y:S04]  /*5cd80*/  LDL R31, [R1+0x21d4] ;  /* 0x0021d400011f7983 */ /* 0x000f280000100800 */
[----:B------:R-:W4:Y:S01]  /*5cd90*/  LDL R35, [R1+0x21d0] ;  /* 0x0021d00001237983 */ /* 0x000f220000100800 */
[----:B-1----:R-:W-:Y:S02]  /*5cda0*/  IMAD.MOV.U32 R11, RZ, RZ, R8 ;  /* 0x000000ffff0b7224 */ /* 0x002fe400078e0008 */
[----:B--2---:R-:W-:Y:S02]  /*5cdb0*/  IMAD.MOV.U32 R10, RZ, RZ, R5 ;  /* 0x000000ffff0a7224 */ /* 0x004fe400078e0005 */
[----:B---3--:R-:W-:Y:S02]  /*5cdc0*/  IMAD.MOV.U32 R13, RZ, RZ, R4 ;  /* 0x000000ffff0d7224 */ /* 0x008fe400078e0004 */
[----:B----4-:R-:W-:Y:S01]  /*5cdd0*/  IMAD.MOV.U32 R12, RZ, RZ, R3 ;  /* 0x000000ffff0c7224 */ /* 0x010fe200078e0003 */
[----:B------:R0:W2:Y:S04]  /*5cde0*/  @P5 LDG.E.U16 R0, desc[UR6][R10.64] ;  /* 0x000000060a005981 */ /* 0x0000a8000c1e1500 */
[----:B------:R1:W-:Y:S04]  /*5cdf0*/  @P4 STL [R1+0x21f4], R40 ;  /* 0x0021f42801004387 */ /* 0x0003e80000100800 */
[----:B------:R3:W4:Y:S04]  /*5ce00*/  @P5 LDG.E.U16 R34, desc[UR6][R12.64] ;  /* 0x000000060c225981 */ /* 0x000728000c1e1500 */
[----:B-1----:R-:W2:Y:S04]  /*5ce10*/  LDL R40, [R1+0x21cc] ;  /* 0x0021cc0001287983 */ /* 0x002ea80000100800 */
[----:B------:R1:W-:Y:S04]  /*5ce20*/  @P4 STL [R1+0x21e8], R41 ;  /* 0x0021e82901004387 */ /* 0x0003e80000100800 */
[----:B------:R-:W-:Y:S04]  /*5ce30*/  @P4 STL [R1+0x21ec], R30 ;  /* 0x0021ec1e01004387 */ /* 0x000fe80000100800 */
[----:B------:R-:W-:Y:S01]  /*5ce40*/  @P4 STL [R1+0x21f0], R28 ;  /* 0x0021f01c01004387 */ /* 0x000fe20000100800 */
[----:B------:R-:W-:-:S02]  /*5ce50*/  IMAD.MOV.U32 R18, RZ, RZ, R2 ;  /* 0x000000ffff127224 */ /* 0x000fc400078e0002 */
[----:B------:R-:W-:Y:S01]  /*5ce60*/  IMAD.MOV.U32 R19, RZ, RZ, R9 ;  /* 0x000000ffff137224 */ /* 0x000fe200078e0009 */
[----:B------:R-:W0:Y:S04]  /*5ce70*/  LDL.LU R8, [R1+0x3310] ;  /* 0x0033100001087983 */ /* 0x000e280000300800 */
[----:B------:R-:W2:Y:S04]  /*5ce80*/  LDL.LU R5, [R1+0x3328] ;  /* 0x0033280001057983 */ /* 0x000ea80000300800 */
[----:B------:R-:W-:Y:S04]  /*5ce90*/  STL.64 [R1+0x818], R10 ;  /* 0x0008180a01007387 */ /* 0x000fe80000100a00 */
[----:B------:R-:W-:Y:S04]  /*5cea0*/  STL.64 [R1+0x820], R12 ;  /* 0x0008200c01007387 */ /* 0x000fe80000100a00 */
[----:B------:R-:W2:Y:S04]  /*5ceb0*/  LDL.LU R4, [R1+0x3314] ;  /* 0x0033140001047983 */ /* 0x000ea80000300800 */
[----:B------:R-:W2:Y:S04]  /*5cec0*/  @P5 LDG.E.U16 R32, desc[UR6][R18.64] ;  /* 0x0000000612205981 */ /* 0x000ea8000c1e1500 */
[----:B------:R-:W3:Y:S04]  /*5ced0*/  LDL.LU R3, [R1+0x332c] ;  /* 0x00332c0001037983 */ /* 0x000ee80000300800 */
[----:B-1----:R-:W4:Y:S04]  /*5cee0*/  LDL R41, [R1+0x21c8] ;  /* 0x0021c80001297983 */ /* 0x002f280000100800 */
[----:B------:R-:W4:Y:S04]  /*5cef0*/  @P5 LDG.E.U16 R33, desc[UR6][R14.64] ;  /* 0x000000060e215981 */ /* 0x000f28000c1e1500 */
[----:B------:R-:W-:Y:S04]  /*5cf00*/  STL.64 [R1+0x830], R18 ;  /* 0x0008301201007387 */ /* 0x000fe80000100a00 */
[----:B------:R1:W-:Y:S04]  /*5cf10*/  STL.64 [R1+0x828], R14 ;  /* 0x0008280e01007387 */ /* 0x0003e80000100a00 */
[----:B-1----:R-:W4:Y:S04]  /*5cf20*/  LDL.LU R15, [R1+0x3318] ;  /* 0x00331800010f7983 */ /* 0x002f280000300800 */
[----:B------:R-:W4:Y:S04]  /*5cf30*/  LDL.LU R14, [R1+0x3320] ;  /* 0x00332000010e7983 */ /* 0x000f280000300800 */
[----:B------:R-:W4:Y:S04]  /*5cf40*/  LDL.LU R9, [R1+0x331c] ;  /* 0x00331c0001097983 */ /* 0x000f280000300800 */
[----:B------:R-:W4:Y:S01]  /*5cf50*/  LDL.LU R2, [R1+0x3324] ;  /* 0x0033240001027983 */ /* 0x000f220000300800 */
[----:B------:R-:W-:Y:S01]  /*5cf60*/  ISETP.GT.AND P2, PT, R6, 0xbc, PT ;  /* 0x000000bc0600780c */ /* 0x000fe20003f44270 */
[----:B0-----:R-:W-:-:S02]  /*5cf70*/  IMAD.MOV.U32 R11, RZ, RZ, R8 ;  /* 0x000000ffff0b7224 */ /* 0x001fc400078e0008 */
[----:B--2---:R0:W-:Y:S01]  /*5cf80*/  @P5 STL [R1+0x21e4], R32 ;  /* 0x0021e42001005387 */ /* 0x0041e20000100800 */
[----:B------:R-:W-:Y:S02]  /*5cf90*/  IMAD.MOV.U32 R10, RZ, RZ, R5 ;  /* 0x000000ffff0a7224 */ /* 0x000fe400078e0005 */
[----:B---3--:R-:W-:Y:S02]  /*5cfa0*/  IMAD.MOV.U32 R12, RZ, RZ, R3 ;  /* 0x000000ffff0c7224 */ /* 0x008fe400078e0003 */
[----:B------:R-:W-:-:S05]  /*5cfb0*/  IMAD.MOV.U32 R13, RZ, RZ, R4 ;  /* 0x000000ffff0d7224 */ /* 0x000fca00078e0004 */
[----:B----4-:R-:W2:Y:S04]  /*5cfc0*/  @P2 LDG.E.U16 R41, desc[UR6][R10.64] ;  /* 0x000000060a292981 */ /* 0x010ea8000c1e1500 */
[----:B------:R-:W3:Y:S04]  /*5cfd0*/  @P2 LDG.E.U16 R40, desc[UR6][R12.64] ;  /* 0x000000060c282981 */ /* 0x000ee8000c1e1500 */
[----:B0-----:R-:W4:Y:S04]  /*5cfe0*/  LDL R32, [R1+0x21c4] ;  /* 0x0021c40001207983 */ /* 0x001f280000100800 */
[----:B------:R0:W-:Y:S04]  /*5cff0*/  @P5 STL [R1+0x21e0], R33 ;  /* 0x0021e02101005387 */ /* 0x0001e80000100800 */
[----:B------:R-:W2:Y:S04]  /*5d000*/  @P2 LDG.E.U16 R35, desc[UR6][R14.64] ;  /* 0x000000060e232981 */ /* 0x000ea8000c1e1500 */
[----:B0-----:R-:W2:Y:S04]  /*5d010*/  LDL R33, [R1+0x21c0] ;  /* 0x0021c00001217983 */ /* 0x001ea80000100800 */
[----:B------:R0:W-:Y:S01]  /*5d020*/  @P5 STL [R1+0x21dc], R34 ;  /* 0x0021dc2201005387 */ /* 0x0001e20000100800 */
[----:B------:R-:W-:Y:S01]  /*5d030*/  MOV R18, R2 ;  /* 0x0000000200127202 */ /* 0x000fe20000000f00 */
[----:B------:R-:W-:-:S05]  /*5d040*/  IMAD.MOV.U32 R19, RZ, RZ, R9 ;  /* 0x000000ffff137224 */ /* 0x000fca00078e0009 */
[----:B------:R-:W2:Y:S04]  /*5d050*/  @P2 LDG.E.U16 R31, desc[UR6][R18.64] ;  /* 0x00000006121f2981 */ /* 0x000ea8000c1e1500 */
[----:B0-----:R-:W3:Y:S04]  /*5d060*/  LDL R34, [R1+0x21bc] ;  /* 0x0021bc0001227983 */ /* 0x001ee80000100800 */
[----:B------:R0:W-:Y:S04]  /*5d070*/  @P5 STL [R1+0x21d8], R0 ;  /* 0x0021d80001005387 */ /* 0x0001e80000100800 */
[----:B0-----:R-:W3:Y:S04]  /*5d080*/  LDL R0, [R1+0x21b8] ;  /* 0x0021b80001007983 */ /* 0x001ee80000100800 */
[----:B------:R-:W3:Y:S04]  /*5d090*/  LDL.LU R8, [R1+0x3330] ;  /* 0x0033300001087983 */ /* 0x000ee80000300800 */
[----:B------:R-:W3:Y:S04]  /*5d0a0*/  LDL.LU R5, [R1+0x3340] ;  /* 0x0033400001057983 */ /* 0x000ee80000300800 */
[----:B------:R-:W-:Y:S04]  /*5d0b0*/  STL.64 [R1+0x7f8], R10 ;  /* 0x0007f80a01007387 */ /* 0x000fe80000100a00 */
[----:B------:R0:W-:Y:S04]  /*5d0c0*/  STL.64 [R1+0x800], R12 ;  /* 0x0008000c01007387 */ /* 0x0001e80000100a00 */
[----:B------:R-:W4:Y:S04]  /*5d0d0*/  LDL.LU R4, [R1+0x3334] ;  /* 0x0033340001047983 */ /* 0x000f280000300800 */
[----:B------:R-:W4:Y:S04]  /*5d0e0*/  LDL.LU R3, [R1+0x3344] ;  /* 0x0033440001037983 */ /* 0x000f280000300800 */
[----:B------:R-:W4:Y:S04]  /*5d0f0*/  LDL R30, [R1+0x21b4] ;  /* 0x0021b400011e7983 */ /* 0x000f280000100800 */
[----:B------:R-:W-:Y:S04]  /*5d100*/  STL.64 [R1+0x810], R18 ;  /* 0x0008101201007387 */ /* 0x000fe80000100a00 */
[----:B------:R-:W-:Y:S04]  /*5d110*/  STL.64 [R1+0x808], R14 ;  /* 0x0008080e01007387 */ /* 0x000fe80000100a00 */
[----:B------:R-:W4:Y:S04]  /*5d120*/  LDL.LU R23, [R1+0x3338] ;  /* 0x0033380001177983 */ /* 0x000f280000300800 */
[----:B------:R-:W4:Y:S04]  /*5d130*/  LDL.LU R22, [R1+0x3348] ;  /* 0x0033480001167983 */ /* 0x000f280000300800 */
[----:B0-----:R-:W4:Y:S04]  /*5d140*/  LDL.LU R13, [R1+0x333c] ;  /* 0x00333c00010d7983 */ /* 0x001f280000300800 */
[----:B------:R-:W4:Y:S01]  /*5d150*/  LDL.LU R2, [R1+0x334c] ;  /* 0x00334c0001027983 */ /* 0x000f220000300800 */
[----:B------:R-:W-:-:S03]  /*5d160*/  ISETP.GT.AND P4, PT, R6, 0xbd, PT ;  /* 0x000000bd0600780c */ /* 0x000fc60003f84270 */
[----:B--2---:R0:W-:Y:S04]  /*5d170*/  @P2 STL [R1+0x21d4], R31 ;  /* 0x0021d41f01002387 */ /* 0x0041e80000100800 */
[----:B0-----:R-:W2:Y:S04]  /*5d180*/  LDL R31, [R1+0x21b0] ;  /* 0x0021b000011f7983 */ /* 0x001ea80000100800 */
[----:B------:R0:W-:Y:S01]  /*5d190*/  @P2 STL [R1+0x21d0], R35 ;  /* 0x0021d02301002387 */ /* 0x0001e20000100800 */
[----:B---3--:R-:W-:Y:S02]  /*5d1a0*/  IMAD.MOV.U32 R14, RZ, RZ, R5 ;  /* 0x000000ffff0e7224 */ /* 0x008fe400078e0005 */
[----:B------:R-:W-:-:S02]  /*5d1b0*/  IMAD.MOV.U32 R15, RZ, RZ, R8 ;  /* 0x000000ffff0f7224 */ /* 0x000fc400078e0008 */
[----:B----4-:R-:W-:Y:S02]  /*5d1c0*/  IMAD.MOV.U32 R19, RZ, RZ, R4 ;  /* 0x000000ffff137224 */ /* 0x010fe400078e0004 */
[----:B------:R-:W-:Y:S01]  /*5d1d0*/  IMAD.MOV.U32 R18, RZ, RZ, R3 ;  /* 0x000000ffff127224 */ /* 0x000fe200078e0003 */
[----:B------:R-:W3:Y:S04]  /*5d1e0*/  @P4 LDG.E.U16 R0, desc[UR6][R14.64] ;  /* 0x000000060e004981 */ /* 0x000ee8000c1e1500 */
[----:B0-----:R-:W4:Y:S04]  /*5d1f0*/  LDL R35, [R1+0x21ac] ;  /* 0x0021ac0001237983 */ /* 0x001f280000100800 */
[----:B------:R0:W-:Y:S04]  /*5d200*/  @P2 STL [R1+0x21cc], R40 ;  /* 0x0021cc2801002387 */ /* 0x0001e80000100800 */
[----:B------:R-:W2:Y:S04]  /*5d210*/  @P4 LDG.E.U16 R33, desc[UR6][R22.64] ;  /* 0x0000000616214981 */ /* 0x000ea8000c1e1500 */
[----:B------:R1:W2:Y:S01]  /*5d220*/  @P4 LDG.E.U16 R34, desc[UR6][R18.64] ;  /* 0x0000000612224981 */ /* 0x0002a2000c1e1500 */
[----:B------:R-:W-:-:S02]  /*5d230*/  IMAD.MOV.U32 R29, RZ, RZ, R13 ;  /* 0x000000ffff1d7224 */ /* 0x000fc400078e000d */
[----:B------:R-:W-:Y:S01]  /*5d240*/  IMAD.MOV.U32 R28, RZ, RZ, R2 ;  /* 0x000000ffff1c7224 */ /* 0x000fe200078e0002 */
[----:B0-----:R-:W2:Y:S04]  /*5d250*/  LDL R40, [R1+0x21a8] ;  /* 0x0021a80001287983 */ /* 0x001ea80000100800 */
[----:B------:R0:W-:Y:S04]  /*5d260*/  @P2 STL [R1+0x21c8], R41 ;  /* 0x0021c82901002387 */ /* 0x0001e80000100800 */
[----:B------:R-:W2:Y:S04]  /*5d270*/  LDL.LU R9, [R1+0x3350] ;  /* 0x0033500001097983 */ /* 0x000ea80000300800 */
[----:B------:R-:W2:Y:S04]  /*5d280*/  LDL.LU R8, [R1+0x336c] ;  /* 0x00336c0001087983 */ /* 0x000ea80000300800 */
[----:B------:R-:W-:Y:S04]  /*5d290*/  STL.64 [R1+0x7d8], R14 ;  /* 0x0007d80e01007387 */ /* 0x000fe80000100a00 */
[----:B------:R-:W-:Y:S04]  /*5d2a0*/  STL.64 [R1+0x7e0], R18 ;  /* 0x0007e01201007387 */ /* 0x000fe80000100a00 */
[----:B------:R-:W1:Y:S04]  /*5d2b0*/  LDL.LU R12, [R1+0x3354] ;  /* 0x00335400010c7983 */ /* 0x000e680000300800 */
[----:B------:R-:W4:Y:S04]  /*5d2c0*/  LDL.LU R11, [R1+0x3360] ;  /* 0x00336000010b7983 */ /* 0x000f280000300800 */
[----:B------:R-:W4:Y:S04]  /*5d2d0*/  @P4 LDG.E.U16 R32, desc[UR6][R28.64] ;  /* 0x000000061c204981 */ /* 0x000f28000c1e1500 */
[----:B------:R-:W4:Y:S04]  /*5d2e0*/  LDL.LU R10, [R1+0x3358] ;  /* 0x00335800010a7983 */ /* 0x000f280000300800 */
[----:B------:R-:W4:Y:S04]  /*5d2f0*/  LDL.LU R5, [R1+0x3364] ;  /* 0x0033640001057983 */ /* 0x000f280000300800 */
[----:B------:R-:W4:Y:S04]  /*5d300*/  LDL.LU R4, [R1+0x335c] ;  /* 0x00335c0001047983 */ /* 0x000f280000300800 */
[----:B------:R-:W4:Y:S04]  /*5d310*/  LDL.LU R3, [R1+0x3368] ;  /* 0x0033680001037983 */ /* 0x000f280000300800 */
[----:B0-----:R-:W4:Y:S04]  /*5d320*/  LDL R41, [R1+0x21a4] ;  /* 0x0021a40001297983 */ /* 0x001f280000100800 */
[----:B------:R-:W-:Y:S04]  /*5d330*/  STL.64 [R1+0x7f0], R28 ;  /* 0x0007f01c01007387 */ /* 0x000fe80000100a00 */
[----:B------:R-:W-:Y:S04]  /*5d340*/  STL.64 [R1+0x7e8], R22 ;  /* 0x0007e81601007387 */ /* 0x000fe80000100a00 */
[----:B------:R-:W4:Y:S01]  /*5d350*/  LDL.LU R2, [R1+0x3370] ;  /* 0x0033700001027983 */ /* 0x000f220000300800 */
[----:B------:R-:W-:-:S03]  /*5d360*/  ISETP.GT.AND P5, PT, R6, 0xbe, PT ;  /* 0x000000be0600780c */ /* 0x000fc60003fa4270 */
[----:B---3--:R0:W-:Y:S04]  /*5d370*/  @P4 STL [R1+0x21b8], R0 ;  /* 0x0021b80001004387 */ /* 0x0081e80000100800 */
[----:B0-----:R-:W3:Y:S06]  /*5d380*/  LDL.LU R0, [R1+0x3388] ;  /* 0x0033880001007983 */ /* 0x001eec0000300800 */
[----:B--2---:R0:W2:Y:S01]  /*5d390*/  @P5 LDG.E.U16 R40, desc[UR6][R8.64] ;  /* 0x0000000608285981 */ /* 0x0040a2000c1e1500 */
[----:B-1----:R-:W-:-:S03]  /*5d3a0*/  IMAD.MOV.U32 R19, RZ, RZ, R12 ;  /* 0x000000ffff137224 */ /* 0x002fc600078e000c */
[----:B----4-:R1:W-:Y:S01]  /*5d3b0*/  @P4 STL [R1+0x21c4], R32 ;  /* 0x0021c42001004387 */ /* 0x0103e20000100800 */
[----:B------:R-:W-:Y:S02]  /*5d3c0*/  IMAD.MOV.U32 R18, RZ, RZ, R11 ;  /* 0x000000ffff127224 */ /* 0x000fe400078e000b */
[----:B------:R-:W-:Y:S02]  /*5d3d0*/  IMAD.MOV.U32 R22, RZ, RZ, R5 ;  /* 0x000000ffff167224 */ /* 0x000fe400078e0005 */
[----:B------:R-:W-:Y:S02]  /*5d3e0*/  IMAD.MOV.U32 R23, RZ, RZ, R10 ;  /* 0x000000ffff177224 */ /* 0x000fe400078e000a */
[----:B------:R-:W-:Y:S02]  /*5d3f0*/  IMAD.MOV.U32 R5, RZ, RZ, R4 ;  /* 0x000000ffff057224 */ /* 0x000fe400078e0004 */
[----:B------:R-:W-:Y:S01]  /*5d400*/  IMAD.MOV.U32 R4, RZ, RZ, R3 ;  /* 0x000000ffff047224 */ /* 0x000fe200078e0003 */
[----:B------:R-:W4:Y:S04]  /*5d410*/  @P5 LDG.E.U16 R35, desc[UR6][R18.64] ;  /* 0x0000000612235981 */ /* 0x000f28000c1e1500 */
[----:B------:R-:W4:Y:S04]  /*5d420*/  @P5 LDG.E.U16 R31, desc[UR6][R22.64] ;  /* 0x00000006161f5981 */ /* 0x000f28000c1e1500 */
[----:B-1----:R-:W4:Y:S04]  /*5d430*/  LDL R32, [R1+0x21a0] ;  /* 0x0021a00001207983 */ /* 0x002f280000100800 */
[----:B------:R1:W-:Y:S04]  /*5d440*/  @P4 STL [R1+0x21c0], R33 ;  /* 0x0021c02101004387 */ /* 0x0003e80000100800 */
[----:B------:R-:W4:Y:S04]  /*5d450*/  @P5 LDG.E.U16 R30, desc[UR6][R4.64] ;  /* 0x00000006041e5981 */ /* 0x000f28000c1e1500 */
[----:B-1----:R-:W4:Y:S04]  /*5d460*/  LDL R33, [R1+0x219c] ;  /* 0x00219c0001217983 */ /* 0x002f280000100800 */
[----:B------:R1:W-:Y:S04]  /*5d470*/  @P4 STL [R1+0x21bc], R34 ;  /* 0x0021bc2201004387 */ /* 0x0003e80000100800 */
[----:B-1----:R-:W4:Y:S04]  /*5d480*/  LDL R34, [R1+0x2198] ;  /* 0x0021980001227983 */ /* 0x002f280000100800 */
[----:B------:R-:W-:Y:S04]  /*5d490*/  STL.64 [R1+0x7b8], R8 ;  /* 0x0007b80801007387 */ /* 0x000fe80000100a00 */
[----:B------:R-:W-:Y:S04]  /*5d4a0*/  STL.64 [R1+0x7c0], R18 ;  /* 0x0007c01201007387 */ /* 0x000fe80000100a00 */
[----:B------:R-:W-:Y:S04]  /*5d4b0*/  STL.64 [R1+0x7c8], R22 ;  /* 0x0007c81601007387 */ /* 0x000fe80000100a00 */
[----:B------:R1:W-:Y:S04]  /*5d4c0*/  STL.64 [R1+0x7d0], R4 ;  /* 0x0007d00401007387 */ /* 0x0003e80000100a00 */
[----:B------:R-:W4:Y:S04]  /*5d4d0*/  LDL.LU R11, [R1+0x3374] ;  /* 0x00337400010b7983 */ /* 0x000f280000300800 */
[----:B------:R-:W4:Y:S04]  /*5d4e0*/  LDL.LU R10, [R1+0x338c] ;  /* 0x00338c00010a7983 */ /* 0x000f280000300800 */
[----:B------:R-:W4:Y:S04]  /*5d4f0*/  LDL.LU R14, [R1+0x3378] ;  /* 0x00337800010e7983 */ /* 0x000f280000300800 */
[----:B------:R-:W4:Y:S04]  /*5d500*/  LDL.LU R13, [R1+0x3380] ;  /* 0x00338000010d7983 */ /* 0x000f280000300800 */
[----:B------:R-:W4:Y:S04]  /*5d510*/  LDL.LU R12, [R1+0x337c] ;  /* 0x00337c00010c7983 */ /* 0x000f280000300800 */
[----:B-1----:R-:W4:Y:S01]  /*5d520*/  LDL.LU R5, [R1+0x3384] ;  /* 0x0033840001057983 */ /* 0x002f220000300800 */
[----:B------:R-:W-:Y:S01]  /*5d530*/  ISETP.GT.AND P2, PT, R6, 0xbf, PT ;  /* 0x000000bf0600780c */ /* 0x000fe20003f44270 */
[----:B0-----:R-:W-:-:S02]  /*5d540*/  IMAD.MOV.U32 R9, RZ, RZ, R2 ;  /* 0x000000ffff097224 */ /* 0x001fc400078e0002 */
[----:B---3--:R-:W-:Y:S01]  /*5d550*/  IMAD.MOV.U32 R8, RZ, RZ, R0 ;  /* 0x000000ffff087224 */ /* 0x008fe200078e0000 */
[----:B--2---:R-:W-:Y:S04]  /*5d560*/  @P5 STL [R1+0x21a8], R40 ;  /* 0x0021a82801005387 */ /* 0x004fe80000100800 */
[----:B----4-:R0:W-:Y:S04]  /*5d570*/  @P5 STL [R1+0x21ac], R35 ;  /* 0x0021ac2301005387 */ /* 0x0101e80000100800 */
[----:B------:R-:W-:Y:S04]  /*5d580*/  @P5 STL [R1+0x21b0], R31 ;  /* 0x0021b01f01005387 */ /* 0x000fe80000100800 */
[----:B------:R1:W-:Y:S04]  /*5d590*/  @P5 STL [R1+0x21b4], R30 ;  /* 0x0021b41e01005387 */ /* 0x0003e80000100800 */
[----:B------:R-:W2:Y:S04]  /*5d5a0*/  LDL.LU R4, [R1+0x3390] ;  /* 0x0033900001047983 */ /* 0x000ea80000300800 */
[----:B------:R-:W3:Y:S04]  /*5d5b0*/  LDL.LU R3, [R1+0x33a0] ;  /* 0x0033a00001037983 */ /* 0x000ee80000300800 */
[----:B------:R-:W4:Y:S04]  /*5d5c0*/  LDL.LU R2, [R1+0x3394] ;  /* 0x0033940001027983 */ /* 0x000f280000300800 */
[----:B------:R-:W-:Y:S04]  /*5d5d0*/  STL.64 [R1+0x798], R8 ;  /* 0x0007980801007387 */ /* 0x000fe80000100a00 */
[----:B------:R-:W4:Y:S04]  /*5d5e0*/  LDL.LU R0, [R1+0x33a4] ;  /* 0x0033a40001007983 */ /* 0x000f280000300800 */
[----:B------:R-:W4:Y:S04]  /*5d5f0*/  LDL R165, [R1+0x2194] ;  /* 0x0021940001a57983 */ /* 0x000f280000100800 */
[----:B------:R-:W4:Y:S04]  /*5d600*/  LDL R28, [R1+0x2190] ;  /* 0x00219000011c7983 */ /* 0x000f280000100800 */
[----:B0-----:R-:W4:Y:S04]  /*5d610*/  LDL R35, [R1+0x2188] ;  /* 0x0021880001237983 */ /* 0x001f280000100800 */
[----:B-1----:R-:W4:Y:S04]  /*5d620*/  LDL R30, [R1+0x218c] ;  /* 0x00218c00011e7983 */ /* 0x002f280000100800 */
[----:B------:R2:W4:Y:S04]  /*5d630*/  @P2 LDG.E.U16 R34, desc[UR6][R8.64] ;  /* 0x0000000608222981 */ /* 0x000528000c1e1500 */
[----:B------:R4:W4:Y:S01]  /*5d640*/  @P2 LDG.E.U16 R33, desc[UR6][R10.64] ;  /* 0x000000060a212981 */ /* 0x000922000c1e1500 */
[----:B------:R-:W-:-:S02]  /*5d650*/  IMAD.MOV.U32 R18, RZ, RZ, R13 ;  /* 0x000000ffff127224 */ /* 0x000fc400078e000d */
[----:B------:R-:W-:Y:S02]  /*5d660*/  IMAD.MOV.U32 R13, RZ, RZ, R12 ;  /* 0x000000ffff0d7224 */ /* 0x000fe400078e000c */
[----:B------:R-:W-:-:S05]  /*5d670*/  IMAD.MOV.U32 R19, RZ, RZ, R14 ;  /* 0x000000ffff137224 */ /* 0x000fca00078e000e */
[----:B------:R-:W4:Y:S01]  /*5d680*/  @P2 LDG.E.U16 R32, desc[UR6][R18.64] ;  /* 0x0000000612202981 */ /* 0x000f22000c1e1500 */
[----:B------:R-:W-:-:S05]  /*5d690*/  IMAD.MOV.U32 R12, RZ, RZ, R5 ;  /* 0x000000ffff0c7224 */ /* 0x000fca00078e0005 */
[----:B------:R-:W4:Y:S04]  /*5d6a0*/  @P2 LDG.E.U16 R41, desc[UR6][R12.64] ;  /* 0x000000060c292981 */ /* 0x000f28000c1e1500 */
[----:B------:R0:W-:Y:S04]  /*5d6b0*/  STL.64 [R1+0x7b0], R12 ;  /* 0x0007b00c01007387 */ /* 0x0001e80000100a00 */
[----:B------:R4:W-:Y:S04]  /*5d6c0*/  STL.64 [R1+0x7a0], R10 ;  /* 0x0007a00a01007387 */ /* 0x0009e80000100a00 */
[----:B------:R-:W-:Y:S04]  /*5d6d0*/  STL.64 [R1+0x7a8], R18 ;  /* 0x0007a81201007387 */ /* 0x000fe80000100a00 */
[----:B------:R-:W4:Y:S04]  /*5d6e0*/  LDL.LU R14, [R1+0x3398] ;  /* 0x00339800010e7983 */ /* 0x000f280000300800 */
[----:B0-----:R-:W4:Y:S04]  /*5d6f0*/  LDL.LU R13, [R1+0x33a8] ;  /* 0x0033a800010d7983 */ /* 0x001f280000300800 */
[----:B------:R-:W4:Y:S04]  /*5d700*/  LDL.LU R12, [R1+0x339c] ;  /* 0x00339c00010c7983 */ /* 0x000f280000300800 */
[----:B------:R-:W4:Y:S01]  /*5d710*/  LDL.LU R5, [R1+0x33ac] ;  /* 0x0033ac0001057983 */ /* 0x000f220000300800 */
[----:B------:R-:W-:-:S03]  /*5d720*/  ISETP.GT.AND P4, PT, R6, 0xc0, PT ;  /* 0x000000c00600780c */ /* 0x000fc60003f84270 */
[----:B------:R-:W4:Y:S01]  /*5d730*/  LDL R40, [R1+0x2184] ;  /* 0x0021840001287983 */ /* 0x000f220000100800 */
[----:B--2---:R-:W-:Y:S02]  /*5d740*/  IMAD.MOV.U32 R9, RZ, RZ, R4 ;  /* 0x000000ffff097224 */ /* 0x004fe400078e0004 */
[----:B---3--:R-:W-:Y:S02]  /*5d750*/  IMAD.MOV.U32 R8, RZ, RZ, R3 ;  /* 0x000000ffff087224 */ /* 0x008fe400078e0003 */
[----:B----4-:R-:W-:Y:S02]  /*5d760*/  IMAD.MOV.U32 R11, RZ, RZ, R2 ;  /* 0x000000ffff0b7224 */ /* 0x010fe400078e0002 */
[----:B------:R-:W-:-:S03]  /*5d770*/  IMAD.MOV.U32 R10, RZ, RZ, R0 ;  /* 0x000000ffff0a7224 */ /* 0x000fc600078e0000 */
[----:B------:R-:W2:Y:S04]  /*5d780*/  @P4 LDG.E.U16 R35, desc[UR6][R8.64] ;  /* 0x0000000608234981 */ /* 0x000ea8000c1e1500 */
[----:B------:R-:W3:Y:S04]  /*5d790*/  @P4 LDG.E.U16 R30, desc[UR6][R10.64] ;  /* 0x000000060a1e4981 */ /* 0x000ee8000c1e1500 */
[----:B------:R0:W-:Y:S04]  /*5d7a0*/  @P2 STL [R1+0x21a4], R41 ;  /* 0x0021a42901002387 */ /* 0x0001e80000100800 */
[----:B0-----:R-:W4:Y:S04]  /*5d7b0*/  LDL R41, [R1+0x2180] ;  /* 0x0021800001297983 */ /* 0x001f280000100800 */
[----:B------:R-:W-:Y:S04]  /*5d7c0*/  @P2 STL [R1+0x2198], R34 ;  /* 0x0021982201002387 */ /* 0x000fe80000100800 */
[----:B------:R-:W-:Y:S04]  /*5d7d0*/  @P2 STL [R1+0x219c], R33 ;  /* 0x00219c2101002387 */ /* 0x000fe80000100800 */
[----:B------:R0:W-:Y:S04]  /*5d7e0*/  @P2 STL [R1+0x21a0], R32 ;  /* 0x0021a02001002387 */ /* 0x0001e80000100800 */
[----:B------:R-:W4:Y:S04]  /*5d7f0*/  LDL.LU R4, [R1+0x33b0] ;  /* 0x0033b00001047983 */ /* 0x000f280000300800 */
[----:B------:R-:W4:Y:S04]  /*5d800*/  LDL.LU R3, [R1+0x33cc] ;  /* 0x0033cc0001037983 */ /* 0x000f280000300800 */
[----:B------:R-:W-:Y:S04]  /*5d810*/  STL.64 [R1+0x778], R8 ;  /* 0x0007780801007387 */ /* 0x000fe80000100a00 */
[----:B------:R-:W-:Y:S01]  /*5d820*/  STL.64 [R1+0x780], R10 ;  /* 0x0007800a01007387 */ /* 0x000fe20000100a00 */
[----:B------:R-:W-:-:S02]  /*5d830*/  IMAD.MOV.U32 R22, RZ, RZ, R13 ;  /* 0x000000ffff167224 */ /* 0x000fc400078e000d */
[----:B------:R-:W-:Y:S01]  /*5d840*/  IMAD.MOV.U32 R23, RZ, RZ, R14 ;  /* 0x000000ffff177224 */ /* 0x000fe200078e000e */
[----:B------:R-:W4:Y:S01]  /*5d850*/  LDL.LU R2, [R1+0x33b4] ;  /* 0x0033b40001027983 */ /* 0x000f220000300800 */
[----:B------:R-:W-:Y:S02]  /*5d860*/  IMAD.MOV.U32 R18, RZ, RZ, R5 ;  /* 0x000000ffff127224 */ /* 0x000fe400078e0005 */
[----:B------:R-:W-:Y:S01]  /*5d870*/  IMAD.MOV.U32 R19, RZ, RZ, R12 ;  /* 0x000000ffff137224 */ /* 0x000fe200078e000c */
[----:B------:R-:W4:Y:S04]  /*5d880*/  LDL.LU R0, [R1+0x33c0] ;  /* 0x0033c00001007983 */ /* 0x000f280000300800 */
[----:B------:R-:W4:Y:S04]  /*5d890*/  LDL R29, [R1+0x217c] ;  /* 0x00217c00011d7983 */ /* 0x000f280000100800 */
[----:B------:R-:W4:Y:S04]  /*5d8a0*/  LDL R31, [R1+0x2178] ;  /* 0x00217800011f7983 */ /* 0x000f280000100800 */
[----:B------:R-:W4:Y:S04]  /*5d8b0*/  LDL.LU R13, [R1+0x33b8] ;  /* 0x0033b800010d7983 */ /* 0x000f280000300800 */
[----:B------:R-:W4:Y:S04]  /*5d8c0*/  LDL.LU R12, [R1+0x33c4] ;  /* 0x0033c400010c7983 */ /* 0x000f280000300800 */
[----:B------:R-:W4:Y:S04]  /*5d8d0*/  @P4 LDG.E.U16 R28, desc[UR6][R22.64] ;  /* 0x00000006161c4981 */ /* 0x000f28000c1e1500 */
[----:B------:R-:W-:Y:S04]  /*5d8e0*/  STL.64 [R1+0x788], R22 ;  /* 0x0007881601007387 */ /* 0x000fe80000100a00 */
[----:B------:R-:W4:Y:S04]  /*5d8f0*/  @P4 LDG.E.U16 R165, desc[UR6][R18.64] ;  /* 0x0000000612a54981 */ /* 0x000f28000c1e1500 */
[----:B------:R1:W-:Y:S04]  /*5d900*/  STL.64 [R1+0x790], R18 ;  /* 0x0007901201007387 */ /* 0x0003e80000100a00 */
[----:B------:R-:W4:Y:S04]  /*5d910*/  LDL.LU R14, [R1+0x33bc] ;  /* 0x0033bc00010e7983 */ /* 0x000f280000300800 */
[----:B------:R-:W4:Y:S04]  /*5d920*/  LDL.LU R5, [R1+0x33c8] ;  /* 0x0033c80001057983 */ /* 0x000f280000300800 */
[----:B0-----:R-:W4:Y:S04]  /*5d930*/  LDL R32, [R1+0x2174] ;  /* 0x0021740001207983 */ /* 0x001f280000100800 */
[----:B------:R-:W4:Y:S04]  /*5d940*/  LDL R33, [R1+0x2170] ;  /* 0x0021700001217983 */ /* 0x000f280000100800 */
[----:B------:R-:W4:Y:S01]  /*5d950*/  LDL R34, [R1+0x216c] ;  /* 0x00216c0001227983 */ /* 0x000f220000100800 */
[----:B------:R-:W-:-:S03]  /*5d960*/  ISETP.GT.AND P5, PT, R6, 0xc1, PT ;  /* 0x000000c10600780c */ /* 0x000fc60003fa4270 */
[----:B-1----:R-:W4:Y:S04]  /*5d970*/  LDL.LU.64 R18, [R1+0x4090] ;  /* 0x0040900001127983 */ /* 0x002f280000300a00 */
[----:B--2---:R-:W-:Y:S04]  /*5d980*/  @P4 STL [R1+0x2188], R35 ;  /* 0x0021882301004387 */ /* 0x004fe80000100800 */
[----:B---3--:R-:W-:Y:S01]  /*5d990*/  @P4 STL [R1+0x218c], R30 ;  /* 0x00218c1e01004387 */ /* 0x008fe20000100800 */
[----:B----4-:R-:W-:Y:S01]  /*5d9a0*/  MOV R9, R4 ;  /* 0x0000000400097202 */ /* 0x010fe20000000f00 */
[----:B------:R-:W-:-:S02]  /*5d9b0*/  IMAD.MOV.U32 R8, RZ, RZ, R3 ;  /* 0x000000ffff087224 */ /* 0x000fc400078e0003 */
[----:B------:R-:W-:Y:S02]  /*5d9c0*/  IMAD.MOV.U32 R11, RZ, RZ, R2 ;  /* 0x000000ffff0b7224 */ /* 0x000fe400078e0002 */
[----:B------:R-:W-:Y:S01]  /*5d9d0*/  IMAD.MOV.U32 R10, RZ, RZ, R0 ;  /* 0x000000ffff0a7224 */ /* 0x000fe200078e0000 */
[----:B------:R0:W2:Y:S04]  /*5d9e0*/  @P5 LDG.E.U16 R31, desc[UR6][R8.64] ;  /* 0x00000006081f5981 */ /* 0x0000a8000c1e1500 */
[----:B------:R1:W-:Y:S04]  /*5d9f0*/  @P4 STL [R1+0x2190], R28 ;  /* 0x0021901c01004387 */ /* 0x0003e80000100800 */
[----:B------:R-:W3:Y:S04]  /*5da00*/  @P5 LDG.E.U16 R41, desc[UR6][R12.64] ;  /* 0x000000060c295981 */ /* 0x000ee8000c1e1500 */
[----:B------:R-:W-:Y:S04]  /*5da10*/  @P4 STL [R1+0x2194], R165 ;  /* 0x002194a501004387 */ /* 0x000fe80000100800 */
[----:B------:R-:W0:Y:S04]  /*5da20*/  LDL.LU R4, [R1+0x33d0] ;  /* 0x0033d00001047983 */ /* 0x000e280000300800 */
[----:B------:R-:W4:Y:S01]  /*5da30*/  LDL.LU R3, [R1+0x33e8] ;  /* 0x0033e80001037983 */ /* 0x000f220000300800 */
[----:B------:R-:W-:-:S03]  /*5da40*/  IMAD.MOV.U32 R15, RZ, RZ, R14 ;  /* 0x000000ffff0f7224 */ /* 0x000fc600078e000e */
[----:B------:R-:W-:Y:S01]  /*5da50*/  STL.64 [R1+0x758], R8 ;  /* 0x0007580801007387 */ /* 0x000fe20000100a00 */
[----:B------:R-:W-:-:S03]  /*5da60*/  IMAD.MOV.U32 R14, RZ, RZ, R5 ;  /* 0x000000ffff0e7224 */ /* 0x000fc600078e0005 */
[----:B------:R-:W-:Y:S04]  /*5da70*/  STL.64 [R1+0x760], R10 ;  /* 0x0007600a01007387 */ /* 0x000fe80000100a00 */
[----:B------:R-:W2:Y:S04]  /*5da80*/  LDL.LU R2, [R1+0x33d4] ;  /* 0x0033d40001027983 */ /* 0x000ea80000300800 */
[----:B------:R-:W3:Y:S04]  /*5da90*/  LDL.LU R0, [R1+0x33ec] ;  /* 0x0033ec0001007983 */ /* 0x000ee80000300800 */
[----:B-1----:R-:W3:Y:S04]  /*5daa0*/  LDL R28, [R1+0x2168] ;  /* 0x00216800011c7983 */ /* 0x002ee80000100800 */
[----:B------:R-:W-:Y:S04]  /*5dab0*/  STL.64 [R1+0x770], R14 ;  /* 0x0007700e01007387 */ /* 0x000fe80000100a00 */
[----:B------:R1:W-:Y:S04]  /*5dac0*/  STL.64 [R1+0x768], R12 ;  /* 0x0007680c01007387 */ /* 0x0003e80000100a00 */
[----:B------:R-:W3:Y:S04]  /*5dad0*/  @P5 LDG.E.U16 R40, desc[UR6][R14.64] ;  /* 0x000000060e285981 */ /* 0x000ee8000c1e1500 */
[----:B------:R2:W3:Y:S04]  /*5dae0*/  @P5 LDG.E.U16 R29, desc[UR6][R10.64] ;  /* 0x000000060a1d5981 */ /* 0x0004e8000c1e1500 */
[----:B-1----:R-:W3:Y:S04]  /*5daf0*/  LDL.LU R13, [R1+0x33d8] ;  /* 0x0033d800010d7983 */ /* 0x002ee80000300800 */
[----:B------:R-:W3:Y:S04]  /*5db00*/  LDL.LU R12, [R1+0x33e0] ;  /* 0x0033e000010c7983 */ /* 0x000ee80000300800 */
[----:B------:R-:W3:Y:S04]  /*5db10*/  LDL.LU R14, [R1+0x33dc] ;  /* 0x0033dc00010e7983 */ /* 0x000ee80000300800 */
[----:B------:R-:W3:Y:S01]  /*5db20*/  LDL.LU R5, [R1+0x33e4] ;  /* 0x0033e40001057983 */ /* 0x000ee20000300800 */
[----:B------:R-:W-:-:S03]  /*5db30*/  ISETP.GT.AND P2, PT, R6, 0xc2, PT ;  /* 0x000000c20600780c */ /* 0x000fc60003f44270 */
[----:B------:R-:W3:Y:S04]  /*5db40*/  LDL R30, [R1+0x2164] ;  /* 0x00216400011e7983 */ /* 0x000ee80000100800 */
[----:B------:R-:W3:Y:S01]  /*5db50*/  LDL R35, [R1+0x2160] ;  /* 0x0021600001237983 */ /* 0x000ee20000100800 */
[----:B0-----:R-:W-:Y:S02]  /*5db60*/  IMAD.MOV.U32 R9, RZ, RZ, R4 ;  /* 0x000000ffff097224 */ /* 0x001fe400078e0004 */
[----:B----4-:R-:W-:Y:S02]  /*5db70*/  IMAD.MOV.U32 R8, RZ, RZ, R3 ;  /* 0x000000ffff087224 */ /* 0x010fe400078e0003 */
[----:B--2---:R-:W-:Y:S02]  /*5db80*/  IMAD.MOV.U32 R11, RZ, RZ, R2 ;  /* 0x000000ffff0b7224 */ /* 0x004fe400078e0002 */
[----:B---3--:R-:W-:Y:S01]  /*5db90*/  IMAD.MOV.U32 R10, RZ, RZ, R0 ;  /* 0x000000ffff0a7224 */ /* 0x008fe200078e0000 */
[----:B------:R-:W2:Y:S04]  /*5dba0*/  @P2 LDG.E.U16 R28, desc[UR6][R8.64] ;  /* 0x00000006081c2981 */ /* 0x000ea8000c1e1500 */
[----:B------:R0:W-:Y:S04]  /*5dbb0*/  @P5 STL [R1+0x2184], R40 ;  /* 0x0021842801005387 */ /* 0x0001e80000100800 */
[----:B------:R-:W3:Y:S04]  /*5dbc0*/  @P2 LDG.E.U16 R34, desc[UR6][R10.64] ;  /* 0x000000060a222981 */ /* 0x000ee8000c1e1500 */
[----:B0-----:R-:W4:Y:S04]  /*5dbd0*/  LDL R40, [R1+0x215c] ;  /* 0x00215c0001287983 */ /* 0x001f280000100800 */
[----:B------:R0:W-:Y:S04]  /*5dbe0*/  @P5 STL [R1+0x2180], R41 ;  /* 0x0021802901005387 */ /* 0x0001e80000100800 */
[----:B------:R1:W2:Y:S01]  /*5dbf0*/  @P2 LDG.E.U16 R33, desc[UR6][R12.64] ;  /* 0x000000060c212981 */ /* 0x0002a2000c1e1500 */
[----:B------:R-:W-:-:S02]  /*5dc00*/  IMAD.MOV.U32 R15, RZ, RZ, R14 ;  /* 0x000000ffff0f7224 */ /* 0x000fc400078e000e */
[----:B------:R-:W-:Y:S01]  /*5dc10*/  IMAD.MOV.U32 R14, RZ, RZ, R5 ;  /* 0x000000ffff0e7224 */ /* 0x000fe200078e0005 */
[----:B0-----:R-:W2:Y:S04]  /*5dc20*/  LDL R41, [R1+0x2158] ;  /* 0x0021580001297983 */ /* 0x001ea80000100800 */
[----:B------:R-:W-:Y:S04]  /*5dc30*/  @P5 STL [R1+0x2178], R31 ;  /* 0x0021781f01005387 */ /* 0x000fe80000100800 */
[----:B------:R-:W-:Y:S04]  /*5dc40*/  @P5 STL [R1+0x217c], R29 ;  /* 0x00217c1d01005387 */ /* 0x000fe80000100800 */
[----:B------:R-:W2:Y:S04]  /*5dc50*/  LDL.LU R3, [R1+0x33f0] ;  /* 0x0033f00001037983 */ /* 0x000ea80000300800 */
[----:B------:R-:W2:Y:S04]  /*5dc60*/  @P2 LDG.E.U16 R32, desc[UR6][R14.64] ;  /* 0x000000060e202981 */ /* 0x000ea8000c1e1500 */
[----:B------:R-:W3:Y:S04]  /*5dc70*/  LDL.LU R2, [R1+0x3400] ;  /* 0x0034000001027983 */ /* 0x000ee80000300800 */
[----:B------:R-:W-:Y:S04]  /*5dc80*/  STL.64 [R1+0x738], R8 ;  /* 0x0007380801007387 */ /* 0x000fe80000100a00 */
[----:B------:R-:W-:Y:S04]  /*5dc90*/  STL.64 [R1+0x740], R10 ;  /* 0x0007400a01007387 */ /* 0x000fe80000100a00 */
[----:B------:R-:W1:Y:S04]  /*5dca0*/  LDL.LU R4, [R1+0x33f4] ;  /* 0x0033f40001047983 */ /* 0x000e680000300800 */
[----:B------:R-:W4:Y:S04]  /*5dcb0*/  LDL.LU R0, [R1+0x3404] ;  /* 0x0034040001007983 */ /* 0x000f280000300800 */
        /* <DEDUP_REMOVED lines=8> */
[----:B--2---:R0:W-:Y:S06]  /*5dd40*/  @P2 STL [R1+0x2174], R32 ;  /* 0x0021742001002387 */ /* 0x0041ec0000100800 */
[----:B---3--:R-:W2:Y:S01]  /*5dd50*/  @P4 LDG.E.U16 R41, desc[UR6][R2.64] ;  /* 0x0000000602294981 */ /* 0x008ea2000c1e1500 */
[----:B-1----:R-:W-:-:S02]  /*5dd60*/  IMAD.MOV.U32 R13, RZ, RZ, R4 ;  /* 0x000000ffff0d7224 */ /* 0x002fc400078e0004 */
[----:B----4-:R-:W-:Y:S01]  /*5dd70*/  IMAD.MOV.U32 R12, RZ, RZ, R0 ;  /* 0x000000ffff0c7224 */ /* 0x010fe200078e0000 */
[----:B0-----:R-:W3:Y:S04]  /*5dd80*/  LDL R32, [R1+0x2150] ;  /* 0x0021500001207983 */ /* 0x001ee80000100800 */
[----:B------:R0:W-:Y:S04]  /*5dd90*/  @P2 STL [R1+0x2170], R33 ;  /* 0x0021702101002387 */ /* 0x0001e80000100800 */
[----:B------:R-:W4:Y:S04]  /*5dda0*/  @P4 LDG.E.U16 R40, desc[UR6][R12.64] ;  /* 0x000000060c284981 */ /* 0x000f28000c1e1500 */
[----:B------:R-:W2:Y:S04]  /*5ddb0*/  @P4 LDG.E.U16 R35, desc[UR6][R14.64] ;  /* 0x000000060e234981 */ /* 0x000ea8000c1e1500 */
[----:B0-----:R-:W3:Y:S04]  /*5ddc0*/  LDL R33, [R1+0x214c] ;  /* 0x00214c0001217983 */ /* 0x001ee80000100800 */
[----:B------:R0:W-:Y:S04]  /*5ddd0*/  @P2 STL [R1+0x216c], R34 ;  /* 0x00216c2201002387 */ /* 0x0001e80000100800 */
[----:B------:R1:W3:Y:S04]  /*5dde0*/  @P4 LDG.E.U16 R30, desc[UR6][R22.64] ;  /* 0x00000006161e4981 */ /* 0x0002e8000c1e1500 */
[----:B0-----:R-:W3:Y:S04]  /*5ddf0*/  LDL R34, [R1+0x2148] ;  /* 0x0021480001227983 */ /* 0x001ee80000100800 */
[----:B------:R0:W-:Y:S04]  /*5de00*/  @P2 STL [R1+0x2168], R28 ;  /* 0x0021681c01002387 */ /* 0x0001e80000100800 */
[----:B------:R-:W3:Y:S04]  /*5de10*/  LDL.LU R5, [R1+0x3410] ;  /* 0x0034100001057983 */ /* 0x000ee80000300800 */
[----:B------:R-:W3:Y:S04]  /*5de20*/  LDL.LU R4, [R1+0x342c] ;  /* 0x00342c0001047983 */ /* 0x000ee80000300800 */
[----:B------:R0:W-:Y:S04]  /*5de30*/  STL.64 [R1+0x718], R2 ;  /* 0x0007180201007387 */ /* 0x0001e80000100a00 */
[----:B------:R-:W-:Y:S04]  /*5de40*/  STL.64 [R1+0x720], R12 ;  /* 0x0007200c01007387 */ /* 0x000fe80000100a00 */
[----:B------:R-:W3:Y:S04]  /*5de50*/  LDL.LU R11, [R1+0x3414] ;  /* 0x00341400010b7983 */ /* 0x000ee80000300800 */
[----:B------:R-:W3:Y:S04]  /*5de60*/  LDL.LU R10, [R1+0x3420] ;  /* 0x00342000010a7983 */ /* 0x000ee80000300800 */
[----:B------:R-:W3:Y:S04]  /*5de70*/  LDL.LU R9, [R1+0x3418] ;  /* 0x0034180001097983 */ /* 0x000ee80000300800 */
[----:B------:R-:W1:Y:S04]  /*5de80*/  LDL.LU R8, [R1+0x3424] ;  /* 0x0034240001087983 */ /* 0x000e680000300800 */
[----:B------:R-:W3:Y:S04]  /*5de90*/  LDL R0, [R1+0x2144] ;  /* 0x0021440001007983 */ /* 0x000ee80000100800 */
[----:B------:R-:W-:Y:S04]  /*5dea0*/  STL.64 [R1+0x730], R22 ;  /* 0x0007301601007387 */ /* 0x000fe80000100a00 */
[----:B------:R-:W-:Y:S04]  /*5deb0*/  STL.64 [R1+0x728], R14 ;  /* 0x0007280e01007387 */ /* 0x000fe80000100a00 */
[----:B------:R-:W3:Y:S04]  /*5dec0*/  LDL.LU R29, [R1+0x341c] ;  /* 0x00341c00011d7983 */ /* 0x000ee80000300800 */
[----:B0-----:R-:W3:Y:S04]  /*5ded0*/  LDL.LU R28, [R1+0x3428] ;  /* 0x00342800011c7983 */ /* 0x001ee80000300800 */
[----:B------:R-:W3:Y:S04]  /*5dee0*/  LDL.LU R3, [R1+0x3430] ;  /* 0x0034300001037983 */ /* 0x000ee80000300800 */
[----:B------:R-:W3:Y:S04]  /*5def0*/  LDL.LU R2, [R1+0x3448] ;  /* 0x0034480001027983 */ /* 0x000ee80000300800 */
[----:B--2---:R0:W-:Y:S04]  /*5df00*/  @P4 STL [R1+0x2160], R35 ;  /* 0x0021602301004387 */ /* 0x0041e80000100800 */
[----:B0-----:R-:W2:Y:S04]  /*5df10*/  LDL R35, [R1+0x2140] ;  /* 0x0021400001237983 */ /* 0x001ea80000100800 */
[----:B----4-:R0:W-:Y:S01]  /*5df20*/  @P4 STL [R1+0x215c], R40 ;  /* 0x00215c2801004387 */ /* 0x0101e20000100800 */
[----:B---3--:R-:W-:-:S02]  /*5df30*/  IMAD.MOV.U32 R15, RZ, RZ, R11 ;  /* 0x000000ffff0f7224 */ /* 0x008fc400078e000b */
[----:B------:R-:W-:Y:S01]  /*5df40*/  IMAD.MOV.U32 R14, RZ, RZ, R10 ;  /* 0x000000ffff0e7224 */ /* 0x000fe200078e000a */
[----:B0-----:R-:W3:Y:S04]  /*5df50*/  LDL R40, [R1+0x213c] ;  /* 0x00213c0001287983 */ /* 0x001ee80000100800 */
[----:B------:R0:W-:Y:S01]  /*5df60*/  @P4 STL [R1+0x2158], R41 ;  /* 0x0021582901004387 */ /* 0x0001e20000100800 */
[----:B-1----:R-:W-:Y:S02]  /*5df70*/  IMAD.MOV.U32 R22, RZ, RZ, R8 ;  /* 0x000000ffff167224 */ /* 0x002fe400078e0008 */
[----:B------:R-:W-:Y:S01]  /*5df80*/  IMAD.MOV.U32 R23, RZ, RZ, R9 ;  /* 0x000000ffff177224 */ /* 0x000fe200078e0009 */
[----:B0-----:R-:W4:Y:S04]  /*5df90*/  LDL R41, [R1+0x2138] ;  /* 0x0021380001297983 */ /* 0x001f280000100800 */
[----:B------:R-:W-:Y:S04]  /*5dfa0*/  @P4 STL [R1+0x2164], R30 ;  /* 0x0021641e01004387 */ /* 0x000fe80000100800 */
[----:B------:R-:W3:Y:S04]  /*5dfb0*/  LDL.LU R9, [R1+0x3434] ;  /* 0x0034340001097983 */ /* 0x000ee80000300800 */
[----:B------:R0:W-:Y:S04]  /*5dfc0*/  STL.64 [R1+0x6f8], R4 ;  /* 0x0006f80401007387 */ /* 0x0001e80000100a00 */
[----:B------:R-:W-:Y:S04]  /*5dfd0*/  STL.64 [R1+0x700], R14 ;  /* 0x0007000e01007387 */ /* 0x000fe80000100a00 */
[----:B------:R1:W-:Y:S04]  /*5dfe0*/  STL.64 [R1+0x708], R22 ;  /* 0x0007081601007387 */ /* 0x0003e80000100a00 */
[----:B------:R-:W3:Y:S04]  /*5dff0*/  LDL.LU R8, [R1+0x344c] ;  /* 0x00344c0001087983 */ /* 0x000ee80000300800 */
[----:B------:R-:W2:Y:S04]  /*5e000*/  LDL.LU R13, [R1+0x3438] ;  /* 0x00343800010d7983 */ /* 0x000ea80000300800 */
[----:B------:R-:W1:Y:S04]  /*5e010*/  LDL.LU R12, [R1+0x3440] ;  /* 0x00344000010c7983 */ /* 0x000e680000300800 */
[----:B------:R-:W2:Y:S04]  /*5e020*/  LDL.LU R11, [R1+0x343c] ;  /* 0x00343c00010b7983 */ /* 0x000ea80000300800 */
[----:B------:R-:W2:Y:S01]  /*5e030*/  LDL.LU R10, [R1+0x3444] ;  /* 0x00344400010a7983 */ /* 0x000ea20000300800 */
[----:B------:R-:W-:-:S02]  /*5e040*/  ISETP.GT.AND P5, PT, R6, 0xc4, PT ;  /* 0x000000c40600780c */ /* 0x000fc40003fa4270 */
[----:B------:R-:W-:-:S11]  /*5e050*/  ISETP.GT.AND P2, PT, R6, 0xc5, PT ;  /* 0x000000c50600780c */ /* 0x000fd60003f44270 */
[----:B------:R0:W4:Y:S04]  /*5e060*/  @P5 LDG.E.U16 R34, desc[UR6][R4.64] ;  /* 0x0000000604225981 */ /* 0x000128000c1e1500 */
[----:B------:R-:W4:Y:S04]  /*5e070*/  @P5 LDG.E.U16 R33, desc[UR6][R14.64] ;  /* 0x000000060e215981 */ /* 0x000f28000c1e1500 */
[----:B------:R1:W4:Y:S04]  /*5e080*/  @P5 LDG.E.U16 R32, desc[UR6][R22.64] ;  /* 0x0000000616205981 */ /* 0x000328000c1e1500 */
[----:B------:R-:W4:Y:S04]  /*5e090*/  @P5 LDG.E.U16 R31, desc[UR6][R28.64] ;  /* 0x000000061c1f5981 */ /* 0x000f28000c1e1500 */
[----:B------:R0:W-:Y:S04]  /*5e0a0*/  STL.64 [R1+0x710], R28 ;  /* 0x0007101c01007387 */ /* 0x0001e80000100a00 */
[----:B---3--:R-:W3:Y:S04]  /*5e0b0*/  @P2 LDG.E.U16 R40, desc[UR6][R8.64] ;  /* 0x0000000608282981 */ /* 0x008ee8000c1e1500 */
[----:B--2---:R-:W2:Y:S01]  /*5e0c0*/  @P2 LDG.E.U16 R0, desc[UR6][R10.64] ;  /* 0x000000060a002981 */ /* 0x004ea2000c1e1500 */
[----:B0-----:R-:W-:-:S02]  /*5e0d0*/  IMAD.MOV.U32 R4, RZ, RZ, R2 ;  /* 0x000000ffff047224 */ /* 0x001fc400078e0002 */
[----:B------:R-:W-:Y:S02]  /*5e0e0*/  IMAD.MOV.U32 R5, RZ, RZ, R3 ;  /* 0x000000ffff057224 */ /* 0x000fe400078e0003 */
[----:B-1----:R-:W-:Y:S02]  /*5e0f0*/  IMAD.MOV.U32 R22, RZ, RZ, R12 ;  /* 0x000000ffff167224 */ /* 0x002fe400078e000c */
[----:B------:R-:W-:Y:S01]  /*5e100*/  IMAD.MOV.U32 R23, RZ, RZ, R13 ;  /* 0x000000ffff177224 */ /* 0x000fe200078e000d */
[----:B----4-:R-:W4:Y:S04]  /*5e110*/  @P2 LDG.E.U16 R41, desc[UR6][R4.64] ;  /* 0x0000000604292981 */ /* 0x010f28000c1e1500 */
[----:B------:R-:W3:Y:S04]  /*5e120*/  @P2 LDG.E.U16 R35, desc[UR6][R22.64] ;  /* 0x0000000616232981 */ /* 0x000ee8000c1e1500 */
[----:B------:R-:W-:Y:S04]  /*5e130*/  @P5 STL [R1+0x2148], R34 ;  /* 0x0021482201005387 */ /* 0x000fe80000100800 */
[----:B------:R-:W-:Y:S04]  /*5e140*/  @P5 STL [R1+0x214c], R33 ;  /* 0x00214c2101005387 */ /* 0x000fe80000100800 */
[----:B------:R-:W-:Y:S04]  /*5e150*/  @P5 STL [R1+0x2150], R32 ;  /* 0x0021502001005387 */ /* 0x000fe80000100800 */
[----:B------:R0:W-:Y:S04]  /*5e160*/  @P5 STL [R1+0x2154], R31 ;  /* 0x0021541f01005387 */ /* 0x0001e80000100800 */
[----:B------:R-:W3:Y:S04]  /*5e170*/  LDL.LU R3, [R1+0x3454] ;  /* 0x0034540001037983 */ /* 0x000ee80000300800 */
[----:B------:R-:W3:Y:S04]  /*5e180*/  LDL.LU R2, [R1+0x3464] ;  /* 0x0034640001027983 */ /* 0x000ee80000300800 */
[----:B------:R-:W3:Y:S04]  /*5e190*/  LDL R29, [R1+0x2134] ;  /* 0x00213400011d7983 */ /* 0x000ee80000100800 */
[----:B------:R-:W-:Y:S04]  /*5e1a0*/  STL.64 [R1+0x6d8], R4 ;  /* 0x0006d80401007387 */ /* 0x000fe80000100a00 */
[----:B------:R-:W3:Y:S04]  /*5e1b0*/  LDL R28, [R1+0x2130] ;  /* 0x00213000011c7983 */ /* 0x000ee80000100800 */
[----:B------:R-:W3:Y:S04]  /*5e1c0*/  LDL R30, [R1+0x212c] ;  /* 0x00212c00011e7983 */ /* 0x000ee80000100800 */
[----:B0-----:R-:W3:Y:S04]  /*5e1d0*/  LDL R31, [R1+0x2128] ;  /* 0x00212800011f7983 */ /* 0x001ee80000100800 */
[----:B------:R0:W-:Y:S04]  /*5e1e0*/  STL.64 [R1+0x6f0], R10 ;  /* 0x0006f00a01007387 */ /* 0x0001e80000100a00 */
[----:B------:R-:W-:Y:S04]  /*5e1f0*/  STL.64 [R1+0x6e0], R8 ;  /* 0x0006e00801007387 */ /* 0x000fe80000100a00 */
[----:B------:R-:W-:Y:S04]  /*5e200*/  STL.64 [R1+0x6e8], R22 ;  /* 0x0006e81601007387 */ /* 0x000fe80000100a00 */
[----:B0-----:R-:W3:Y:S04]  /*5e210*/  LDL.LU R11, [R1+0x3458] ;  /* 0x00345800010b7983 */ /* 0x001ee80000300800 */
[----:B------:R-:W3:Y:S04]  /*5e220*/  LDL.LU R10, [R1+0x3468] ;  /* 0x00346800010a7983 */ /* 0x000ee80000300800 */
[----:B------:R-:W3:Y:S04]  /*5e230*/  LDL.LU R14, [R1+0x345c] ;  /* 0x00345c00010e7983 */ /* 0x000ee80000300800 */
[----:B------:R-:W3:Y:S04]  /*5e240*/  LDL.LU R13, [R1+0x346c] ;  /* 0x00346c00010d7983 */ /* 0x000ee80000300800 */
[----:B------:R-:W3:Y:S04]  /*5e250*/  LDL.LU R12, [R1+0x3460] ;  /* 0x00346000010c7983 */ /* 0x000ee80000300800 */
[----:B--2---:R0:W-:Y:S04]  /*5e260*/  @P2 STL [R1+0x2144], R0 ;  /* 0x0021440001002387 */ /* 0x0041e80000100800 */
[----:B0-----:R-:W2:Y:S01]  /*5e270*/  LDL.LU R0, [R1+0x3470] ;  /* 0x0034700001007983 */ /* 0x001ea20000300800 */
[----:B------:R-:W-:-:S03]  /*5e280*/  ISETP.GT.AND P4, PT, R6, 0xc6, PT ;  /* 0x000000c60600780c */ /* 0x000fc60003f84270 */
[----:B------:R-:W2:Y:S04]  /*5e290*/  LDL R32, [R1+0x2124] ;  /* 0x0021240001207983 */ /* 0x000ea80000100800 */
[----:B------:R-:W2:Y:S04]  /*5e2a0*/  LDL R33, [R1+0x2120] ;  /* 0x0021200001217983 */ /* 0x000ea80000100800 */
[----:B----4-:R-:W-:Y:S04]  /*5e2b0*/  @P2 STL [R1+0x2138], R41 ;  /* 0x0021382901002387 */ /* 0x010fe80000100800 */
[----:B---3--:R-:W-:Y:S01]  /*5e2c0*/  @P2 STL [R1+0x213c], R40 ;  /* 0x00213c2801002387 */ /* 0x008fe20000100800 */
[----:B------:R-:W-:-:S03]  /*5e2d0*/  IMAD.MOV.U32 R9, RZ, RZ, R3 ;  /* 0x000000ffff097224 */ /* 0x000fc600078e0003 */
[----:B------:R0:W-:Y:S01]  /*5e2e0*/  @P2 STL [R1+0x2140], R35 ;  /* 0x0021402301002387 */ /* 0x0001e20000100800 */
[----:B------:R-:W-:-:S03]  /*5e2f0*/  IMAD.MOV.U32 R8, RZ, RZ, R2 ;  /* 0x000000ffff087224 */ /* 0x000fc600078e0002 */
[----:B------:R-:W3:Y:S04]  /*5e300*/  LDL.LU R5, [R1+0x3474] ;  /* 0x0034740001057983 */ /* 0x000ee80000300800 */
[----:B------:R-:W4:Y:S04]  /*5e310*/  LDL.LU R4, [R1+0x3490] ;  /* 0x0034900001047983 */ /* 0x000f280000300800 */
[----:B------:R-:W3:Y:S04]  /*5e320*/  LDL.LU R3, [R1+0x3478] ;  /* 0x0034780001037983 */ /* 0x000ee80000300800 */
[----:B------:R4:W-:Y:S04]  /*5e330*/  STL.64 [R1+0x6b8], R8 ;  /* 0x0006b80801007387 */ /* 0x0009e80000100a00 */
[----:B------:R-:W3:Y:S04]  /*5e340*/  LDL.LU R2, [R1+0x3484] ;  /* 0x0034840001027983 */ /* 0x000ee80000300800 */
[----:B------:R-:W3:Y:S04]  /*5e350*/  LDL R34, [R1+0x211c] ;  /* 0x00211c0001227983 */ /* 0x000ee80000100800 */
[----:B------:R4:W3:Y:S04]  /*5e360*/  @P4 LDG.E.U16 R31, desc[UR6][R8.64] ;  /* 0x00000006081f4981 */ /* 0x0008e8000c1e1500 */
[----:B0-----:R-:W3:Y:S04]  /*5e370*/  LDL R35, [R1+0x2118] ;  /* 0x0021180001237983 */ /* 0x001ee80000100800 */
[----:B------:R0:W3:Y:S01]  /*5e380*/  @P4 LDG.E.U16 R30, desc[UR6][R10.64] ;  /* 0x000000060a1e4981 */ /* 0x0000e2000c1e1500 */
[----:B------:R-:W-:-:S02]  /*5e390*/  IMAD.MOV.U32 R23, RZ, RZ, R14 ;  /* 0x000000ffff177224 */ /* 0x000fc400078e000e */
[----:B------:R-:W-:Y:S02]  /*5e3a0*/  IMAD.MOV.U32 R22, RZ, RZ, R13 ;  /* 0x000000ffff167224 */ /* 0x000fe400078e000d */
[----:B------:R-:W-:Y:S01]  /*5e3b0*/  IMAD.MOV.U32 R165, RZ, RZ, R12 ;  /* 0x000000ffffa57224 */ /* 0x000fe200078e000c */
[----:B------:R-:W3:Y:S04]  /*5e3c0*/  LDL.LU R13, [R1+0x347c] ;  /* 0x00347c00010d7983 */ /* 0x000ee80000300800 */
[----:B------:R-:W3:Y:S04]  /*5e3d0*/  @P4 LDG.E.U16 R28, desc[UR6][R22.64] ;  /* 0x00000006161c4981 */ /* 0x000ee8000c1e1500 */
[----:B------:R0:W-:Y:S04]  /*5e3e0*/  STL.64 [R1+0x6c0], R10 ;  /* 0x0006c00a01007387 */ /* 0x0001e80000100a00 */
[----:B------:R-:W-:Y:S01]  /*5e3f0*/  STL.64 [R1+0x6c8], R22 ;  /* 0x0006c81601007387 */ /* 0x000fe20000100a00 */
[----:B--2---:R-:W-:-:S05]  /*5e400*/  IMAD.MOV.U32 R164, RZ, RZ, R0 ;  /* 0x000000ffffa47224 */ /* 0x004fca00078e0000 */
[----:B------:R-:W2:Y:S04]  /*5e410*/  @P4 LDG.E.U16 R29, desc[UR6][R164.64] ;  /* 0x00000006a41d4981 */ /* 0x000ea8000c1e1500 */
[----:B------:R-:W-:Y:S04]  /*5e420*/  STL.64 [R1+0x6d0], R164 ;  /* 0x0006d0a401007387 */ /* 0x000fe80000100a00 */
[----:B------:R-:W2:Y:S04]  /*5e430*/  LDL.LU R12, [R1+0x3488] ;  /* 0x00348800010c7983 */ /* 0x000ea80000300800 */
[----:B------:R-:W2:Y:S04]  /*5e440*/  LDL.LU R15, [R1+0x3480] ;  /* 0x00348000010f7983 */ /* 0x000ea80000300800 */
[----:B------:R-:W2:Y:S01]  /*5e450*/  LDL.LU R14, [R1+0x348c] ;  /* 0x00348c00010e7983 */ /* 0x000ea20000300800 */
[----:B------:R-:W-:-:S03]  /*5e460*/  ISETP.GT.AND P5, PT, R6, 0xc7, PT ;  /* 0x000000c70600780c */ /* 0x000fc60003fa4270 */
[----:B------:R-:W2:Y:S04]  /*5e470*/  LDL R0, [R1+0x2114] ;  /* 0x0021140001007983 */ /* 0x000ea80000100800 */
[----:B------:R-:W2:Y:S04]  /*5e480*/  LDL R40, [R1+0x2110] ;  /* 0x0021100001287983 */ /* 0x000ea80000100800 */
[----:B------:R-:W2:Y:S01]  /*5e490*/  LDL R41, [R1+0x210c] ;  /* 0x00210c0001297983 */ /* 0x000ea20000100800 */
[----:B----4-:R-:W-:Y:S02]  /*5e4a0*/  IMAD.MOV.U32 R8, RZ, RZ, R4 ;  /* 0x000000ffff087224 */ /* 0x010fe400078e0004 */
[----:B---3--:R-:W-:Y:S01]  /*5e4b0*/  IMAD.MOV.U32 R9, RZ, RZ, R5 ;  /* 0x000000ffff097224 */ /* 0x008fe200078e0005 */
[----:B------:R1:W-:Y:S01]  /*5e4c0*/  @P4 STL [R1+0x2128], R31 ;  /* 0x0021281f01004387 */ /* 0x0003e20000100800 */
[----:B0-----:R-:W-:Y:S01]  /*5e4d0*/  MOV R10, R2 ;  /* 0x00000002000a7202 */ /* 0x001fe20000000f00 */
[----:B------:R-:W-:Y:S01]  /*5e4e0*/  IMAD.MOV.U32 R11, RZ, RZ, R3 ;  /* 0x000000ffff0b7224 */ /* 0x000fe200078e0003 */
[----:B------:R-:W-:Y:S01]  /*5e4f0*/  ISETP.GT.AND P2, PT, R6, 0xc8, PT ;  /* 0x000000c80600780c */ /* 0x000fe20003f44270 */
[----:B------:R0:W3:Y:S04]  /*5e500*/  @P5 LDG.E.U16 R35, desc[UR6][R8.64] ;  /* 0x0000000608235981 */ /* 0x0000e8000c1e1500 */
[----:B------:R4:W3:Y:S04]  /*5e510*/  @P5 LDG.E.U16 R34, desc[UR6][R10.64] ;  /* 0x000000060a225981 */ /* 0x0008e8000c1e1500 */
[----:B------:R-:W-:Y:S04]  /*5e520*/  @P4 STL [R1+0x212c], R30 ;  /* 0x00212c1e01004387 */ /* 0x000fe80000100800 */
[----:B------:R-:W-:Y:S04]  /*5e530*/  @P4 STL [R1+0x2130], R28 ;  /* 0x0021301c01004387 */ /* 0x000fe80000100800 */
[----:B--2---:R-:W-:Y:S04]  /*5e540*/  @P4 STL [R1+0x2134], R29 ;  /* 0x0021341d01004387 */ /* 0x004fe80000100800 */
[----:B------:R-:W0:Y:S04]  /*5e550*/  LDL.LU R5, [R1+0x3494] ;  /* 0x0034940001057983 */ /* 0x000e280000300800 */
[----:B------:R-:W2:Y:S04]  /*5e560*/  LDL.LU R4, [R1+0x34ac] ;  /* 0x0034ac0001047983 */ /* 0x000ea80000300800 */
[----:B------:R-:W-:Y:S04]  /*5e570*/  STL.64 [R1+0x698], R8 ;  /* 0x0006980801007387 */ /* 0x000fe80000100a00 */
[----:B------:R-:W-:Y:S04]  /*5e580*/  STL.64 [R1+0x6a0], R10 ;  /* 0x0006a00a01007387 */ /* 0x000fe80000100a00 */
[----:B------:R-:W4:Y:S04]  /*5e590*/  LDL.LU R3, [R1+0x3498] ;  /* 0x0034980001037983 */ /* 0x000f280000300800 */
[----:B------:R-:W3:Y:S04]  /*5e5a0*/  LDL.LU R2, [R1+0x34b0] ;  /* 0x0034b00001027983 */ /* 0x000ee80000300800 */
[----:B-1----:R-:W3:Y:S04]  /*5e5b0*/  LDL R31, [R1+0x2108] ;  /* 0x00210800011f7983 */ /* 0x002ee80000100800 */
[----:B------:R-:W-:Y:S04]  /*5e5c0*/  STL.64 [R1+0x6b0], R14 ;  /* 0x0006b00e01007387 */ /* 0x000fe80000100a00 */
[----:B------:R1:W-:Y:S04]  /*5e5d0*/  STL.64 [R1+0x6a8], R12 ;  /* 0x0006a80c01007387 */ /* 0x0003e80000100a00 */
[----:B------:R-:W3:Y:S04]  /*5e5e0*/  @P5 LDG.E.U16 R33, desc[UR6][R12.64] ;  /* 0x000000060c215981 */ /* 0x000ee8000c1e1500 */
[----:B------:R-:W3:Y:S04]  /*5e5f0*/  @P5 LDG.E.U16 R32, desc[UR6][R14.64] ;  /* 0x000000060e205981 */ /* 0x000ee8000c1e1500 */
[----:B-1----:R-:W3:Y:S04]  /*5e600*/  LDL.LU R13, [R1+0x349c] ;  /* 0x00349c00010d7983 */ /* 0x002ee80000300800 */
[----:B------:R-:W3:Y:S04]  /*5e610*/  LDL.LU R12, [R1+0x34a4] ;  /* 0x0034a400010c7983 */ /* 0x000ee80000300800 */
[----:B------:R-:W3:Y:S04]  /*5e620*/  LDL.LU R15, [R1+0x34a0] ;  /* 0x0034a000010f7983 */ /* 0x000ee80000300800 */
[----:B------:R-:W3:Y:S04]  /*5e630*/  LDL.LU R14, [R1+0x34a8] ;  /* 0x0034a800010e7983 */ /* 0x000ee80000300800 */
[----:B------:R-:W3:Y:S01]  /*5e640*/  LDL R28, [R1+0x2104] ;  /* 0x00210400011c7983 */ /* 0x000ee20000100800 */
[----:B0-----:R-:W-:-:S02]  /*5e650*/  IMAD.MOV.U32 R9, RZ, RZ, R5 ;  /* 0x000000ffff097224 */ /* 0x001fc400078e0005 */
[----:B--2---:R-:W-:Y:S02]  /*5e660*/  IMAD.MOV.U32 R8, RZ, RZ, R4 ;  /* 0x000000ffff087224 */ /* 0x004fe400078e0004 */
[----:B----4-:R-:W-:Y:S02]  /*5e670*/  IMAD.MOV.U32 R11, RZ, RZ, R3 ;  /* 0x000000ffff0b7224 */ /* 0x010fe400078e0003 */
[----:B---3--:R-:W-:Y:S01]  /*5e680*/  IMAD.MOV.U32 R10, RZ, RZ, R2 ;  /* 0x000000ffff0a7224 */ /* 0x008fe200078e0002 */
[----:B------:R0:W2:Y:S04]  /*5e690*/  @P2 LDG.E.U16 R31, desc[UR6][R8.64] ;  /* 0x00000006081f2981 */ /* 0x0000a8000c1e1500 */
[----:B------:R-:W3:Y:S04]  /*5e6a0*/  @P2 LDG.E.U16 R40, desc[UR6][R12.64] ;  /* 0x000000060c282981 */ /* 0x000ee8000c1e1500 */
[----:B------:R-:W4:Y:S04]  /*5e6b0*/  @P2 LDG.E.U16 R0, desc[UR6][R14.64] ;  /* 0x000000060e002981 */ /* 0x000f28000c1e1500 */
[----:B------:R1:W-:Y:S04]  /*5e6c0*/  @P5 STL [R1+0x2124], R32 ;  /* 0x0021242001005387 */ /* 0x0003e80000100800 */
[----:B------:R-:W2:Y:S04]  /*5e6d0*/  @P2 LDG.E.U16 R41, desc[UR6][R10.64] ;  /* 0x000000060a292981 */ /* 0x000ea8000c1e1500 */
[----:B-1----:R-:W2:Y:S04]  /*5e6e0*/  LDL R32, [R1+0x2100] ;  /* 0x0021000001207983 */ /* 0x002ea80000100800 */
[----:B------:R1:W-:Y:S04]  /*5e6f0*/  @P5 STL [R1+0x2120], R33 ;  /* 0x0021202101005387 */ /* 0x0003e80000100800 */
[----:B-1----:R-:W2:Y:S04]  /*5e700*/  LDL R33, [R1+0x20fc] ;  /* 0x0020fc0001217983 */ /* 0x002ea80000100800 */
[----:B------:R-:W-:Y:S04]  /*5e710*/  @P5 STL [R1+0x2118], R35 ;  /* 0x0021182301005387 */ /* 0x000fe80000100800 */
[----:B------:R-:W-:Y:S04]  /*5e720*/  @P5 STL [R1+0x211c], R34 ;  /* 0x00211c2201005387 */ /* 0x000fe80000100800 */
[----:B------:R-:W0:Y:S04]  /*5e730*/  LDL.LU R5, [R1+0x34b4] ;  /* 0x0034b40001057983 */ /* 0x000e280000300800 */
[----:B------:R-:W2:Y:S04]  /*5e740*/  LDL.LU R4, [R1+0x34c4] ;  /* 0x0034c40001047983 */ /* 0x000ea80000300800 */
[----:B------:R-:W-:Y:S04]  /*5e750*/  STL.64 [R1+0x678], R8 ;  /* 0x0006780801007387 */ /* 0x000fe80000100a00 */
[----:B------:R-:W-:Y:S04]  /*5e760*/  STL.64 [R1+0x680], R10 ;  /* 0x0006800a01007387 */ /* 0x000fe80000100a00 */
[----:B------:R-:W2:Y:S04]  /*5e770*/  LDL.LU R3, [R1+0x34b8] ;  /* 0x0034b80001037983 */ /* 0x000ea80000300800 */
[----:B------:R-:W2:Y:S04]  /*5e780*/  LDL.LU R2, [R1+0x34c8] ;  /* 0x0034c80001027983 */ /* 0x000ea80000300800 */
[----:B------:R-:W2:Y:S04]  /*5e790*/  LDL R30, [R1+0x20f8] ;  /* 0x0020f800011e7983 */ /* 0x000ea80000100800 */
[----:B------:R-:W-:Y:S04]  /*5e7a0*/  STL.64 [R1+0x690], R14 ;  /* 0x0006900e01007387 */ /* 0x000fe80000100a00 */
[----:B------:R1:W-:Y:S04]  /*5e7b0*/  STL.64 [R1+0x688], R12 ;  /* 0x0006880c01007387 */ /* 0x0003e80000100a00 */
[----:B-1----:R-:W2:Y:S04]  /*5e7c0*/  LDL.LU R12, [R1+0x34bc] ;  /* 0x0034bc00010c7983 */ /* 0x002ea80000300800 */
[----:B----4-:R1:W-:Y:S04]  /*5e7d0*/  @P2 STL [R1+0x2114], R0 ;  /* 0x0021140001002387 */ /* 0x0103e80000100800 */
[----:B-1----:R-:W4:Y:S04]  /*5e7e0*/  LDL.LU R0, [R1+0x34cc] ;  /* 0x0034cc0001007983 */ /* 0x002f280000300800 */
[----:B------:R-:W4:Y:S04]  /*5e7f0*/  LDL.LU R15, [R1+0x34c0] ;  /* 0x0034c000010f7983 */ /* 0x000f280000300800 */
[----:B------:R-:W4:Y:S01]  /*5e800*/  LDL.LU R14, [R1+0x34d0] ;  /* 0x0034d000010e7983 */ /* 0x000f220000300800 */
[----:B------:R-:W-:-:S03]  /*5e810*/  ISETP.GT.AND P4, PT, R6, 0xc9, PT ;  /* 0x000000c90600780c */ /* 0x000fc60003f84270 */
[----:B------:R-:W4:Y:S04]  /*5e820*/  LDL R34, [R1+0x20f4] ;  /* 0x0020f40001227983 */ /* 0x000f280000100800 */
[----:B------:R-:W4:Y:S04]  /*5e830*/  LDL R35, [R1+0x20f0] ;  /* 0x0020f00001237983 */ /* 0x000f280000100800 */
[----:B---3--:R1:W-:Y:S01]  /*5e840*/  @P2 STL [R1+0x2110], R40 ;  /* 0x0021102801002387 */ /* 0x0083e20000100800 */
[----:B0-----:R-:W-:-:S03]  /*5e850*/  IMAD.MOV.U32 R9, RZ, RZ, R5 ;  /* 0x000000ffff097224 */ /* 0x001fc600078e0005 */
[----:B-1----:R-:W3:Y:S04]  /*5e860*/  LDL R40, [R1+0x20ec] ;  /* 0x0020ec0001287983 */ /* 0x002ee80000100800 */
[----:B--2---:R0:W-:Y:S01]  /*5e870*/  @P2 STL [R1+0x210c], R41 ;  /* 0x00210c2901002387 */ /* 0x0041e20000100800 */
[----:B------:R-:W-:Y:S02]  /*5e880*/  IMAD.MOV.U32 R8, RZ, RZ, R4 ;  /* 0x000000ffff087224 */ /* 0x000fe400078e0004 */
[----:B------:R-:W-:Y:S02]  /*5e890*/  IMAD.MOV.U32 R11, RZ, RZ, R3 ;  /* 0x000000ffff0b7224 */ /* 0x000fe400078e0003 */
[----:B------:R-:W-:Y:S01]  /*5e8a0*/  IMAD.MOV.U32 R10, RZ, RZ, R2 ;  /* 0x000000ffff0a7224 */ /* 0x000fe200078e0002 */
[----:B------:R-:W2:Y:S04]  /*5e8b0*/  @P4 LDG.E.U16 R30, desc[UR6][R8.64] ;  /* 0x00000006081e4981 */ /* 0x000ea8000c1e1500 */
[----:B------:R-:W2:Y:S04]  /*5e8c0*/  @P4 LDG.E.U16 R33, desc[UR6][R10.64] ;  /* 0x000000060a214981 */ /* 0x000ea8000c1e1500 */
[----:B0-----:R-:W2:Y:S04]  /*5e8d0*/  LDL R41, [R1+0x2094] ;  /* 0x0020940001297983 */ /* 0x001ea80000100800 */
[----:B------:R0:W-:Y:S04]  /*5e8e0*/  @P2 STL [R1+0x2108], R31 ;  /* 0x0021081f01002387 */ /* 0x0001e80000100800 */
[----:B------:R-:W2:Y:S04]  /*5e8f0*/  LDL.LU R3, [R1+0x34d4] ;  /* 0x0034d40001037983 */ /* 0x000ea80000300800 */
[----:B------:R-:W2:Y:S04]  /*5e900*/  LDL.LU R2, [R1+0x34f0] ;  /* 0x0034f00001027983 */ /* 0x000ea80000300800 */
[----:B------:R-:W-:Y:S01]  /*5e910*/  STL.64 [R1+0x658], R8 ;  /* 0x0006580801007387 */ /* 0x000fe20000100a00 */
[----:B------:R-:W-:-:S03]  /*5e920*/  IMAD.MOV.U32 R13, RZ, RZ, R12 ;  /* 0x000000ffff0d7224 */ /* 0x000fc600078e000c */
[----:B------:R-:W-:Y:S04]  /*5e930*/  STL.64 [R1+0x660], R10 ;  /* 0x0006600a01007387 */ /* 0x000fe80000100a00 */
[----:B------:R-:W2:Y:S04]  /*5e940*/  LDL.LU R5, [R1+0x34d8] ;  /* 0x0034d80001057983 */ /* 0x000ea80000300800 */
[----:B------:R-:W3:Y:S04]  /*5e950*/  LDL.LU R4, [R1+0x34e4] ;  /* 0x0034e40001047983 */ /* 0x000ee80000300800 */
[----:B0-----:R-:W3:Y:S01]  /*5e960*/  LDL R31, [R1+0x2090] ;  /* 0x00209000011f7983 */ /* 0x001ee20000100800 */
[----:B----4-:R-:W-:-:S03]  /*5e970*/  IMAD.MOV.U32 R12, RZ, RZ, R0 ;  /* 0x000000ffff0c7224 */ /* 0x010fc600078e0000 */
[----:B------:R2:W4:Y:S04]  /*5e980*/  @P4 LDG.E.U16 R28, desc[UR6][R14.64] ;  /* 0x000000060e1c4981 */ /* 0x000528000c1e1500 */
[----:B------:R-:W4:Y:S04]  /*5e990*/  @P4 LDG.E.U16 R32, desc[UR6][R12.64] ;  /* 0x000000060c204981 */ /* 0x000f28000c1e1500 */
[----:B------:R-:W4:Y:S04]  /*5e9a0*/  LDL R0, [R1+0x208c] ;  /* 0x00208c0001007983 */ /* 0x000f280000100800 */
[----:B------:R-:W-:Y:S04]  /*5e9b0*/  STL.64 [R1+0x668], R12 ;  /* 0x0006680c01007387 */ /* 0x000fe80000100a00 */
[----:B------:R2:W-:Y:S04]  /*5e9c0*/  STL.64 [R1+0x670], R14 ;  /* 0x0006700e01007387 */ /* 0x0005e80000100a00 */
[----:B------:R-:W4:Y:S04]  /*5e9d0*/  LDL.LU R23, [R1+0x34dc] ;  /* 0x0034dc0001177983 */ /* 0x000f280000300800 */
[----:B------:R-:W4:Y:S04]  /*5e9e0*/  LDL.LU R22, [R1+0x34e8] ;  /* 0x0034e80001167983 */ /* 0x000f280000300800 */
[----:B------:R-:W4:Y:S01]  /*5e9f0*/  LDL.LU R29, [R1+0x34e0] ;  /* 0x0034e000011d7983 */ /* 0x000f220000300800 */
[----:B--2---:R-:W-:-:S02]  /*5ea00*/  IMAD.MOV.U32 R15, RZ, RZ, R5 ;  /* 0x000000ffff0f7224 */ /* 0x004fc400078e0005 */
[----:B---3--:R-:W-:Y:S01]  /*5ea10*/  IMAD.MOV.U32 R14, RZ, RZ, R4 ;  /* 0x000000ffff0e7224 */ /* 0x008fe200078e0004 */
[----:B----4-:R0:W-:Y:S04]  /*5ea20*/  @P4 STL [R1+0x2104], R28 ;  /* 0x0021041c01004387 */ /* 0x0101e80000100800 */
[----:B0-----:R-:W2:Y:S04]  /*5ea30*/  LDL.LU R28, [R1+0x34ec] ;  /* 0x0034ec00011c7983 */ /* 0x001ea80000300800 */
[----:B------:R0:W-:Y:S04]  /*5ea40*/  @P4 STL [R1+0x2100], R32 ;  /* 0x0021002001004387 */ /* 0x0001e80000100800 */
[----:B0-----:R-:W3:Y:S04]  /*5ea50*/  LDL R32, [R1+0x2088] ;  /* 0x0020880001207983 */ /* 0x001ee80000100800 */
[----:B------:R0:W-:Y:S04]  /*5ea60*/  @P4 STL [R1+0x20fc], R33 ;  /* 0x0020fc2101004387 */ /* 0x0001e80000100800 */
[----:B0-----:R-:W4:Y:S04]  /*5ea70*/  LDL R33, [R1+0x2084] ;  /* 0x0020840001217983 */ /* 0x001f280000100800 */
[----:B------:R-:W-:Y:S04]  /*5ea80*/  @P4 STL [R1+0x20f8], R30 ;  /* 0x0020f81e01004387 */ /* 0x000fe80000100800 */
[----:B------:R-:W4:Y:S04]  /*5ea90*/  LDL.LU R5, [R1+0x34f4] ;  /* 0x0034f40001057983 */ /* 0x000f280000300800 */
[----:B------:R-:W4:Y:S04]  /*5eaa0*/  LDL.LU R4, [R1+0x350c] ;  /* 0x00350c0001047983 */ /* 0x000f280000300800 */
[----:B------:R0:W-:Y:S04]  /*5eab0*/  STL.64 [R1+0x638], R2 ;  /* 0x0006380201007387 */ /* 0x0001e80000100a00 */
[----:B------:R-:W-:Y:S04]  /*5eac0*/  STL.64 [R1+0x640], R14 ;  /* 0x0006400e01007387 */ /* 0x000fe80000100a00 */
[----:B------:R-:W3:Y:S04]  /*5ead0*/  LDL.LU R9, [R1+0x34f8] ;  /* 0x0034f80001097983 */ /* 0x000ee80000300800 */
[----:B------:R-:W3:Y:S04]  /*5eae0*/  LDL.LU R8, [R1+0x3510] ;  /* 0x0035100001087983 */ /* 0x000ee80000300800 */
[----:B------:R-:W3:Y:S04]  /*5eaf0*/  LDL.LU R11, [R1+0x34fc] ;  /* 0x0034fc00010b7983 */ /* 0x000ee80000300800 */
[----:B------:R-:W3:Y:S01]  /*5eb00*/  LDL.LU R10, [R1+0x3504] ;  /* 0x00350400010a7983 */ /* 0x000ee20000300800 */
[----:B------:R-:W-:-:S02]  /*5eb10*/  ISETP.GT.AND P5, PT, R6, 0xca, PT ;  /* 0x000000ca0600780c */ /* 0x000fc40003fa4270 */
[C---:B------:R-:W-:Y:S01]  /*5eb20*/  ISETP.GT.AND P2, PT, R6.reuse, 0xcb, PT ;  /* 0x000000cb0600780c */ /* 0x040fe20003f44270 */
[----:B------:R-:W3:Y:S04]  /*5eb30*/  LDL.LU R13, [R1+0x3500] ;  /* 0x00350000010d7983 */ /* 0x000ee80000300800 */
[----:B------:R-:W3:Y:S06]  /*5eb40*/  LDL.LU R12, [R1+0x3508] ;  /* 0x00350800010c7983 */ /* 0x000eec0000300800 */
[----:B------:R-:W3:Y:S04]  /*5eb50*/  @P5 LDG.E.U16 R35, desc[UR6][R22.64] ;  /* 0x0000000616235981 */ /* 0x000ee8000c1e1500 */
[----:B------:R-:W3:Y:S04]  /*5eb60*/  @P5 LDG.E.U16 R40, desc[UR6][R14.64] ;  /* 0x000000060e285981 */ /* 0x000ee8000c1e1500 */
[----:B------:R-:W3:Y:S04]  /*5eb70*/  @P5 LDG.E.U16 R41, desc[UR6][R2.64] ;  /* 0x0000000602295981 */ /* 0x000ee8000c1e1500 */
[----:B--2---:R-:W2:Y:S04]  /*5eb80*/  @P5 LDG.E.U16 R34, desc[UR6][R28.64] ;  /* 0x000000061c225981 */ /* 0x004ea8000c1e1500 */
[----:B----4-:R-:W4:Y:S04]  /*5eb90*/  @P2 LDG.E.U16 R33, desc[UR6][R4.64] ;  /* 0x0000000604212981 */ /* 0x010f28000c1e1500 */
[----:B---3--:R-:W3:Y:S04]  /*5eba0*/  @P2 LDG.E.U16 R32, desc[UR6][R8.64] ;  /* 0x0000000608202981 */ /* 0x008ee8000c1e1500 */
[----:B------:R-:W3:Y:S04]  /*5ebb0*/  @P2 LDG.E.U16 R0, desc[UR6][R10.64] ;  /* 0x000000060a002981 */ /* 0x000ee8000c1e1500 */
[----:B------:R-:W-:Y:S04]  /*5ebc0*/  STL.64 [R1+0x650], R28 ;  /* 0x0006501c01007387 */ /* 0x000fe80000100a00 */
[----:B------:R-:W-:Y:S04]  /*5ebd0*/  STL.64 [R1+0x648], R22 ;  /* 0x0006481601007387 */ /* 0x000fe80000100a00 */
[----:B0-----:R-:W3:Y:S04]  /*5ebe0*/  LDL.LU R3, [R1+0x3514] ;  /* 0x0035140001037983 */ /* 0x001ee80000300800 */
[----:B------:R-:W3:Y:S04]  /*5ebf0*/  LDL.LU R2, [R1+0x3524] ;  /* 0x0035240001027983 */ /* 0x000ee80000300800 */
[----:B------:R-:W3:Y:S04]  /*5ec00*/  @P2 LDG.E.U16 R31, desc[UR6][R12.64] ;  /* 0x000000060c1f2981 */ /* 0x000ee8000c1e1500 */
[----:B--2---:R0:W-:Y:S04]  /*5ec10*/  @P5 STL [R1+0x20f4], R34 ;  /* 0x0020f42201005387 */ /* 0x0041e80000100800 */
[----:B0-----:R-:W2:Y:S04]  /*5ec20*/  LDL R34, [R1+0x2080] ;  /* 0x0020800001227983 */ /* 0x001ea80000100800 */
[----:B------:R0:W-:Y:S04]  /*5ec30*/  @P5 STL [R1+0x20f0], R35 ;  /* 0x0020f02301005387 */ /* 0x0001e80000100800 */
[----:B0-----:R-:W2:Y:S04]  /*5ec40*/  LDL R35, [R1+0x207c] ;  /* 0x00207c0001237983 */ /* 0x001ea80000100800 */
[----:B------:R0:W-:Y:S04]  /*5ec50*/  @P5 STL [R1+0x20ec], R40 ;  /* 0x0020ec2801005387 */ /* 0x0001e80000100800 */
[----:B0-----:R-:W2:Y:S04]  /*5ec60*/  LDL R40, [R1+0x2078] ;  /* 0x0020780001287983 */ /* 0x001ea80000100800 */
[----:B------:R0:W-:Y:S04]  /*5ec70*/  @P5 STL [R1+0x2094], R41 ;  /* 0x0020942901005387 */ /* 0x0001e80000100800 */
[----:B0-----:R-:W2:Y:S04]  /*5ec80*/  LDL R41, [R1+0x2074] ;  /* 0x0020740001297983 */ /* 0x001ea80000100800 */
        /* <DEDUP_REMOVED lines=8> */
[----:B0-----:R-:W2:Y:S04]  /*5ed10*/  LDL.LU R13, [R1+0x3520] ;  /* 0x00352000010d7983 */ /* 0x001ea80000300800 */
[----:B---3--:R0:W-:Y:S04]  /*5ed20*/  @P2 STL [R1+0x208c], R0 ;  /* 0x00208c0001002387 */ /* 0x0081e80000100800 */
[----:B0-----:R-:W3:Y:S04]  /*5ed30*/  LDL.LU R0, [R1+0x3530] ;  /* 0x0035300001007983 */ /* 0x001ee80000300800 */
[----:B------:R-:W3:Y:S04]  /*5ed40*/  LDL R9, [R1+0x2070] ;  /* 0x0020700001097983 */ /* 0x000ee80000100800 */
[----:B----4-:R-:W-:Y:S01]  /*5ed50*/  @P2 STL [R1+0x2084], R33 ;  /* 0x0020842101002387 */ /* 0x010fe20000100800 */
[----:B------:R-:W-:-:S03]  /*5ed60*/  ISETP.GT.AND P4, PT, R6, 0xcc, PT ;  /* 0x000000cc0600780c */ /* 0x000fc60003f84270 */
[----:B------:R-:W-:Y:S01]  /*5ed70*/  @P2 STL [R1+0x2088], R32 ;  /* 0x0020882001002387 */ /* 0x000fe20000100800 */
[----:B------:R-:W-:Y:S02]  /*5ed80*/  IMAD.MOV.U32 R14, RZ, RZ, R2 ;  /* 0x000000ffff0e7224 */ /* 0x000fe400078e0002 */
[----:B------:R-:W-:Y:S01]  /*5ed90*/  IMAD.MOV.U32 R15, RZ, RZ, R3 ;  /* 0x000000ffff0f7224 */ /* 0x000fe200078e0003 */
        /* <DEDUP_REMOVED lines=10> */
[----:B--2---:R-:W2:Y:S04]  /*5ee40*/  @P4 LDG.E.U16 R41, desc[UR6][R14.64] ;  /* 0x000000060e294981 */ /* 0x004ea8000c1e1500 */
[----:B------:R-:W2:Y:S01]  /*5ee50*/  @P4 LDG.E.U16 R40, desc[UR6][R22.64] ;  /* 0x0000000616284981 */ /* 0x000ea2000c1e1500 */
[----:B0-----:R-:W-:-:S02]  /*5ee60*/  IMAD.MOV.U32 R31, RZ, RZ, R29 ;  /* 0x000000ffff1f7224 */ /* 0x001fc400078e001d */
[----:B------:R-:W-:Y:S02]  /*5ee70*/  IMAD.MOV.U32 R30, RZ, RZ, R28 ;  /* 0x000000ffff1e7224 */ /* 0x000fe400078e001c */
[----:B------:R-:W2:Y:S04]  /*5ee80*/  LDL R28, [R1+0x206c] ;  /* 0x00206c00011c7983 */ /* 0x000ea80000100800 */
[----:B------:R4:W2:Y:S01]  /*5ee90*/  @P4 LDG.E.U16 R35, desc[UR6][R30.64] ;  /* 0x000000061e234981 */ /* 0x0008a2000c1e1500 */
[----:B------:R-:W-:-:S03]  /*5eea0*/  IMAD.MOV.U32 R33, RZ, RZ, R13 ;  /* 0x000000ffff217224 */ /* 0x000fc600078e000d */
[----:B------:R-:W-:Y:S04]  /*5eeb0*/  STL.64 [R1+0x600], R22 ;  /* 0x0006001601007387 */ /* 0x000fe80000100a00 */
[----:B------:R4:W-:Y:S01]  /*5eec0*/  STL.64 [R1+0x608], R30 ;  /* 0x0006081e01007387 */ /* 0x0009e20000100a00 */
[----:B---3--:R-:W-:-:S05]  /*5eed0*/  IMAD.MOV.U32 R32, RZ, RZ, R0 ;  /* 0x000000ffff207224 */ /* 0x008fca00078e0000 */
[----:B------:R-:W3:Y:S04]  /*5eee0*/  @P4 LDG.E.U16 R34, desc[UR6][R32.64] ;  /* 0x0000000620224981 */ /* 0x000ee8000c1e1500 */
[----:B------:R0:W-:Y:S04]  /*5eef0*/  STL.64 [R1+0x610], R32 ;  /* 0x0006102001007387 */ /* 0x0001e80000100a00 */
[----:B------:R-:W3:Y:S04]  /*5ef00*/  LDL R0, [R1+0x2068] ;  /* 0x0020680001007983 */ /* 0x000ee80000100800 */
[----:B------:R-:W3:Y:S01]  /*5ef10*/  LDL R164, [R1+0x2064] ;  /* 0x0020640001a47983 */ /* 0x000ee20000100800 */
[----:B------:R-:W-:-:S03]  /*5ef20*/  ISETP.GT.AND P5, PT, R6, 0xcd, PT ;  /* 0x000000cd0600780c */ /* 0x000fc60003fa4270 */
[----:B------:R-:W3:Y:S01]  /*5ef30*/  LDL R165, [R1+0x2060] ;  /* 0x0020600001a57983 */ /* 0x000ee20000100800 */
[----:B----4-:R-:W-:-:S03]  /*5ef40*/  IMAD.MOV.U32 R30, RZ, RZ, R11 ;  /* 0x000000ffff1e7224 */ /* 0x010fc600078e000b */
[----:B------:R-:W4:Y:S01]  /*5ef50*/  LDL.LU R29, [R1+0x2050] ;  /* 0x00205000011d7983 */ /* 0x000f220000300800 */
[----:B------:R-:W-:Y:S02]  /*5ef60*/  IMAD.MOV.U32 R31, RZ, RZ, R12 ;  /* 0x000000ffff1f7224 */ /* 0x000fe400078e000c */
[----:B------:R-:W-:Y:S02]  /*5ef70*/  IMAD.MOV.U32 R11, RZ, RZ, R10 ;  /* 0x000000ffff0b7224 */ /* 0x000fe400078e000a */
[----:B------:R-:W-:Y:S02]  /*5ef80*/  IMAD.MOV.U32 R10, RZ, RZ, R8 ;  /* 0x000000ffff0a7224 */ /* 0x000fe400078e0008 */
[----:B------:R-:W-:Y:S02]  /*5ef90*/  IMAD.MOV.U32 R22, RZ, RZ, R4 ;  /* 0x000000ffff167224 */ /* 0x000fe400078e0004 */
[----:B------:R-:W-:Y:S01]  /*5efa0*/  IMAD.MOV.U32 R23, RZ, RZ, R5 ;  /* 0x000000ffff177224 */ /* 0x000fe200078e0005 */
[----:B------:R-:W4:Y:S04]  /*5efb0*/  @P5 LDG.E.U16 R9, desc[UR6][R2.64] ;  /* 0x0000000602095981 */ /* 0x000f28000c1e1500 */
[----:B--2---:R-:W-:Y:S04]  /*5efc0*/  @P4 STL [R1+0x2074], R41 ;  /* 0x0020742901004387 */ /* 0x004fe80000100800 */
[----:B------:R-:W-:Y:S04]  /*5efd0*/  @P4 STL [R1+0x2078], R40 ;  /* 0x0020782801004387 */ /* 0x000fe80000100800 */
[----:B------:R-:W2:Y:S04]  /*5efe0*/  @P5 LDG.E.U16 R28, desc[UR6][R22.64] ;  /* 0x00000006161c5981 */ /* 0x000ea8000c1e1500 */
[----:B------:R1:W-:Y:S04]  /*5eff0*/  @P4 STL [R1+0x207c], R35 ;  /* 0x00207c2301004387 */ /* 0x0003e80000100800 */
[----:B---3--:R3:W-:Y:S04]  /*5f000*/  @P4 STL [R1+0x2080], R34 ;  /* 0x0020802201004387 */ /* 0x0087e80000100800 */
[----:B------:R-:W-:Y:S04]  /*5f010*/  STL.64 [R1+0x5d8], R30 ;  /* 0x0005d81e01007387 */ /* 0x000fe80000100a00 */
[----:B------:R-:W-:Y:S04]  /*5f020*/  STL.64 [R1+0x5e0], R10 ;  /* 0x0005e00a01007387 */ /* 0x000fe80000100a00 */
[----:B------:R-:W-:Y:S04]  /*5f030*/  STL.64 [R1+0x5e8], R22 ;  /* 0x0005e81601007387 */ /* 0x000fe80000100a00 */
[----:B------:R-:W-:Y:S04]  /*5f040*/  STL.64 [R1+0x5f0], R2 ;  /* 0x0005f00201007387 */ /* 0x000fe80000100a00 */
[----:B------:R-:W2:Y:S04]  /*5f050*/  LDL.LU R15, [R1+0x3554] ;  /* 0x00355400010f7983 */ /* 0x000ea80000300800 */
[----:B------:R-:W2:Y:S04]  /*5f060*/  @P5 LDG.E.U16 R0, desc[UR6][R10.64] ;  /* 0x000000060a005981 */ /* 0x000ea8000c1e1500 */
[----:B------:R-:W2:Y:S04]  /*5f070*/  LDL.LU R14, [R1+0x356c] ;  /* 0x00356c00010e7983 */ /* 0x000ea80000300800 */
[----:B0-----:R-:W2:Y:S04]  /*5f080*/  LDL.LU R33, [R1+0x3558] ;  /* 0x0035580001217983 */ /* 0x001ea80000300800 */
[----:B------:R-:W2:Y:S04]  /*5f090*/  LDL.LU R32, [R1+0x3570] ;  /* 0x0035700001207983 */ /* 0x000ea80000300800 */
[----:B------:R-:W2:Y:S04]  /*5f0a0*/  @P5 LDG.E.U16 R164, desc[UR6][R30.64] ;  /* 0x000000061ea45981 */ /* 0x000ea8000c1e1500 */
[----:B-1----:R-:W2:Y:S04]  /*5f0b0*/  LDL.LU R35, [R1+0x355c] ;  /* 0x00355c0001237983 */ /* 0x002ea80000300800 */
[----:B---3--:R-:W3:Y:S04]  /*5f0c0*/  LDL.LU R34, [R1+0x3564] ;  /* 0x0035640001227983 */ /* 0x008ee80000300800 */
[----:B------:R-:W3:Y:S04]  /*5f0d0*/  LDL.LU R41, [R1+0x3560] ;  /* 0x0035600001297983 */ /* 0x000ee80000300800 */
[----:B------:R-:W3:Y:S04]  /*5f0e0*/  LDL.LU R40, [R1+0x3568] ;  /* 0x0035680001287983 */ /* 0x000ee80000300800 */
[----:B------:R-:W3:Y:S04]  /*5f0f0*/  LDL.LU R13, [R1+0x3574] ;  /* 0x00357400010d7983 */ /* 0x000ee80000300800 */
[----:B------:R-:W3:Y:S04]  /*5f100*/  LDL.LU R12, [R1+0x3584] ;  /* 0x00358400010c7983 */ /* 0x000ee80000300800 */
[----:B----4-:R0:W-:Y:S01]  /*5f110*/  @P5 STL [R1+0x2070], R9 ;  /* 0x0020700901005387 */ /* 0x0101e20000100800 */
[----:B------:R-:W-:-:S03]  /*5f120*/  ISETP.GT.AND P2, PT, R6, 0xce, PT ;  /* 0x000000ce0600780c */ /* 0x000fc60003f44270 */
[----:B0-----:R-:W4:Y:S04]  /*5f130*/  LDL.LU R9, [R1+0x3578] ;  /* 0x0035780001097983 */ /* 0x001f280000300800 */
[----:B------:R-:W4:Y:S04]  /*5f140*/  LDL.LU R8, [R1+0x3588] ;  /* 0x0035880001087983 */ /* 0x000f280000300800 */
[----:B------:R-:W4:Y:S04]  /*5f150*/  LDL.LU R5, [R1+0x357c] ;  /* 0x00357c0001057983 */ /* 0x000f280000300800 */
[----:B------:R-:W4:Y:S04]  /*5f160*/  LDL.LU R4, [R1+0x358c] ;  /* 0x00358c0001047983 */ /* 0x000f280000300800 */
[----:B------:R-:W4:Y:S04]  /*5f170*/  LDL.LU R3, [R1+0x3580] ;  /* 0x0035800001037983 */ /* 0x000f280000300800 */
[----:B------:R-:W4:Y:S04]  /*5f180*/  LDL.LU R2, [R1+0x3590] ;  /* 0x0035900001027983 */ /* 0x000f280000300800 */
[----:B------:R-:W4:Y:S04]  /*5f190*/  LDL.LU.64 R22, [R1+0x4088] ;  /* 0x0040880001167983 */ /* 0x000f280000300a00 */
[----:B--2---:R0:W-:Y:S04]  /*5f1a0*/  @P5 STL [R1+0x206c], R28 ;  /* 0x00206c1c01005387 */ /* 0x0041e80000100800 */
[----:B0-----:R-:W2:Y:S04]  /*5f1b0*/  LDL.LU R28, [R1+0x4080] ;  /* 0x00408000011c7983 */ /* 0x001ea80000300800 */
[----:B------:R-:W2:Y:S04]  /*5f1c0*/  LDL.LU.64 R10, [R1+0x4078] ;  /* 0x00407800010a7983 */ /* 0x000ea80000300a00 */
[----:B------:R0:W-:Y:S04]  /*5f1d0*/  @P5 STL [R1+0x2068], R0 ;  /* 0x0020680001005387 */ /* 0x0001e80000100800 */
[----:B---3--:R-:W3:Y:S04]  /*5f1e0*/  @P2 LDG.E.U16 R165, desc[UR6][R40.64] ;  /* 0x0000000628a52981 */ /* 0x008ee8000c1e1500 */
[----:B0-----:R-:W2:Y:S04]  /*5f1f0*/  LDL.LU R0, [R1+0x4070] ;  /* 0x0040700001007983 */ /* 0x001ea80000300800 */
[----:B------:R-:W3:Y:S04]  /*5f200*/  LDL.LU.64 R30, [R1+0x4068] ;  /* 0x00406800011e7983 */ /* 0x000ee80000300a00 */
[----:B------:R-:W-:Y:S04]  /*5f210*/  @P5 STL [R1+0x2064], R164 ;  /* 0x002064a401005387 */ /* 0x000fe80000100800 */
[----:B------:R-:W-:Y:S04]  /*5f220*/  STL.64 [R1+0x5b8], R14 ;  /* 0x0005b80e01007387 */ /* 0x000fe80000100a00 */
[----:B------:R-:W-:Y:S04]  /*5f230*/  STL.64 [R1+0x5c0], R32 ;  /* 0x0005c02001007387 */ /* 0x000fe80000100a00 */
[----:B------:R-:W-:Y:S04]  /*5f240*/  STL.64 [R1+0x5c8], R34 ;  /* 0x0005c82201007387 */ /* 0x000fe80000100a00 */
[----:B------:R0:W-:Y:S04]  /*5f250*/  STL.64 [R1+0x5d0], R40 ;  /* 0x0005d02801007387 */ /* 0x0001e80000100a00 */
[----:B0-----:R-:W3:Y:S04]  /*5f260*/  LDL.LU.64 R40, [R1+0x4060] ;  /* 0x0040600001287983 */ /* 0x001ee80000300a00 */
[----:B--2---:R0:W2:Y:S04]  /*5f270*/  @P2 LDG.E.U16 R0, desc[UR6][R14.64] ;  /* 0x000000060e002981 */ /* 0x0040a8000c1e1500 */
[----:B---3--:R4:W3:Y:S04]  /*5f280*/  @P2 LDG.E.U16 R40, desc[UR6][R34.64] ;  /* 0x0000000622282981 */ /* 0x0088e8000c1e1500 */
[----:B------:R1:W2:Y:S01]  /*5f290*/  @P2 LDG.E.U16 R41, desc[UR6][R32.64] ;  /* 0x0000000620292981 */ /* 0x0002a2000c1e1500 */
[----:B------:R-:W-:Y:S01]  /*5f2a0*/  ISETP.GT.AND P4, PT, R6, 0xcf, PT ;  /* 0x000000cf0600780c */ /* 0x000fe20003f84270 */
[----:B0-----:R-:W-:-:S02]  /*5f2b0*/  IMAD.MOV.U32 R14, RZ, RZ, R12 ;  /* 0x000000ffff0e7224 */ /* 0x001fc400078e000c */
[----:B------:R-:W-:Y:S01]  /*5f2c0*/  IMAD.MOV.U32 R15, RZ, RZ, R13 ;  /* 0x000000ffff0f7224 */ /* 0x000fe200078e000d */
[----:B------:R-:W-:Y:S01]  /*5f2d0*/  PRMT R28, RZ, 0x7610, R28 ;  /* 0x00007610ff1c7816 */ /* 0x000fe2000000001c */
[----:B----4-:R-:W-:Y:S02]  /*5f2e0*/  IMAD.MOV.U32 R34, RZ, RZ, R4 ;  /* 0x000000ffff227224 */ /* 0x010fe400078e0004 */
[----:B-1----:R-:W-:Y:S01]  /*5f2f0*/  IMAD.MOV.U32 R32, RZ, RZ, R8 ;  /* 0x000000ffff207224 */ /* 0x002fe200078e0008 */
[----:B------:R-:W-:Y:S01]  /*5f300*/  MOV R33, R9 ;  /* 0x0000000900217202 */ /* 0x000fe20000000f00 */
[----:B------:R-:W-:Y:S02]  /*5f310*/  IMAD.MOV.U32 R35, RZ, RZ, R5 ;  /* 0x000000ffff237224 */ /* 0x000fe400078e0005 */
[----:B------:R-:W-:Y:S02]  /*5f320*/  IMAD.MOV.U32 R4, RZ, RZ, R2 ;  /* 0x000000ffff047224 */ /* 0x000fe400078e0002 */
[----:B------:R-:W-:Y:S01]  /*5f330*/  IMAD.MOV.U32 R5, RZ, RZ, R3 ;  /* 0x000000ffff057224 */ /* 0x000fe200078e0003 */
[----:B------:R-:W-:-:S02]  /*5f340*/  PRMT R31, RZ, 0x7610, R31 ;  /* 0x00007610ff1f7816 */ /* 0x000fc4000000001f */
[----:B------:R-:W-:Y:S01]  /*5f350*/  PRMT R30, RZ, 0x7610, R30 ;  /* 0x00007610ff1e7816 */ /* 0x000fe2000000001e */
[----:B------:R-:W4:Y:S04]  /*5f360*/  @P4 LDG.E.U16 R28, desc[UR6][R34.64] ;  /* 0x00000006221c4981 */ /* 0x000f28000c1e1500 */
[----:B------:R-:W4:Y:S04]  /*5f370*/  @P4 LDG.E.U16 R29, desc[UR6][R4.64] ;  /* 0x00000006041d4981 */ /* 0x000f28000c1e1500 */
[----:B------:R-:W4:Y:S04]  /*5f380*/  @P4 LDG.E.U16 R31, desc[UR6][R32.64] ;  /* 0x00000006201f4981 */ /* 0x000f28000c1e1500 */
[----:B------:R-:W4:Y:S04]  /*5f390*/  @P4 LDG.E.U16 R30, desc[UR6][R14.64] ;  /* 0x000000060e1e4981 */ /* 0x000f28000c1e1500 */
[----:B---3--:R0:W-:Y:S04]  /*5f3a0*/  STL [R1+0x205c], R40 ;  /* 0x00205c2801007387 */ /* 0x0081e80000100800 */
[----:B0-----:R-:W3:Y:S04]  /*5f3b0*/  LDL.LU R40, [R1+0x4058] ;  /* 0x0040580001287983 */ /* 0x001ee80000300800 */
[----:B--2---:R0:W-:Y:S04]  /*5f3c0*/  STL [R1+0x2058], R41 ;  /* 0x0020582901007387 */ /* 0x0041e80000100800 */
[----:B0-----:R-:W2:Y:S04]  /*5f3d0*/  LDL.LU R41, [R1+0x4054] ;  /* 0x0040540001297983 */ /* 0x001ea80000300800 */
[----:B------:R0:W-:Y:S04]  /*5f3e0*/  STL [R1+0x2054], R0 ;  /* 0x0020540001007387 */ /* 0x0001e80000100800 */
[----:B0-----:R-:W2:Y:S04]  /*5f3f0*/  LDL.LU R0, [R1+0x4050] ;  /* 0x0040500001007983 */ /* 0x001ea80000300800 */
[----:B------:R-:W-:Y:S04]  /*5f400*/  @P2 STL [R1+0x2060], R165 ;  /* 0x002060a501002387 */ /* 0x000fe80000100800 */
        /* <DEDUP_REMOVED lines=10> */
[----:B0-----:R-:W2:Y:S04]  /*5f4b0*/  LDL.LU R5, [R1+0x35a0] ;  /* 0x0035a00001057983 */ /* 0x001ea80000300800 */
[----:B------:R-:W2:Y:S01]  /*5f4c0*/  LDL.LU R4, [R1+0x35ac] ;  /* 0x0035ac0001047983 */ /* 0x000ea20000300800 */
[----:B------:R-:W-:-:S03]  /*5f4d0*/  ISETP.GT.AND P5, PT, R6, 0xd0, PT ;  /* 0x000000d00600780c */ /* 0x000fc60003fa4270 */
[----:B----4-:R-:W-:Y:S04]  /*5f4e0*/  STL [R1+0x3f28], R29 ;  /* 0x003f281d01007387 */ /* 0x010fe80000100800 */
[----:B------:R-:W-:Y:S04]  /*5f4f0*/  STL [R1+0x3f2c], R28 ;  /* 0x003f2c1c01007387 */ /* 0x000fe80000100800 */
[----:B------:R-:W-:Y:S04]  /*5f500*/  STL [R1+0x3f30], R31 ;  /* 0x003f301f01007387 */ /* 0x000fe80000100800 */
[----:B------:R-:W-:Y:S01]  /*5f510*/  STL [R1+0x3f34], R30 ;  /* 0x003f341e01007387 */ /* 0x000fe20000100800 */
[----:B------:R-:W-:-:S02]  /*5f520*/  PRMT R11, RZ, 0x7610, R11 ;  /* 0x00007610ff0b7816 */ /* 0x000fc4000000000b */
[----:B------:R-:W-:Y:S02]  /*5f530*/  PRMT R10, RZ, 0x7610, R10 ;  /* 0x00007610ff0a7816 */ /* 0x000fe4000000000a */
[----:B---3--:R-:W-:Y:S02]  /*5f540*/  PRMT R40, RZ, 0x7610, R40 ;  /* 0x00007610ff287816 */ /* 0x008fe40000000028 */
[----:B--2---:R-:W-:Y:S01]  /*5f550*/  PRMT R41, RZ, 0x7610, R41 ;  /* 0x00007610ff297816 */ /* 0x004fe20000000029 */
[----:B------:R-:W-:Y:S02]  /*5f560*/  IMAD.MOV.U32 R15, RZ, RZ, R13 ;  /* 0x000000ffff0f7224 */ /* 0x000fe400078e000d */
[----:B------:R-:W-:Y:S02]  /*5f570*/  IMAD.MOV.U32 R14, RZ, RZ, R12 ;  /* 0x000000ffff0e7224 */ /* 0x000fe400078e000c */
[----:B------:R-:W-:Y:S02]  /*5f580*/  IMAD.MOV.U32 R33, RZ, RZ, R9 ;  /* 0x000000ffff217224 */ /* 0x000fe400078e0009 */
[----:B------:R-:W-:-:S02]  /*5f590*/  IMAD.MOV.U32 R32, RZ, RZ, R8 ;  /* 0x000000ffff207224 */ /* 0x000fc400078e0008 */
[----:B------:R-:W-:Y:S02]  /*5f5a0*/  IMAD.MOV.U32 R165, RZ, RZ, R3 ;  /* 0x000000ffffa57224 */ /* 0x000fe400078e0003 */
[----:B------:R-:W-:Y:S01]  /*5f5b0*/  IMAD.MOV.U32 R164, RZ, RZ, R2 ;  /* 0x000000ffffa47224 */ /* 0x000fe200078e0002 */
[----:B------:R-:W2:Y:S04]  /*5f5c0*/  LDL.LU R3, [R1+0x35b4] ;  /* 0x0035b40001037983 */ /* 0x000ea80000300800 */
[----:B------:R-:W-:Y:S04]  /*5f5d0*/  STL.64 [R1+0x578], R14 ;  /* 0x0005780e01007387 */ /* 0x000fe80000100a00 */
[----:B------:R-:W-:Y:S01]  /*5f5e0*/  STL.64 [R1+0x580], R32 ;  /* 0x0005802001007387 */ /* 0x000fe20000100a00 */
[----:B------:R-:W-:-:S03]  /*5f5f0*/  IMAD.MOV.U32 R13, RZ, RZ, R5 ;  /* 0x000000ffff0d7224 */ /* 0x000fc600078e0005 */
[----:B------:R-:W-:Y:S04]  /*5f600*/  STL.64 [R1+0x588], R164 ;  /* 0x000588a401007387 */ /* 0x000fe80000100a00 */
[----:B------:R-:W3:Y:S01]  /*5f610*/  LDL.LU R2, [R1+0x35cc] ;  /* 0x0035cc0001027983 */ /* 0x000ee20000300800 */
[----:B------:R-:W-:-:S03]  /*5f620*/  IMAD.MOV.U32 R12, RZ, RZ, R4 ;  /* 0x000000ffff0c7224 */ /* 0x000fc600078e0004 */
[----:B------:R-:W4:Y:S04]  /*5f630*/  LDL.LU R35, [R1+0x35b8] ;  /* 0x0035b80001237983 */ /* 0x000f280000300800 */
[----:B------:R2:W4:Y:S04]  /*5f640*/  @P5 LDG.E.U16 R11, desc[UR6][R32.64] ;  /* 0x00000006200b5981 */ /* 0x000528000c1e1500 */
[----:B------:R-:W4:Y:S04]  /*5f650*/  LDL.LU R34, [R1+0x35d0] ;  /* 0x0035d00001227983 */ /* 0x000f280000300800 */
[----:B------:R-:W4:Y:S04]  /*5f660*/  LDL.LU R9, [R1+0x35bc] ;  /* 0x0035bc0001097983 */ /* 0x000f280000300800 */
[----:B------:R0:W-:Y:S04]  /*5f670*/  STL.64 [R1+0x590], R12 ;  /* 0x0005900c01007387 */ /* 0x0001e80000100a00 */
[----:B------:R-:W4:Y:S04]  /*5f680*/  @P5 LDG.E.U16 R10, desc[UR6][R14.64] ;  /* 0x000000060e0a5981 */ /* 0x000f28000c1e1500 */
[----:B------:R-:W4:Y:S04]  /*5f690*/  LDL.LU R8, [R1+0x35c4] ;  /* 0x0035c40001087983 */ /* 0x000f280000300800 */
[----:B------:R-:W4:Y:S04]  /*5f6a0*/  LDL.LU R5, [R1+0x35c0] ;  /* 0x0035c00001057983 */ /* 0x000f280000300800 */
[----:B------:R-:W4:Y:S04]  /*5f6b0*/  LDL.LU R4, [R1+0x35c8] ;  /* 0x0035c80001047983 */ /* 0x000f280000300800 */
[----:B------:R-:W4:Y:S04]  /*5f6c0*/  @P5 LDG.E.U16 R41, desc[UR6][R12.64] ;  /* 0x000000060c295981 */ /* 0x000f28000c1e1500 */
[----:B------:R-:W4:Y:S04]  /*5f6d0*/  @P5 LDG.E.U16 R40, desc[UR6][R164.64] ;  /* 0x00000006a4285981 */ /* 0x000f28000c1e1500 */
[----:B0-----:R-:W4:Y:S04]  /*5f6e0*/  LDL.LU.64 R12, [R1+0x4048] ;  /* 0x00404800010c7983 */ /* 0x001f280000300a00 */
[----:B------:R-:W4:Y:S04]  /*5f6f0*/  LDL.LU.64 R164, [R1+0x4040] ;  /* 0x0040400001a47983 */ /* 0x000f280000300a00 */
[----:B------:R-:W4:Y:S04]  /*5f700*/  LDL.LU R15, [R1+0x35d4] ;  /* 0x0035d400010f7983 */ /* 0x000f280000300800 */
[----:B------:R-:W4:Y:S01]  /*5f710*/  LDL.LU R14, [R1+0x35e4] ;  /* 0x0035e400010e7983 */ /* 0x000f220000300800 */
[----:B------:R-:W-:-:S02]  /*5f720*/  ISETP.GT.AND P2, PT, R6, 0xd1, PT ;  /* 0x000000d10600780c */ /* 0x000fc40003f44270 */
[----:B------:R-:W-:Y:S02]  /*5f730*/  PRMT R25, RZ, 0x7610, R25 ;  /* 0x00007610ff197816 */ /* 0x000fe40000000019 */
[----:B------:R-:W-:Y:S01]  /*5f740*/  PRMT R24, RZ, 0x7610, R24 ;  /* 0x00007610ff187816 */ /* 0x000fe20000000018 */
[----:B--2---:R-:W-:Y:S02]  /*5f750*/  IMAD.MOV.U32 R33, RZ, RZ, R3 ;  /* 0x000000ffff217224 */ /* 0x004fe400078e0003 */
[----:B---3--:R-:W-:Y:S01]  /*5f760*/  IMAD.MOV.U32 R32, RZ, RZ, R2 ;  /* 0x000000ffff207224 */ /* 0x008fe200078e0002 */
[----:B----4-:R0:W-:Y:S05]  /*5f770*/  STL [R1+0x2038], R11 ;  /* 0x0020380b01007387 */ /* 0x0101ea0000100800 */
[----:B------:R1:W2:Y:S04]  /*5f780*/  @P2 LDG.E.U16 R25, desc[UR6][R34.64] ;  /* 0x0000000622192981 */ /* 0x0002a8000c1e1500 */
[----:B------:R-:W3:Y:S04]  /*5f790*/  @P2 LDG.E.U16 R24, desc[UR6][R32.64] ;  /* 0x0000000620182981 */ /* 0x000ee8000c1e1500 */
[----:B0-----:R-:W1:Y:S04]  /*5f7a0*/  LDL.LU R11, [R1+0x35d8] ;  /* 0x0035d800010b7983 */ /* 0x001e680000300800 */
[----:B------:R-:W-:Y:S04]  /*5f7b0*/  STL.64 [R1+0x558], R32 ;  /* 0x0005582001007387 */ /* 0x000fe80000100a00 */
[----:B------:R0:W-:Y:S04]  /*5f7c0*/  STL [R1+0x2034], R10 ;  /* 0x0020340a01007387 */ /* 0x0001e80000100800 */
[----:B0-----:R-:W4:Y:S04]  /*5f7d0*/  LDL.LU R10, [R1+0x35e8] ;  /* 0x0035e800010a7983 */ /* 0x001f280000300800 */
[----:B------:R-:W2:Y:S04]  /*5f7e0*/  LDL.LU R3, [R1+0x35dc] ;  /* 0x0035dc0001037983 */ /* 0x000ea80000300800 */
[----:B------:R-:W2:Y:S04]  /*5f7f0*/  LDL.LU R2, [R1+0x35ec] ;  /* 0x0035ec0001027983 */ /* 0x000ea80000300800 */
[----:B------:R0:W-:Y:S04]  /*5f800*/  STL [R1+0x203c], R40 ;  /* 0x00203c2801007387 */ /* 0x0001e80000100800 */
[----:B------:R0:W-:Y:S01]  /*5f810*/  STL [R1+0x2040], R41 ;  /* 0x0020402901007387 */ /* 0x0001e20000100800 */
[----:B------:R-:W-:-:S02]  /*5f820*/  PRMT R164, RZ, 0x7610, R164 ;  /* 0x00007610ffa47816 */ /* 0x000fc400000000a4 */
[----:B------:R-:W-:Y:S01]  /*5f830*/  PRMT R165, RZ, 0x7610, R165 ;  /* 0x00007610ffa57816 */ /* 0x000fe200000000a5 */
[----:B0-----:R-:W-:Y:S02]  /*5f840*/  IMAD.MOV.U32 R40, RZ, RZ, R8 ;  /* 0x000000ffff287224 */ /* 0x001fe400078e0008 */
[----:B------:R-:W-:Y:S02]  /*5f850*/  IMAD.MOV.U32 R41, RZ, RZ, R9 ;  /* 0x000000ffff297224 */ /* 0x000fe400078e0009 */
[----:B------:R-:W-:Y:S02]  /*5f860*/  IMAD.MOV.U32 R8, RZ, RZ, R4 ;  /* 0x000000ffff087224 */ /* 0x000fe400078e0004 */
[----:B------:R-:W-:Y:S02]  /*5f870*/  IMAD.MOV.U32 R9, RZ, RZ, R5 ;  /* 0x000000ffff097224 */ /* 0x000fe400078e0005 */
[----:B------:R-:W2:Y:S04]  /*5f880*/  LDL.LU R5, [R1+0x35e0] ;  /* 0x0035e00001057983 */ /* 0x000ea80000300800 */
[----:B------:R-:W2:Y:S04]  /*5f890*/  @P2 LDG.E.U16 R164, desc[UR6][R40.64] ;  /* 0x0000000628a42981 */ /* 0x000ea8000c1e1500 */
[----:B------:R-:W-:Y:S04]  /*5f8a0*/  STL.64 [R1+0x560], R34 ;  /* 0x0005602201007387 */ /* 0x000fe80000100a00 */
[----:B------:R-:W3:Y:S04]  /*5f8b0*/  @P2 LDG.E.U16 R165, desc[UR6][R8.64] ;  /* 0x0000000608a52981 */ /* 0x000ee8000c1e1500 */
[----:B------:R-:W-:Y:S04]  /*5f8c0*/  STL.64 [R1+0x568], R40 ;  /* 0x0005682801007387 */ /* 0x000fe80000100a00 */
[----:B------:R0:W-:Y:S04]  /*5f8d0*/  STL.64 [R1+0x570], R8 ;  /* 0x0005700801007387 */ /* 0x0001e80000100a00 */
[----:B------:R-:W3:Y:S04]  /*5f8e0*/  LDL.LU R4, [R1+0x35f0] ;  /* 0x0035f00001047983 */ /* 0x000ee80000300800 */
[----:B0-----:R-:W3:Y:S04]  /*5f8f0*/  LDL.LU.64 R8, [R1+0x4038] ;  /* 0x0040380001087983 */ /* 0x001ee80000300a00 */
[----:B------:R-:W3:Y:S01]  /*5f900*/  LDL.LU.64 R40, [R1+0x4030] ;  /* 0x0040300001287983 */ /* 0x000ee20000300a00 */
[----:B------:R-:W-:Y:S01]  /*5f910*/  ISETP.GT.AND P4, PT, R6, 0xd2, PT ;  /* 0x000000d20600780c */ /* 0x000fe20003f84270 */
[----:B-1----:R-:W-:-:S02]  /*5f920*/  IMAD.MOV.U32 R35, RZ, RZ, R11 ;  /* 0x000000ffff237224 */ /* 0x002fc400078e000b */
[----:B----4-:R-:W-:Y:S01]  /*5f930*/  IMAD.MOV.U32 R34, RZ, RZ, R10 ;  /* 0x000000ffff227224 */ /* 0x010fe200078e000a */
[----:B--2---:R0:W-:Y:S04]  /*5f940*/  STL [R1+0x202c], R164 ;  /* 0x00202ca401007387 */ /* 0x0041e80000100800 */
[----:B---3--:R1:W-:Y:S01]  /*5f950*/  STL [R1+0x2030], R165 ;  /* 0x002030a501007387 */ /* 0x0083e20000100800 */
[----:B------:R-:W-:Y:S02]  /*5f960*/  IMAD.MOV.U32 R11, RZ, RZ, R5 ;  /* 0x000000ffff0b7224 */ /* 0x000fe400078e0005 */
[----:B0-----:R-:W-:Y:S02]  /*5f970*/  IMAD.MOV.U32 R164, RZ, RZ, R2 ;  /* 0x000000ffffa47224 */ /* 0x001fe400078e0002 */
[----:B-1----:R-:W-:-:S02]  /*5f980*/  IMAD.MOV.U32 R165, RZ, RZ, R3 ;  /* 0x000000ffffa57224 */ /* 0x002fc400078e0003 */
[----:B------:R-:W2:Y:S04]  /*5f990*/  LDL.LU R3, [R1+0x35f4] ;  /* 0x0035f40001037983 */ /* 0x000ea80000300800 */
[----:B------:R-:W-:Y:S04]  /*5f9a0*/  STL.64 [R1+0x538], R14 ;  /* 0x0005380e01007387 */ /* 0x000fe80000100a00 */
[----:B------:R-:W-:Y:S01]  /*5f9b0*/  STL.64 [R1+0x540], R34 ;  /* 0x0005402201007387 */ /* 0x000fe20000100a00 */
[----:B------:R-:W-:-:S03]  /*5f9c0*/  PRMT R9, RZ, 0x7610, R9 ;  /* 0x00007610ff097816 */ /* 0x000fc60000000009 */
[----:B------:R-:W-:Y:S01]  /*5f9d0*/  STL.64 [R1+0x548], R164 ;  /* 0x000548a401007387 */ /* 0x000fe20000100a00 */
[----:B------:R-:W-:-:S03]  /*5f9e0*/  PRMT R8, RZ, 0x7610, R8 ;  /* 0x00007610ff087816 */ /* 0x000fc60000000008 */
[----:B------:R-:W3:Y:S01]  /*5f9f0*/  LDL.LU R2, [R1+0x3610] ;  /* 0x0036100001027983 */ /* 0x000ee20000300800 */
[----:B------:R-:W-:-:S03]  /*5fa00*/  IMAD.MOV.U32 R10, RZ, RZ, R4 ;  /* 0x000000ffff0a7224 */ /* 0x000fc600078e0004 */
[----:B------:R-:W4:Y:S04]  /*5fa10*/  LDL.LU R33, [R1+0x35f8] ;  /* 0x0035f80001217983 */ /* 0x000f280000300800 */
[----:B------:R-:W4:Y:S04]  /*5fa20*/  LDL.LU R32, [R1+0x3604] ;  /* 0x0036040001207983 */ /* 0x000f280000300800 */
[----:B------:R0:W-:Y:S01]  /*5fa30*/  STL [R1+0x2028], R25 ;  /* 0x0020281901007387 */ /* 0x0001e20000100800 */
[----:B------:R-:W-:-:S03]  /*5fa40*/  PRMT R41, RZ, 0x7610, R41 ;  /* 0x00007610ff297816 */ /* 0x000fc60000000029 */
[----:B------:R2:W4:Y:S01]  /*5fa50*/  @P4 LDG.E.U16 R9, desc[UR6][R34.64] ;  /* 0x0000000622094981 */ /* 0x000522000c1e1500 */
[----:B------:R-:W-:-:S03]  /*5fa60*/  PRMT R40, RZ, 0x7610, R40 ;  /* 0x00007610ff287816 */ /* 0x000fc60000000028 */
[----:B------:R-:W4:Y:S04]  /*5fa70*/  @P4 LDG.E.U16 R8, desc[UR6][R14.64] ;  /* 0x000000060e084981 */ /* 0x000f28000c1e1500 */
[----:B------:R-:W4:Y:S04]  /*5fa80*/  @P4 LDG.E.U16 R41, desc[UR6][R10.64] ;  /* 0x000000060a294981 */ /* 0x000f28000c1e1500 */
[----:B------:R1:W4:Y:S04]  /*5fa90*/  @P4 LDG.E.U16 R40, desc[UR6][R164.64] ;  /* 0x00000006a4284981 */ /* 0x000328000c1e1500 */
[----:B0-----:R-:W4:Y:S04]  /*5faa0*/  LDL.LU R25, [R1+0x35fc] ;  /* 0x0035fc0001197983 */ /* 0x001f280000300800 */
[----:B------:R-:W-:Y:S04]  /*5fab0*/  STL.64 [R1+0x550], R10 ;  /* 0x0005500a01007387 */ /* 0x000fe80000100a00 */
[----:B------:R0:W-:Y:S04]  /*5fac0*/  STL [R1+0x2024], R24 ;  /* 0x0020241801007387 */ /* 0x0001e80000100800 */
[----:B0-----:R-:W4:Y:S04]  /*5fad0*/  LDL.LU R24, [R1+0x3608] ;  /* 0x0036080001187983 */ /* 0x001f280000300800 */
[----:B------:R-:W4:Y:S04]  /*5fae0*/  LDL.LU R5, [R1+0x3600] ;  /* 0x0036000001057983 */ /* 0x000f280000300800 */
[----:B------:R-:W4:Y:S04]  /*5faf0*/  LDL.LU R4, [R1+0x360c] ;  /* 0x00360c0001047983 */ /* 0x000f280000300800 */
[----:B------:R-:W4:Y:S04]  /*5fb00*/  LDL.LU.64 R10, [R1+0x4028] ;  /* 0x00402800010a7983 */ /* 0x000f280000300a00 */
[----:B------:R-:W1:Y:S01]  /*5fb10*/  LDL.LU.64 R164, [R1+0x4020] ;  /* 0x0040200001a47983 */ /* 0x000e620000300a00 */
[----:B------:R-:W-:-:S02]  /*5fb20*/  ISETP.GT.AND P5, PT, R6, 0xd3, PT ;  /* 0x000000d30600780c */ /* 0x000fc40003fa4270 */
[----:B------:R-:W-:Y:S02]  /*5fb30*/  PRMT R0, RZ, 0x7610, R0 ;  /* 0x00007610ff007816 */ /* 0x000fe40000000000 */
[----:B------:R-:W-:Y:S02]  /*5fb40*/  PRMT R27, RZ, 0x7610, R27 ;  /* 0x00007610ff1b7816 */ /* 0x000fe4000000001b */
[----:B------:R-:W-:Y:S01]  /*5fb50*/  PRMT R26, RZ, 0x7610, R26 ;  /* 0x00007610ff1a7816 */ /* 0x000fe2000000001a */
[----:B--2---:R-:W-:Y:S02]  /*5fb60*/  IMAD.MOV.U32 R35, RZ, RZ, R3 ;  /* 0x000000ffff237224 */ /* 0x004fe400078e0003 */
[----:B---3--:R-:W-:-:S05]  /*5fb70*/  IMAD.MOV.U32 R34, RZ, RZ, R2 ;  /* 0x000000ffff227224 */ /* 0x008fca00078e0002 */
[----:B------:R-:W2:Y:S04]  /*5fb80*/  @P5 LDG.E.U16 R26, desc[UR6][R34.64] ;  /* 0x00000006221a5981 */ /* 0x000ea8000c1e1500 */
[----:B----4-:R0:W-:Y:S04]  /*5fb90*/  STL [R1+0x2018], R9 ;  /* 0x0020180901007387 */ /* 0x0101e80000100800 */
[----:B0-----:R-:W3:Y:S04]  /*5fba0*/  LDL.LU R9, [R1+0x3614] ;  /* 0x0036140001097983 */ /* 0x001ee80000300800 */
[----:B------:R0:W-:Y:S04]  /*5fbb0*/  STL [R1+0x2014], R8 ;  /* 0x0020140801007387 */ /* 0x0001e80000100800 */
[----:B0-----:R-:W3:Y:S04]  /*5fbc0*/  LDL.LU R8, [R1+0x362c] ;  /* 0x00362c0001087983 */ /* 0x001ee80000300800 */
[----:B------:R-:W4:Y:S04]  /*5fbd0*/  LDL.LU R15, [R1+0x3618] ;  /* 0x00361800010f7983 */ /* 0x000f280000300800 */
[----:B------:R-:W-:Y:S04]  /*5fbe0*/  STL.64 [R1+0x518], R34 ;  /* 0x0005182201007387 */ /* 0x000fe80000100a00 */
[----:B------:R-:W4:Y:S04]  /*5fbf0*/  LDL.LU R14, [R1+0x3630] ;  /* 0x00363000010e7983 */ /* 0x000f280000300800 */
[----:B------:R-:W2:Y:S04]  /*5fc00*/  LDL.LU R3, [R1+0x361c] ;  /* 0x00361c0001037983 */ /* 0x000ea80000300800 */
[----:B------:R-:W3:Y:S01]  /*5fc10*/  LDL.LU R2, [R1+0x3624] ;  /* 0x0036240001027983 */ /* 0x000ee20000300800 */
[----:B-1----:R-:W-:-:S03]  /*5fc20*/  PRMT R164, RZ, 0x7610, R164 ;  /* 0x00007610ffa47816 */ /* 0x002fc600000000a4 */
[----:B------:R0:W-:Y:S04]  /*5fc30*/  STL [R1+0x201c], R40 ;  /* 0x00201c2801007387 */ /* 0x0001e80000100800 */
[----:B------:R1:W-:Y:S04]  /*5fc40*/  STL [R1+0x2020], R41 ;  /* 0x0020202901007387 */ /* 0x0003e80000100800 */
[----:B------:R-:W3:Y:S01]  /*5fc50*/  @P5 LDG.E.U16 R164, desc[UR6][R4.64] ;  /* 0x0000000604a45981 */ /* 0x000ee2000c1e1500 */
[----:B0-----:R-:W-:Y:S02]  /*5fc60*/  IMAD.MOV.U32 R40, RZ, RZ, R32 ;  /* 0x000000ffff287224 */ /* 0x001fe400078e0020 */
[----:B-1----:R-:W-:Y:S01]  /*5fc70*/  IMAD.MOV.U32 R41, RZ, RZ, R33 ;  /* 0x000000ffff297224 */ /* 0x002fe200078e0021 */
[----:B------:R-:W-:Y:S01]  /*5fc80*/  MOV R32, R24 ;  /* 0x0000001800207202 */ /* 0x000fe20000000f00 */
[----:B------:R-:W-:-:S02]  /*5fc90*/  IMAD.MOV.U32 R33, RZ, RZ, R25 ;  /* 0x000000ffff217224 */ /* 0x000fc400078e0019 */
[----:B------:R-:W3:Y:S04]  /*5fca0*/  LDL.LU R25, [R1+0x3620] ;  /* 0x0036200001197983 */ /* 0x000ee80000300800 */
[----:B------:R-:W3:Y:S04]  /*5fcb0*/  @P5 LDG.E.U16 R0, desc[UR6][R32.64] ;  /* 0x0000000620005981 */ /* 0x000ee8000c1e1500 */
[----:B------:R-:W-:Y:S04]  /*5fcc0*/  STL.64 [R1+0x520], R40 ;  /* 0x0005202801007387 */ /* 0x000fe80000100a00 */
[----:B------:R-:W-:Y:S04]  /*5fcd0*/  STL.64 [R1+0x528], R32 ;  /* 0x0005282001007387 */ /* 0x000fe80000100a00 */
[----:B------:R0:W-:Y:S04]  /*5fce0*/  STL.64 [R1+0x530], R4 ;  /* 0x0005300401007387 */ /* 0x0001e80000100a00 */
[----:B------:R-:W3:Y:S04]  /*5fcf0*/  LDL.LU R24, [R1+0x3628] ;  /* 0x0036280001187983 */ /* 0x000ee80000300800 */
[----:B------:R2:W3:Y:S04]  /*5fd00*/  @P5 LDG.E.U16 R27, desc[UR6][R40.64] ;  /* 0x00000006281b5981 */ /* 0x0004e8000c1e1500 */
[----:B0-----:R-:W3:Y:S01]  /*5fd10*/  LDL.LU.64 R4, [R1+0x4018] ;  /* 0x0040180001047983 */ /* 0x001ee20000300a00 */
[----:B------:R-:W-:-:S02]  /*5fd20*/  ISETP.GT.AND P2, PT, R6, 0xd4, PT ;  /* 0x000000d40600780c */ /* 0x000fc40003f44270 */
[----:B------:R-:W-:Y:S02]  /*5fd30*/  PRMT R17, RZ, 0x7610, R17 ;  /* 0x00007610ff117816 */ /* 0x000fe40000000011 */
[----:B------:R-:W-:Y:S02]  /*5fd40*/  PRMT R16, RZ, 0x7610, R16 ;  /* 0x00007610ff107816 */ /* 0x000fe40000000010 */
[----:B------:R-:W-:-:S07]  /*5fd50*/  PRMT R7, RZ, 0x7610, R7 ;  /* 0x00007610ff077816 */ /* 0x000fce0000000007 */
[----:B----4-:R-:W4:Y:S01]  /*5fd60*/  @P2 LDG.E.U16 R7, desc[UR6][R14.64] ;  /* 0x000000060e072981 */ /* 0x010f22000c1e1500 */
[----:B--2---:R-:W-:Y:S02]  /*5fd70*/  IMAD.MOV.U32 R41, RZ, RZ, R3 ;  /* 0x000000ffff297224 */ /* 0x004fe400078e0003 */
[----:B---3--:R-:W-:-:S05]  /*5fd80*/  IMAD.MOV.U32 R40, RZ, RZ, R2 ;  /* 0x000000ffff287224 */ /* 0x008fca00078e0002 */
[----:B------:R-:W2:Y:S04]  /*5fd90*/  @P2 LDG.E.U16 R16, desc[UR6][R40.64] ;  /* 0x0000000628102981 */ /* 0x000ea8000c1e1500 */
[----:B------:R0:W-:Y:S04]  /*5fda0*/  STL [R1+0x2010], R164 ;  /* 0x002010a401007387 */ /* 0x0001e80000100800 */
[----:B0-----:R-:W3:Y:S04]  /*5fdb0*/  LDL.LU R164, [R1+0x4010] ;  /* 0x0040100001a47983 */ /* 0x001ee80000300800 */
[----:B------:R-:W3:Y:S04]  /*5fdc0*/  LDL.LU.64 R32, [R1+0x4008] ;  /* 0x0040080001207983 */ /* 0x000ee80000300a00 */
[----:B------:R0:W-:Y:S04]  /*5fdd0*/  STL [R1+0x200c], R0 ;  /* 0x00200c0001007387 */ /* 0x0001e80000100800 */
[----:B------:R-:W3:Y:S04]  /*5fde0*/  @P2 LDG.E.U16 R17, desc[UR6][R24.64] ;  /* 0x0000000618112981 */ /* 0x000ee8000c1e1500 */
[----:B0-----:R-:W4:Y:S04]  /*5fdf0*/  LDL.LU R0, [R1+0x4004] ;  /* 0x0040040001007983 */ /* 0x001f280000300800 */
[----:B------:R-:W4:Y:S04]  /*5fe00*/  LDL.LU R3, [R1+0x3634] ;  /* 0x0036340001037983 */ /* 0x000f280000300800 */
[----:B------:R-:W-:Y:S04]  /*5fe10*/  STL.64 [R1+0x4f8], R8 ;  /* 0x0004f80801007387 */ /* 0x000fe80000100a00 */
[----:B------:R-:W-:Y:S04]  /*5fe20*/  STL.64 [R1+0x500], R14 ;  /* 0x0005000e01007387 */ /* 0x000fe80000100a00 */
[----:B------:R-:W-:Y:S04]  /*5fe30*/  STL.64 [R1+0x508], R40 ;  /* 0x0005082801007387 */ /* 0x000fe80000100a00 */
[----:B------:R-:W4:Y:S04]  /*5fe40*/  LDL.LU R2, [R1+0x3644] ;  /* 0x0036440001027983 */ /* 0x000f280000300800 */
[----:B------:R0:W-:Y:S01]  /*5fe50*/  STL.64 [R1+0x510], R24 ;  /* 0x0005101801007387 */ /* 0x0001e20000100a00 */
[----:B------:R-:W-:-:S06]  /*5fe60*/  PRMT R5, RZ, 0x7610, R5 ;  /* 0x00007610ff057816 */ /* 0x000fcc0000000005 */
[----:B------:R-:W4:Y:S04]  /*5fe70*/  @P2 LDG.E.U16 R5, desc[UR6][R8.64] ;  /* 0x0000000608052981 */ /* 0x000f28000c1e1500 */
[----:B0-----:R-:W4:Y:S04]  /*5fe80*/  LDL.LU R25, [R1+0x3638] ;  /* 0x0036380001197983 */ /* 0x001f280000300800 */
[----:B------:R-:W4:Y:S04]  /*5fe90*/  LDL.LU R24, [R1+0x3648] ;  /* 0x0036480001187983 */ /* 0x000f280000300800 */
[----:B------:R0:W-:Y:S04]  /*5fea0*/  STL [R1+0x2008], R27 ;  /* 0x0020081b01007387 */ /* 0x0001e80000100800 */
[----:B0-----:R-:W4:Y:S04]  /*5feb0*/  LDL.LU R27, [R1+0x363c] ;  /* 0x00363c00011b7983 */ /* 0x001f280000300800 */
[----:B------:R0:W-:Y:S04]  /*5fec0*/  STL [R1+0x2004], R26 ;  /* 0x0020041a01007387 */ /* 0x0001e80000100800 */
[----:B0-----:R-:W4:Y:S04]  /*5fed0*/  LDL.LU R26, [R1+0x364c] ;  /* 0x00364c00011a7983 */ /* 0x001f280000300800 */
[----:B------:R-:W4:Y:S04]  /*5fee0*/  LDL.LU R35, [R1+0x3640] ;  /* 0x0036400001237983 */ /* 0x000f280000300800 */
[----:B------:R-:W4:Y:S04]  /*5fef0*/  LDL.LU R34, [R1+0x3650] ;  /* 0x0036500001227983 */ /* 0x000f280000300800 */
[----:B------:R-:W4:Y:S01]  /*5ff00*/  LDL.LU R40, [R1+0x4000] ;  /* 0x0040000001287983 */ /* 0x000f220000300800 */
[----:B------:R-:W-:-:S02]  /*5ff10*/  ISETP.GT.AND P4, PT, R6, 0xd5, PT ;  /* 0x000000d50600780c */ /* 0x000fc40003f84270 */
[----:B------:R-:W-:Y:S01]  /*5ff20*/  PRMT R30, RZ, 0x7610, R30 ;  /* 0x00007610ff1e7816 */ /* 0x000fe2000000001e */
[----:B--2---:R-:W-:Y:S04]  /*5ff30*/  STL [R1+0x1ffc], R16 ;  /* 0x001ffc1001007387 */ /* 0x004fe80000100800 */
[----:B---3--:R4:W-:Y:S04]  /*5ff40*/  STL [R1+0x2000], R17 ;  /* 0x0020001101007387 */ /* 0x0089e80000100800 */
[----:B------:R-:W2:Y:S04]  /*5ff50*/  LDL.LU R15, [R1+0x3654] ;  /* 0x00365400010f7983 */ /* 0x000ea80000300800 */
[----:B------:R-:W3:Y:S04]  /*5ff60*/  LDL.LU R14, [R1+0x3670] ;  /* 0x00367000010e7983 */ /* 0x000ee80000300800 */
[----:B------:R-:W3:Y:S01]  /*5ff70*/  LDL.LU R9, [R1+0x3658] ;  /* 0x0036580001097983 */ /* 0x000ee20000300800 */
[----:B----4-:R-:W-:-:S02]  /*5ff80*/  IMAD.MOV.U32 R17, RZ, RZ, R3 ;  /* 0x000000ffff117224 */ /* 0x010fc400078e0003 */
[----:B------:R-:W-:-:S05]  /*5ff90*/  IMAD.MOV.U32 R16, RZ, RZ, R2 ;  /* 0x000000ffff107224 */ /* 0x000fca00078e0002 */
[----:B------:R-:W-:Y:S04]  /*5ffa0*/  STL.64 [R1+0x4d8], R16 ;  /* 0x0004d81001007387 */ /* 0x000fe80000100a00 */
[----:B------:R-:W4:Y:S04]  /*5ffb0*/  LDL.LU R8, [R1+0x3664] ;  /* 0x0036640001087983 */ /* 0x000f280000300800 */
[----:B------:R0:W-:Y:S04]  /*5ffc0*/  STL [R1+0x1ff8], R7 ;  /* 0x001ff80701007387 */ /* 0x0001e80000100800 */
[----:B------:R2:W4:Y:S04]  /*5ffd0*/  @P4 LDG.E.U16 R30, desc[UR6][R16.64] ;  /* 0x00000006101e4981 */ /* 0x000528000c1e1500 */
[----:B0-----:R-:W4:Y:S04]  /*5ffe0*/  LDL.LU R7, [R1+0x365c] ;  /* 0x00365c0001077983 */ /* 0x001f280000300800 */
[----:B------:R0:W-:Y:S04]  /*5fff0*/  STL [R1+0x1ff4], R5 ;  /* 0x001ff40501007387 */ /* 0x0001e80000100800 */
[----:B0-----:R-:W4:Y:S04]  /*60000*/  LDL.LU R5, [R1+0x3668] ;  /* 0x0036680001057983 */ /* 0x001f280000300800 */
[----:B------:R-:W4:Y:S04]  /*60010*/  LDL.LU R3, [R1+0x3660] ;  /* 0x0036600001037983 */ /* 0x000f280000300800 */
[----:B------:R-:W4:Y:S01]  /*60020*/  LDL.LU R2, [R1+0x366c] ;  /* 0x00366c0001027983 */ /* 0x000f220000300800 */
[----:B------:R-:W-:-:S06]  /*60030*/  PRMT R40, RZ, 0x7610, R40 ;  /* 0x00007610ff287816 */ /* 0x000fcc0000000028 */
[----:B------:R-:W4:Y:S01]  /*60040*/  @P4 LDG.E.U16 R40, desc[UR6][R34.64] ;  /* 0x0000000622284981 */ /* 0x000f22000c1e1500 */
[----:B------:R-:W-:Y:S02]  /*60050*/  PRMT R18, RZ, 0x7610, R18 ;  /* 0x00007610ff127816 */ /* 0x000fe40000000012 */
[----:B------:R-:W-:Y:S01]  /*60060*/  PRMT R20, RZ, 0x7610, R20 ;  /* 0x00007610ff147816 */ /* 0x000fe20000000014 */
[----:B------:R-:W-:Y:S04]  /*60070*/  STL.64 [R1+0x4e0], R24 ;  /* 0x0004e01801007387 */ /* 0x000fe80000100a00 */
[----:B------:R-:W-:Y:S04]  /*60080*/  STL.64 [R1+0x4e8], R26 ;  /* 0x0004e81a01007387 */ /* 0x000fe80000100a00 */
[----:B------:R0:W-:Y:S04]  /*60090*/  STL.64 [R1+0x4f0], R34 ;  /* 0x0004f02201007387 */ /* 0x0001e80000100a00 */
[----:B------:R1:W4:Y:S04]  /*600a0*/  @P4 LDG.E.U16 R18, desc[UR6][R24.64] ;  /* 0x0000000618124981 */ /* 0x000328000c1e1500 */
[----:B------:R1:W4:Y:S04]  /*600b0*/  @P4 LDG.E.U16 R20, desc[UR6][R26.64] ;  /* 0x000000061a144981 */ /* 0x000328000c1e1500 */
[----:B0-----:R-:W4:Y:S01]  /*600c0*/  LDL.LU.64 R34, [R1+0x3ff8] ;  /* 0x003ff80001227983 */ /* 0x001f220000300a00 */
[----:B--2---:R-:W-:-:S02]  /*600d0*/  IMAD.MOV.U32 R17, RZ, RZ, R15 ;  /* 0x000000ffff117224 */ /* 0x004fc400078e000f */
[----:B---3--:R-:W-:Y:S02]  /*600e0*/  IMAD.MOV.U32 R16, RZ, RZ, R14 ;  /* 0x000000ffff107224 */ /* 0x008fe400078e000e */
[----:B-1----:R-:W-:Y:S02]  /*600f0*/  IMAD.MOV.U32 R25, RZ, RZ, R9 ;  /* 0x000000ffff197224 */ /* 0x002fe400078e0009 */
[----:B----4-:R-:W-:Y:S01]  /*60100*/  IMAD.MOV.U32 R24, RZ, RZ, R8 ;  /* 0x000000ffff187224 */ /* 0x010fe200078e0008 */
[----:B------:R-:W-:Y:S01]  /*60110*/  STL [R1+0x3f38], R30 ;  /* 0x003f381e01007387 */ /* 0x000fe20000100800 */
[----:B------:R-:W-:Y:S02]  /*60120*/  IMAD.MOV.U32 R27, RZ, RZ, R7 ;  /* 0x000000ffff1b7224 */ /* 0x000fe400078e0007 */
[----:B------:R-:W-:Y:S02]  /*60130*/  IMAD.MOV.U32 R26, RZ, RZ, R5 ;  /* 0x000000ffff1a7224 */ /* 0x000fe400078e0005 */
[----:B------:R-:W-:Y:S01]  /*60140*/  IMAD.MOV.U32 R41, RZ, RZ, R3 ;  /* 0x000000ffff297224 */ /* 0x000fe200078e0003 */
[----:B------:R0:W-:Y:S04]  /*60150*/  STL [R1+0x1ff0], R40 ;  /* 0x001ff02801007387 */ /* 0x0001e80000100800 */
[----:B------:R-:W-:Y:S04]  /*60160*/  STL.64 [R1+0x4b8], R16 ;  /* 0x0004b81001007387 */ /* 0x000fe80000100a00 */
[----:B------:R-:W-:Y:S04]  /*60170*/  STL.64 [R1+0x4c0], R24 ;  /* 0x0004c01801007387 */ /* 0x000fe80000100a00 */
[----:B------:R-:W-:Y:S01]  /*60180*/  STL.64 [R1+0x4c8], R26 ;  /* 0x0004c81a01007387 */ /* 0x000fe20000100a00 */
[----:B0-----:R-:W-:-:S05]  /*60190*/  IMAD.MOV.U32 R40, RZ, RZ, R2 ;  /* 0x000000ffff287224 */ /* 0x001fca00078e0002 */
[----:B------:R0:W-:Y:S04]  /*601a0*/  STL.64 [R1+0x4d0], R40 ;  /* 0x0004d02801007387 */ /* 0x0001e80000100a00 */
[----:B------:R-:W2:Y:S04]  /*601b0*/  LDL.LU R15, [R1+0x3674] ;  /* 0x00367400010f7983 */ /* 0x000ea80000300800 */
[----:B------:R-:W3:Y:S04]  /*601c0*/  LDL.LU R14, [R1+0x368c] ;  /* 0x00368c00010e7983 */ /* 0x000ee80000300800 */
[----:B------:R-:W4:Y:S04]  /*601d0*/  LDL.LU R3, [R1+0x3678] ;  /* 0x0036780001037983 */ /* 0x000f280000300800 */
[----:B------:R-:W4:Y:S04]  /*601e0*/  LDL.LU R2, [R1+0x3690] ;  /* 0x0036900001027983 */ /* 0x000f280000300800 */
[----:B------:R-:W4:Y:S04]  /*601f0*/  LDL.LU R9, [R1+0x367c] ;  /* 0x00367c0001097983 */ /* 0x000f280000300800 */
[----:B------:R-:W4:Y:S04]  /*60200*/  LDL.LU R8, [R1+0x3684] ;  /* 0x0036840001087983 */ /* 0x000f280000300800 */
[----:B------:R-:W4:Y:S04]  /*60210*/  LDL.LU R7, [R1+0x3680] ;  /* 0x0036800001077983 */ /* 0x000f280000300800 */
[----:B------:R-:W4:Y:S01]  /*60220*/  LDL.LU R5, [R1+0x3688] ;  /* 0x0036880001057983 */ /* 0x000f220000300800 */
[----:B------:R-:W-:-:S02]  /*60230*/  ISETP.GT.AND P5, PT, R6, 0xd6, PT ;  /* 0x000000d60600780c */ /* 0x000fc40003fa4270 */
[----:B------:R-:W-:Y:S02]  /*60240*/  PRMT R31, RZ, 0x7610, R31 ;  /* 0x00007610ff1f7816 */ /* 0x000fe4000000001f */
[----:B------:R-:W-:Y:S02]  /*60250*/  PRMT R28, RZ, 0x7610, R28 ;  /* 0x00007610ff1c7816 */ /* 0x000fe4000000001c */
[----:B------:R-:W-:Y:S02]  /*60260*/  PRMT R29, RZ, 0x7610, R29 ;  /* 0x00007610ff1d7816 */ /* 0x000fe4000000001d */
[----:B------:R-:W-:Y:S02]  /*60270*/  PRMT R164, RZ, 0x7610, R164 ;  /* 0x00007610ffa47816 */ /* 0x000fe400000000a4 */
[----:B------:R-:W-:-:S03]  /*60280*/  ISETP.GT.AND P2, PT, R6, 0xd7, PT ;  /* 0x000000d70600780c */ /* 0x000fc60003f44270 */
[----:B------:R-:W4:Y:S04]  /*60290*/  @P5 LDG.E.U16 R31, desc[UR6][R40.64] ;  /* 0x00000006281f5981 */ /* 0x000f28000c1e1500 */
[----:B------:R-:W4:Y:S04]  /*602a0*/  @P5 LDG.E.U16 R28, desc[UR6][R26.64] ;  /* 0x000000061a1c5981 */ /* 0x000f28000c1e1500 */
[----:B------:R-:W4:Y:S04]  /*602b0*/  @P5 LDG.E.U16 R29, desc[UR6][R24.64] ;  /* 0x00000006181d5981 */ /* 0x000f28000c1e1500 */
[----:B------:R2:W4:Y:S01]  /*602c0*/  @P5 LDG.E.U16 R164, desc[UR6][R16.64] ;  /* 0x0000000610a45981 */ /* 0x000522000c1e1500 */
[----:B------:R-:W-:-:S02]  /*602d0*/  PRMT R33, RZ, 0x7610, R33 ;  /* 0x00007610ff217816 */ /* 0x000fc40000000021 */
[----:B------:R-:W-:Y:S01]  /*602e0*/  PRMT R32, RZ, 0x7610, R32 ;  /* 0x00007610ff207816 */ /* 0x000fe20000000020 */
[----:B0-----:R-:W4:Y:S01]  /*602f0*/  LDL.LU.64 R40, [R1+0x3ff0] ;  /* 0x003ff00001287983 */ /* 0x001f220000300a00 */
[----:B--2---:R-:W-:Y:S02]  /*60300*/  IMAD.MOV.U32 R17, RZ, RZ, R15 ;  /* 0x000000ffff117224 */ /* 0x004fe400078e000f */
[----:B---3--:R-:W-:Y:S02]  /*60310*/  IMAD.MOV.U32 R16, RZ, RZ, R14 ;  /* 0x000000ffff107224 */ /* 0x008fe400078e000e */
[----:B----4-:R-:W-:Y:S02]  /*60320*/  IMAD.MOV.U32 R15, RZ, RZ, R9 ;  /* 0x000000ffff0f7224 */ /* 0x010fe400078e0009 */
[----:B------:R-:W-:Y:S02]  /*60330*/  IMAD.MOV.U32 R14, RZ, RZ, R8 ;  /* 0x000000ffff0e7224 */ /* 0x000fe400078e0008 */
[----:B------:R-:W-:-:S02]  /*60340*/  IMAD.MOV.U32 R25, RZ, RZ, R7 ;  /* 0x000000ffff197224 */ /* 0x000fc400078e0007 */
[----:B------:R-:W-:Y:S01]  /*60350*/  IMAD.MOV.U32 R24, RZ, RZ, R5 ;  /* 0x000000ffff187224 */ /* 0x000fe200078e0005 */
[----:B------:R-:W2:Y:S04]  /*60360*/  @P2 LDG.E.U16 R32, desc[UR6][R14.64] ;  /* 0x000000060e202981 */ /* 0x000ea8000c1e1500 */
[----:B------:R-:W3:Y:S01]  /*60370*/  @P2 LDG.E.U16 R33, desc[UR6][R24.64] ;  /* 0x0000000618212981 */ /* 0x000ee2000c1e1500 */
[----:B------:R-:W-:Y:S02]  /*60380*/  PRMT R35, RZ, 0x7610, R35 ;  /* 0x00007610ff237816 */ /* 0x000fe40000000023 */
[----:B------:R-:W-:-:S04]  /*60390*/  PRMT R34, RZ, 0x7610, R34 ;  /* 0x00007610ff227816 */ /* 0x000fc80000000022 */
[----:B------:R-:W4:Y:S04]  /*603a0*/  @P2 LDG.E.U16 R35, desc[UR6][R2.64] ;  /* 0x0000000602232981 */ /* 0x000f28000c1e1500 */
[----:B------:R-:W-:Y:S04]  /*603b0*/  STL [R1+0x3f3c], R31 ;  /* 0x003f3c1f01007387 */ /* 0x000fe80000100800 */
[----:B------:R-:W-:Y:S04]  /*603c0*/  STL [R1+0x3f40], R28 ;  /* 0x003f401c01007387 */ /* 0x000fe80000100800 */
[----:B------:R-:W4:Y:S04]  /*603d0*/  @P2 LDG.E.U16 R34, desc[UR6][R16.64] ;  /* 0x0000000610222981 */ /* 0x000f28000c1e1500 */
[----:B------:R-:W-:Y:S04]  /*603e0*/  STL [R1+0x3f44], R29 ;  /* 0x003f441d01007387 */ /* 0x000fe80000100800 */
[----:B------:R-:W-:Y:S04]  /*603f0*/  STL [R1+0x1fec], R20 ;  /* 0x001fec1401007387 */ /* 0x000fe80000100800 */
[----:B------:R-:W-:Y:S04]  /*60400*/  STL [R1+0x1fe8], R18 ;  /* 0x001fe81201007387 */ /* 0x000fe80000100800 */
[----:B------:R-:W-:Y:S04]  /*60410*/  STL [R1+0x3f48], R164 ;  /* 0x003f48a401007387 */ /* 0x000fe80000100800 */
[----:B------:R-:W-:Y:S04]  /*60420*/  STL.64 [R1+0x498], R16 ;  /* 0x0004981001007387 */ /* 0x000fe80000100a00 */
[----:B------:R0:W-:Y:S04]  /*60430*/  STL.64 [R1+0x4a0], R2 ;  /* 0x0004a00201007387 */ /* 0x0001e80000100a00 */
[----:B------:R1:W-:Y:S04]  /*60440*/  STL.64 [R1+0x4a8], R14 ;  /* 0x0004a80e01007387 */ /* 0x0003e80000100a00 */
[----:B------:R-:W-:Y:S04]  /*60450*/  STL.64 [R1+0x4b0], R24 ;  /* 0x0004b01801007387 */ /* 0x000fe80000100a00 */
[----:B------:R-:W4:Y:S04]  /*60460*/  LDL.LU R9, [R1+0x3694] ;  /* 0x0036940001097983 */ /* 0x000f280000300800 */
[----:B------:R-:W4:Y:S04]  /*60470*/  LDL.LU R8, [R1+0x36a4] ;  /* 0x0036a40001087983 */ /* 0x000f280000300800 */
[----:B------:R-:W4:Y:S04]  /*60480*/  LDL.LU R7, [R1+0x3698] ;  /* 0x0036980001077983 */ /* 0x000f280000300800 */
[----:B------:R-:W4:Y:S04]  /*60490*/  LDL.LU R5, [R1+0x36a8] ;  /* 0x0036a80001057983 */ /* 0x000f280000300800 */
[----:B---3--:R-:W-:Y:S04]  /*604a0*/  STL [R1+0x3f4c], R33 ;  /* 0x003f4c2101007387 */ /* 0x008fe80000100800 */
[----:B--2---:R-:W-:Y:S04]  /*604b0*/  STL [R1+0x3f50], R32 ;  /* 0x003f502001007387 */ /* 0x004fe80000100800 */
[----:B0-----:R-:W2:Y:S04]  /*604c0*/  LDL.LU R3, [R1+0x369c] ;  /* 0x00369c0001037983 */ /* 0x001ea80000300800 */
[----:B------:R-:W2:Y:S04]  /*604d0*/  LDL.LU R2, [R1+0x36ac] ;  /* 0x0036ac0001027983 */ /* 0x000ea80000300800 */
[----:B-1----:R-:W3:Y:S04]  /*604e0*/  LDL.LU R15, [R1+0x36a0] ;  /* 0x0036a000010f7983 */ /* 0x002ee80000300800 */
[----:B------:R-:W3:Y:S01]  /*604f0*/  LDL.LU R14, [R1+0x36b0] ;  /* 0x0036b000010e7983 */ /* 0x000ee20000300800 */
[----:B------:R-:W-:-:S03]  /*60500*/  ISETP.GT.AND P4, PT, R6, 0xd8, PT ;  /* 0x000000d80600780c */ /* 0x000fc60003f84270 */
[----:B----4-:R0:W-:Y:S01]  /*60510*/  STL [R1+0x3f54], R35 ;  /* 0x003f542301007387 */ /* 0x0101e20000100800 */
[----:B------:R-:W-:-:S03]  /*60520*/  PRMT R40, RZ, 0x7610, R40 ;  /* 0x00007610ff287816 */ /* 0x000fc60000000028 */
[----:B------:R1:W-:Y:S04]  /*60530*/  STL [R1+0x3f58], R34 ;  /* 0x003f582201007387 */ /* 0x0003e80000100800 */
[----:B------:R-:W4:Y:S04]  /*60540*/  LDL.LU R20, [R1+0x36b4] ;  /* 0x0036b40001147983 */ /* 0x000f280000300800 */
[----:B------:R-:W4:Y:S01]  /*60550*/  LDL.LU R18, [R1+0x36d4] ;  /* 0x0036d40001127983 */ /* 0x000f220000300800 */
[----:B------:R-:W-:Y:S02]  /*60560*/  PRMT R41, RZ, 0x7610, R41 ;  /* 0x00007610ff297816 */ /* 0x000fe40000000029 */
[----:B0-----:R-:W-:Y:S01]  /*60570*/  PRMT R35, RZ, 0x7610, R35 ;  /* 0x00007610ff237816 */ /* 0x001fe20000000023 */
[----:B------:R-:W-:-:S02]  /*60580*/  IMAD.MOV.U32 R25, RZ, RZ, R9 ;  /* 0x000000ffff197224 */ /* 0x000fc400078e0009 */
[----:B------:R-:W-:Y:S02]  /*60590*/  IMAD.MOV.U32 R24, RZ, RZ, R8 ;  /* 0x000000ffff187224 */ /* 0x000fe400078e0008 */
[----:B------:R-:W-:Y:S02]  /*605a0*/  IMAD.MOV.U32 R27, RZ, RZ, R7 ;  /* 0x000000ffff1b7224 */ /* 0x000fe400078e0007 */
[----:B------:R-:W-:Y:S01]  /*605b0*/  IMAD.MOV.U32 R26, RZ, RZ, R5 ;  /* 0x000000ffff1a7224 */ /* 0x000fe200078e0005 */
[----:B-1----:R-:W-:Y:S01]  /*605c0*/  PRMT R34, RZ, 0x7610, R34 ;  /* 0x00007610ff227816 */ /* 0x002fe20000000022 */
[----:B------:R4:W-:Y:S04]  /*605d0*/  STL.64 [R1+0x478], R24 ;  /* 0x0004781801007387 */ /* 0x0009e80000100a00 */
[----:B------:R-:W-:Y:S04]  /*605e0*/  STL.64 [R1+0x480], R26 ;  /* 0x0004801a01007387 */ /* 0x000fe80000100a00 */
[----:B------:R-:W4:Y:S04]  /*605f0*/  LDL.LU R17, [R1+0x36b8] ;  /* 0x0036b80001117983 */ /* 0x000f280000300800 */
[----:B------:R-:W4:Y:S04]  /*60600*/  LDL.LU R16, [R1+0x36c8] ;  /* 0x0036c80001107983 */ /* 0x000f280000300800 */
[----:B------:R-:W4:Y:S04]  /*60610*/  @P4 LDG.E.U16 R35, desc[UR6][R26.64] ;  /* 0x000000061a234981 */ /* 0x000f28000c1e1500 */
[----:B------:R-:W4:Y:S04]  /*60620*/  LDL.LU R9, [R1+0x36bc] ;  /* 0x0036bc0001097983 */ /* 0x000f280000300800 */
[----:B------:R4:W4:Y:S04]  /*60630*/  @P4 LDG.E.U16 R34, desc[UR6][R24.64] ;  /* 0x0000000618224981 */ /* 0x000928000c1e1500 */
[----:B------:R-:W4:Y:S04]  /*60640*/  LDL.LU R8, [R1+0x36cc] ;  /* 0x0036cc0001087983 */ /* 0x000f280000300800 */
[----:B------:R-:W4:Y:S04]  /*60650*/  LDL.LU R7, [R1+0x36c0] ;  /* 0x0036c00001077983 */ /* 0x000f280000300800 */
[----:B------:R-:W4:Y:S04]  /*60660*/  LDL.LU R5, [R1+0x36d0] ;  /* 0x0036d00001057983 */ /* 0x000f280000300800 */
[----:B--2---:R-:W2:Y:S04]  /*60670*/  @P4 LDG.E.U16 R40, desc[UR6][R2.64] ;  /* 0x0000000602284981 */ /* 0x004ea8000c1e1500 */
[----:B---3--:R-:W3:Y:S04]  /*60680*/  @P4 LDG.E.U16 R41, desc[UR6][R14.64] ;  /* 0x000000060e294981 */ /* 0x008ee8000c1e1500 */
[----:B------:R-:W-:Y:S04]  /*60690*/  STL.64 [R1+0x488], R2 ;  /* 0x0004880201007387 */ /* 0x000fe80000100a00 */
[----:B------:R0:W-:Y:S01]  /*606a0*/  STL.64 [R1+0x490], R14 ;  /* 0x0004900e01007387 */ /* 0x0001e20000100a00 */
[----:B------:R-:W-:Y:S01]  /*606b0*/  ISETP.GT.AND P5, PT, R6, 0xd9, PT ;  /* 0x000000d90600780c */ /* 0x000fe20003fa4270 */
[----:B----4-:R-:W-:-:S02]  /*606c0*/  IMAD.MOV.U32 R25, RZ, RZ, R20 ;  /* 0x000000ffff197224 */ /* 0x010fc400078e0014 */
[----:B------:R-:W-:Y:S01]  /*606d0*/  IMAD.MOV.U32 R24, RZ, RZ, R18 ;  /* 0x000000ffff187224 */ /* 0x000fe200078e0012 */
[----:B0-----:R-:W4:Y:S04]  /*606e0*/  LDL.LU.64 R14, [R1+0x3fe8] ;  /* 0x003fe800010e7983 */ /* 0x001f280000300a00 */
[----:B------:R-:W4:Y:S01]  /*606f0*/  LDL.LU.64 R2, [R1+0x3fe0] ;  /* 0x003fe00001027983 */ /* 0x000f220000300a00 */
[----:B------:R-:W-:Y:S01]  /*60700*/  PRMT R164, RZ, 0x7610, R164 ;  /* 0x00007610ffa47816 */ /* 0x000fe200000000a4 */
[----:B------:R-:W-:Y:S02]  /*60710*/  IMAD.MOV.U32 R27, RZ, RZ, R17 ;  /* 0x000000ffff1b7224 */ /* 0x000fe400078e0011 */
[----:B------:R0:W-:Y:S04]  /*60720*/  STL [R1+0x3f9c], R35 ;  /* 0x003f9c2301007387 */ /* 0x0001e80000100800 */
[----:B------:R1:W-:Y:S01]  /*60730*/  STL [R1+0x3fa0], R34 ;  /* 0x003fa02201007387 */ /* 0x0003e20000100800 */
[----:B------:R-:W-:Y:S01]  /*60740*/  IMAD.MOV.U32 R26, RZ, RZ, R16 ;  /* 0x000000ffff1a7224 */ /* 0x000fe200078e0010 */
[----:B------:R-:W-:-:S02]  /*60750*/  PRMT R33, RZ, 0x7610, R33 ;  /* 0x00007610ff217816 */ /* 0x000fc40000000021 */
[----:B0-----:R-:W-:Y:S01]  /*60760*/  MOV R35, R9 ;  /* 0x0000000900237202 */ /* 0x001fe20000000f00 */
[----:B-1----:R-:W-:Y:S01]  /*60770*/  IMAD.MOV.U32 R34, RZ, RZ, R8 ;  /* 0x000000ffff227224 */ /* 0x002fe200078e0008 */
[----:B------:R-:W-:Y:S02]  /*60780*/  PRMT R32, RZ, 0x7610, R32 ;  /* 0x00007610ff207816 */ /* 0x000fe40000000020 */
[----:B------:R-:W-:Y:S02]  /*60790*/  PRMT R29, RZ, 0x7610, R29 ;  /* 0x00007610ff1d7816 */ /* 0x000fe4000000001d */
[----:B------:R-:W4:Y:S04]  /*607a0*/  @P5 LDG.E.U16 R33, desc[UR6][R34.64] ;  /* 0x0000000622215981 */ /* 0x000f28000c1e1500 */
[----:B------:R-:W4:Y:S04]  /*607b0*/  @P5 LDG.E.U16 R32, desc[UR6][R26.64] ;  /* 0x000000061a205981 */ /* 0x000f28000c1e1500 */
[----:B------:R0:W4:Y:S04]  /*607c0*/  @P5 LDG.E.U16 R29, desc[UR6][R24.64] ;  /* 0x00000006181d5981 */ /* 0x000128000c1e1500 */
[----:B--2---:R1:W-:Y:S04]  /*607d0*/  STL [R1+0x1fbc], R40 ;  /* 0x001fbc2801007387 */ /* 0x0043e80000100800 */
[----:B---3--:R2:W-:Y:S04]  /*607e0*/  STL [R1+0x1fc0], R41 ;  /* 0x001fc02901007387 */ /* 0x0085e80000100800 */
[----:B------:R0:W-:Y:S04]  /*607f0*/  STL.64 [R1+0x458], R24 ;  /* 0x0004581801007387 */ /* 0x0001e80000100a00 */
[----:B------:R3:W-:Y:S04]  /*60800*/  STL.64 [R1+0x460], R26 ;  /* 0x0004601a01007387 */ /* 0x0007e80000100a00 */
[----:B------:R0:W-:Y:S01]  /*60810*/  STL.64 [R1+0x468], R34 ;  /* 0x0004682201007387 */ /* 0x0001e20000100a00 */
[----:B-1----:R-:W-:-:S02]  /*60820*/  IMAD.MOV.U32 R40, RZ, RZ, R5 ;  /* 0x000000ffff287224 */ /* 0x002fc400078e0005 */
[----:B--2---:R-:W-:-:S05]  /*60830*/  IMAD.MOV.U32 R41, RZ, RZ, R7 ;  /* 0x000000ffff297224 */ /* 0x004fca00078e0007 */
[----:B------:R1:W-:Y:S04]  /*60840*/  STL.64 [R1+0x470], R40 ;  /* 0x0004702801007387 */ /* 0x0003e80000100a00 */
[----:B------:R-:W0:Y:S04]  /*60850*/  LDL.LU R20, [R1+0x36d8] ;  /* 0x0036d80001147983 */ /* 0x000e280000300800 */
[----:B------:R-:W2:Y:S04]  /*60860*/  LDL.LU R18, [R1+0x36f0] ;  /* 0x0036f00001127983 */ /* 0x000ea80000300800 */
[----:B------:R-:W3:Y:S04]  /*60870*/  LDL.LU R17, [R1+0x36dc] ;  /* 0x0036dc0001117983 */ /* 0x000ee80000300800 */
[----:B------:R-:W4:Y:S04]  /*60880*/  LDL.LU R16, [R1+0x36f4] ;  /* 0x0036f40001107983 */ /* 0x000f280000300800 */
[----:B------:R-:W4:Y:S04]  /*60890*/  LDL.LU R9, [R1+0x36e0] ;  /* 0x0036e00001097983 */ /* 0x000f280000300800 */
[----:B------:R-:W4:Y:S04]  /*608a0*/  LDL.LU R8, [R1+0x36e8] ;  /* 0x0036e80001087983 */ /* 0x000f280000300800 */
[----:B------:R-:W4:Y:S04]  /*608b0*/  @P5 LDG.E.U16 R164, desc[UR6][R40.64] ;  /* 0x0000000628a45981 */ /* 0x000f28000c1e1500 */
[----:B------:R-:W4:Y:S04]  /*608c0*/  LDL.LU R7, [R1+0x36e4] ;  /* 0x0036e40001077983 */ /* 0x000f280000300800 */
[----:B------:R-:W1:Y:S01]  /*608d0*/  LDL.LU R5, [R1+0x36ec] ;  /* 0x0036ec0001057983 */ /* 0x000e620000300800 */
[----:B------:R-:W-:-:S02]  /*608e0*/  ISETP.GT.AND P2, PT, R6, 0xda, PT ;  /* 0x000000da0600780c */ /* 0x000fc40003f44270 */
[----:B------:R-:W-:Y:S02]  /*608f0*/  PRMT R28, RZ, 0x7610, R28 ;  /* 0x00007610ff1c7816 */ /* 0x000fe4000000001c */
[----:B------:R-:W-:Y:S02]  /*60900*/  PRMT R31, RZ, 0x7610, R31 ;  /* 0x00007610ff1f7816 */ /* 0x000fe4000000001f */
[----:B------:R-:W-:Y:S02]  /*60910*/  PRMT R30, RZ, 0x7610, R30 ;  /* 0x00007610ff1e7816 */ /* 0x000fe4000000001e */
[----:B------:R-:W-:Y:S01]  /*60920*/  PRMT R165, RZ, 0x7610, R165 ;  /* 0x00007610ffa57816 */ /* 0x000fe200000000a5 */
[----:B0-----:R-:W-:Y:S02]  /*60930*/  IMAD.MOV.U32 R25, RZ, RZ, R20 ;  /* 0x000000ffff197224 */ /* 0x001fe400078e0014 */
[----:B--2---:R-:W-:Y:S02]  /*60940*/  IMAD.MOV.U32 R24, RZ, RZ, R18 ;  /* 0x000000ffff187224 */ /* 0x004fe400078e0012 */
[----:B---3--:R-:W-:-:S02]  /*60950*/  IMAD.MOV.U32 R27, RZ, RZ, R17 ;  /* 0x000000ffff1b7224 */ /* 0x008fc400078e0011 */
[----:B----4-:R-:W-:Y:S02]  /*60960*/  IMAD.MOV.U32 R26, RZ, RZ, R16 ;  /* 0x000000ffff1a7224 */ /* 0x010fe400078e0010 */
[----:B------:R-:W-:Y:S02]  /*60970*/  IMAD.MOV.U32 R35, RZ, RZ, R9 ;  /* 0x000000ffff237224 */ /* 0x000fe400078e0009 */
[----:B------:R-:W-:Y:S01]  /*60980*/  IMAD.MOV.U32 R34, RZ, RZ, R8 ;  /* 0x000000ffff227224 */ /* 0x000fe200078e0008 */
[----:B------:R-:W-:Y:S04]  /*60990*/  STL [R1+0x3f5c], R164 ;  /* 0x003f5ca401007387 */ /* 0x000fe80000100800 */
[----:B------:R-:W-:Y:S04]  /*609a0*/  STL [R1+0x3f60], R33 ;  /* 0x003f602101007387 */ /* 0x000fe80000100800 */
[----:B------:R-:W-:Y:S01]  /*609b0*/  STL [R1+0x3f64], R32 ;  /* 0x003f642001007387 */ /* 0x000fe20000100800 */
[----:B-1----:R-:W-:-:S02]  /*609c0*/  IMAD.MOV.U32 R40, RZ, RZ, R5 ;  /* 0x000000ffff287224 */ /* 0x002fc400078e0005 */
[----:B------:R-:W-:Y:S01]  /*609d0*/  IMAD.MOV.U32 R41, RZ, RZ, R7 ;  /* 0x000000ffff297224 */ /* 0x000fe200078e0007 */
[----:B------:R-:W-:Y:S04]  /*609e0*/  STL [R1+0x3f68], R29 ;  /* 0x003f681d01007387 */ /* 0x000fe80000100800 */
[----:B------:R-:W-:Y:S04]  /*609f0*/  STL.64 [R1+0x438], R24 ;  /* 0x0004381801007387 */ /* 0x000fe80000100a00 */
[----:B------:R-:W-:Y:S04]  /*60a00*/  STL.64 [R1+0x440], R26 ;  /* 0x0004401a01007387 */ /* 0x000fe80000100a00 */
[----:B------:R-:W-:Y:S04]  /*60a10*/  STL.64 [R1+0x448], R34 ;  /* 0x0004482201007387 */ /* 0x000fe80000100a00 */
[----:B------:R0:W-:Y:S04]  /*60a20*/  STL.64 [R1+0x450], R40 ;  /* 0x0004502801007387 */ /* 0x0001e80000100a00 */
[----:B------:R-:W2:Y:S04]  /*60a30*/  LDL.LU R20, [R1+0x36f8] ;  /* 0x0036f80001147983 */ /* 0x000ea80000300800 */
[----:B------:R-:W3:Y:S04]  /*60a40*/  LDL.LU R18, [R1+0x3708] ;  /* 0x0037080001127983 */ /* 0x000ee80000300800 */
[----:B------:R-:W4:Y:S04]  /*60a50*/  LDL.LU R17, [R1+0x36fc] ;  /* 0x0036fc0001117983 */ /* 0x000f280000300800 */
[----:B------:R-:W4:Y:S04]  /*60a60*/  LDL.LU R16, [R1+0x370c] ;  /* 0x00370c0001107983 */ /* 0x000f280000300800 */
[----:B------:R-:W4:Y:S04]  /*60a70*/  @P2 LDG.E.U16 R28, desc[UR6][R40.64] ;  /* 0x00000006281c2981 */ /* 0x000f28000c1e1500 */
[----:B------:R-:W4:Y:S04]  /*60a80*/  LDL.LU R9, [R1+0x3700] ;  /* 0x0037000001097983 */ /* 0x000f280000300800 */
[----:B------:R-:W4:Y:S04]  /*60a90*/  @P2 LDG.E.U16 R31, desc[UR6][R34.64] ;  /* 0x00000006221f2981 */ /* 0x000f28000c1e1500 */
[----:B------:R-:W4:Y:S04]  /*60aa0*/  LDL.LU R8, [R1+0x3710] ;  /* 0x0037100001087983 */ /* 0x000f280000300800 */
[----:B------:R-:W4:Y:S04]  /*60ab0*/  @P2 LDG.E.U16 R30, desc[UR6][R26.64] ;  /* 0x000000061a1e2981 */ /* 0x000f28000c1e1500 */
[----:B------:R-:W4:Y:S04]  /*60ac0*/  LDL.LU R7, [R1+0x3704] ;  /* 0x0037040001077983 */ /* 0x000f280000300800 */
[----:B------:R-:W4:Y:S04]  /*60ad0*/  LDL.LU R5, [R1+0x3714] ;  /* 0x0037140001057983 */ /* 0x000f280000300800 */
[----:B------:R2:W4:Y:S04]  /*60ae0*/  @P2 LDG.E.U16 R165, desc[UR6][R24.64] ;  /* 0x0000000618a52981 */ /* 0x000528000c1e1500 */
[----:B0-----:R-:W4:Y:S01]  /*60af0*/  LDL.LU.64 R40, [R1+0x3fd8] ;  /* 0x003fd80001287983 */ /* 0x001f220000300a00 */
[----:B------:R-:W-:-:S02]  /*60b00*/  ISETP.GT.AND P4, PT, R6, 0xdb, PT ;  /* 0x000000db0600780c */ /* 0x000fc40003f84270 */
[----:B------:R-:W-:Y:S02]  /*60b10*/  PRMT R163, RZ, 0x7610, R163 ;  /* 0x00007610ffa37816 */ /* 0x000fe400000000a3 */
[----:B------:R-:W-:Y:S02]  /*60b20*/  PRMT R162, RZ, 0x7610, R162 ;  /* 0x00007610ffa27816 */ /* 0x000fe400000000a2 */
[----:B------:R-:W-:Y:S02]  /*60b30*/  PRMT R161, RZ, 0x7610, R161 ;  /* 0x00007610ffa17816 */ /* 0x000fe400000000a1 */
[----:B------:R-:W-:Y:S01]  /*60b40*/  PRMT R160, RZ, 0x7610, R160 ;  /* 0x00007610ffa07816 */ /* 0x000fe200000000a0 */
[----:B--2---:R-:W-:Y:S02]  /*60b50*/  IMAD.MOV.U32 R25, RZ, RZ, R20 ;  /* 0x000000ffff197224 */ /* 0x004fe400078e0014 */
[----:B---3--:R-:W-:Y:S02]  /*60b60*/  IMAD.MOV.U32 R24, RZ, RZ, R18 ;  /* 0x000000ffff187224 */ /* 0x008fe400078e0012 */
[----:B----4-:R-:W-:Y:S01]  /*60b70*/  IMAD.MOV.U32 R27, RZ, RZ, R17 ;  /* 0x000000ffff1b7224 */ /* 0x010fe200078e0011 */
[----:B------:R-:W-:Y:S04]  /*60b80*/  STL [R1+0x3f6c], R28 ;  /* 0x003f6c1c01007387 */ /* 0x000fe80000100800 */
[----:B------:R0:W-:Y:S01]  /*60b90*/  STL [R1+0x3f70], R31 ;  /* 0x003f701f01007387 */ /* 0x0001e20000100800 */
[----:B------:R-:W-:-:S03]  /*60ba0*/  IMAD.MOV.U32 R26, RZ, RZ, R16 ;  /* 0x000000ffff1a7224 */ /* 0x000fc600078e0010 */
[----:B------:R1:W2:Y:S04]  /*60bb0*/  @P4 LDG.E.U16 R160, desc[UR6][R24.64] ;  /* 0x0000000618a04981 */ /* 0x0002a8000c1e1500 */
[----:B------:R3:W-:Y:S01]  /*60bc0*/  STL [R1+0x3f74], R30 ;  /* 0x003f741e01007387 */ /* 0x0007e20000100800 */
[----:B------:R-:W-:Y:S02]  /*60bd0*/  IMAD.MOV.U32 R35, RZ, RZ, R7 ;  /* 0x000000ffff237224 */ /* 0x000fe400078e0007 */
[----:B------:R-:W-:Y:S01]  /*60be0*/  IMAD.MOV.U32 R34, RZ, RZ, R5 ;  /* 0x000000ffff227224 */ /* 0x000fe200078e0005 */
[----:B------:R-:W-:Y:S04]  /*60bf0*/  STL [R1+0x3f78], R165 ;  /* 0x003f78a501007387 */ /* 0x000fe80000100800 */
[----:B------:R1:W-:Y:S01]  /*60c00*/  STL.64 [R1+0x418], R24 ;  /* 0x0004181801007387 */ /* 0x0003e20000100a00 */
[----:B0-----:R-:W-:-:S03]  /*60c10*/  IMAD.MOV.U32 R31, RZ, RZ, R9 ;  /* 0x000000ffff1f7224 */ /* 0x001fc600078e0009 */
[----:B------:R0:W4:Y:S01]  /*60c20*/  @P4 LDG.E.U16 R161, desc[UR6][R26.64] ;  /* 0x000000061aa14981 */ /* 0x000122000c1e1500 */
[----:B---3--:R-:W-:-:S03]  /*60c30*/  IMAD.MOV.U32 R30, RZ, RZ, R8 ;  /* 0x000000ffff1e7224 */ /* 0x008fc600078e0008 */
[----:B------:R0:W-:Y:S04]  /*60c40*/  STL.64 [R1+0x420], R26 ;  /* 0x0004201a01007387 */ /* 0x0001e80000100a00 */
[----:B------:R-:W3:Y:S04]  /*60c50*/  @P4 LDG.E.U16 R163, desc[UR6][R34.64] ;  /* 0x0000000622a34981 */ /* 0x000ee8000c1e1500 */
[----:B------:R0:W-:Y:S04]  /*60c60*/  STL.64 [R1+0x428], R30 ;  /* 0x0004281e01007387 */ /* 0x0001e80000100a00 */
[----:B------:R0:W-:Y:S04]  /*60c70*/  STL.64 [R1+0x430], R34 ;  /* 0x0004302201007387 */ /* 0x0001e80000100a00 */
[----:B------:R-:W1:Y:S04]  /*60c80*/  LDL.LU R20, [R1+0x3718] ;  /* 0x0037180001147983 */ /* 0x000e680000300800 */
[----:B------:R-:W2:Y:S04]  /*60c90*/  LDL.LU R18, [R1+0x3734] ;  /* 0x0037340001127983 */ /* 0x000ea80000300800 */
[----:B------:R-:W0:Y:S04]  /*60ca0*/  LDL.LU R17, [R1+0x371c] ;  /* 0x00371c0001117983 */ /* 0x000e280000300800 */
[----:B------:R-:W4:Y:S04]  /*60cb0*/  LDL.LU R16, [R1+0x3728] ;  /* 0x0037280001107983 */ /* 0x000f280000300800 */
[----:B------:R-:W4:Y:S04]  /*60cc0*/  LDL.LU R9, [R1+0x3720] ;  /* 0x0037200001097983 */ /* 0x000f280000300800 */
[----:B------:R-:W4:Y:S04]  /*60cd0*/  LDL.LU R8, [R1+0x372c] ;  /* 0x00372c0001087983 */ /* 0x000f280000300800 */
[----:B------:R-:W4:Y:S04]  /*60ce0*/  LDL.LU R7, [R1+0x3724] ;  /* 0x0037240001077983 */ /* 0x000f280000300800 */
[----:B------:R0:W4:Y:S04]  /*60cf0*/  @P4 LDG.E.U16 R162, desc[UR6][R30.64] ;  /* 0x000000061ea24981 */ /* 0x000128000c1e1500 */
[----:B------:R-:W4:Y:S01]  /*60d00*/  LDL.LU R5, [R1+0x3730] ;  /* 0x0037300001057983 */ /* 0x000f220000300800 */
[----:B------:R-:W-:-:S02]  /*60d10*/  ISETP.GT.AND P5, PT, R6, 0xdc, PT ;  /* 0x000000dc0600780c */ /* 0x000fc40003fa4270 */
[----:B------:R-:W-:Y:S02]  /*60d20*/  PRMT R159, RZ, 0x7610, R159 ;  /* 0x00007610ff9f7816 */ /* 0x000fe4000000009f */
[----:B------:R-:W-:Y:S02]  /*60d30*/  PRMT R158, RZ, 0x7610, R158 ;  /* 0x00007610ff9e7816 */ /* 0x000fe4000000009e */
[----:B------:R-:W-:Y:S02]  /*60d40*/  PRMT R157, RZ, 0x7610, R157 ;  /* 0x00007610ff9d7816 */ /* 0x000fe4000000009d */
[----:B------:R-:W-:Y:S01]  /*60d50*/  PRMT R156, RZ, 0x7610, R156 ;  /* 0x00007610ff9c7816 */ /* 0x000fe2000000009c */
[----:B---3--:R-:W-:Y:S01]  /*60d60*/  STL [R1+0x3f7c], R163 ;  /* 0x003f7ca301007387 */ /* 0x008fe20000100800 */
[----:B-1----:R-:W-:Y:S02]  /*60d70*/  IMAD.MOV.U32 R25, RZ, RZ, R20 ;  /* 0x000000ffff197224 */ /* 0x002fe400078e0014 */
[----:B--2---:R-:W-:-:S02]  /*60d80*/  IMAD.MOV.U32 R24, RZ, RZ, R18 ;  /* 0x000000ffff187224 */ /* 0x004fc400078e0012 */
[----:B0-----:R-:W-:Y:S02]  /*60d90*/  IMAD.MOV.U32 R27, RZ, RZ, R17 ;  /* 0x000000ffff1b7224 */ /* 0x001fe400078e0011 */
[----:B----4-:R-:W-:Y:S02]  /*60da0*/  IMAD.MOV.U32 R26, RZ, RZ, R16 ;  /* 0x000000ffff1a7224 */ /* 0x010fe400078e0010 */
[----:B------:R-:W-:Y:S02]  /*60db0*/  IMAD.MOV.U32 R31, RZ, RZ, R9 ;  /* 0x000000ffff1f7224 */ /* 0x000fe400078e0009 */
[----:B------:R-:W-:Y:S02]  /*60dc0*/  IMAD.MOV.U32 R30, RZ, RZ, R8 ;  /* 0x000000ffff1e7224 */ /* 0x000fe400078e0008 */
[----:B------:R-:W-:Y:S01]  /*60dd0*/  IMAD.MOV.U32 R35, RZ, RZ, R7 ;  /* 0x000000ffff237224 */ /* 0x000fe200078e0007 */
[----:B------:R-:W-:Y:S04]  /*60de0*/  STL [R1+0x3f80], R162 ;  /* 0x003f80a201007387 */ /* 0x000fe80000100800 */
[----:B------:R-:W-:Y:S01]  /*60df0*/  STL [R1+0x3f84], R161 ;  /* 0x003f84a101007387 */ /* 0x000fe20000100800 */
[----:B------:R-:W-:-:S03]  /*60e00*/  IMAD.MOV.U32 R34, RZ, RZ, R5 ;  /* 0x000000ffff227224 */ /* 0x000fc600078e0005 */
[----:B------:R-:W-:Y:S04]  /*60e10*/  STL [R1+0x3f88], R160 ;  /* 0x003f88a001007387 */ /* 0x000fe80000100800 */
[----:B------:R0:W-:Y:S04]  /*60e20*/  STL.64 [R1+0x3f8], R24 ;  /* 0x0003f81801007387 */ /* 0x0001e80000100a00 */
[----:B------:R1:W-:Y:S04]  /*60e30*/  STL.64 [R1+0x400], R26 ;  /* 0x0004001a01007387 */ /* 0x0003e80000100a00 */
[----:B------:R2:W-:Y:S04]  /*60e40*/  STL.64 [R1+0x408], R30 ;  /* 0x0004081e01007387 */ /* 0x0005e80000100a00 */
[----:B------:R3:W-:Y:S04]  /*60e50*/  STL.64 [R1+0x410], R34 ;  /* 0x0004102201007387 */ /* 0x0007e80000100a00 */
[----:B------:R-:W0:Y:S04]  /*60e60*/  LDL.LU R20, [R1+0x3738] ;  /* 0x0037380001147983 */ /* 0x000e280000300800 */
[----:B------:R-:W4:Y:S04]  /*60e70*/  LDL.LU R18, [R1+0x3750] ;  /* 0x0037500001127983 */ /* 0x000f280000300800 */
[----:B------:R-:W1:Y:S04]  /*60e80*/  LDL.LU R17, [R1+0x373c] ;  /* 0x00373c0001117983 */ /* 0x000e680000300800 */
[----:B------:R-:W2:Y:S04]  /*60e90*/  LDL.LU R16, [R1+0x3754] ;  /* 0x0037540001107983 */ /* 0x000ea80000300800 */
[----:B------:R-:W3:Y:S04]  /*60ea0*/  @P5 LDG.E.U16 R159, desc[UR6][R34.64] ;  /* 0x00000006229f5981 */ /* 0x000ee8000c1e1500 */
[----:B------:R-:W3:Y:S04]  /*60eb0*/  LDL.LU R9, [R1+0x3740] ;  /* 0x0037400001097983 */ /* 0x000ee80000300800 */
[----:B------:R-:W3:Y:S04]  /*60ec0*/  @P5 LDG.E.U16 R158, desc[UR6][R30.64] ;  /* 0x000000061e9e5981 */ /* 0x000ee8000c1e1500 */
[----:B------:R-:W3:Y:S04]  /*60ed0*/  LDL.LU R8, [R1+0x3748] ;  /* 0x0037480001087983 */ /* 0x000ee80000300800 */
[----:B------:R-:W3:Y:S04]  /*60ee0*/  @P5 LDG.E.U16 R157, desc[UR6][R26.64] ;  /* 0x000000061a9d5981 */ /* 0x000ee8000c1e1500 */
[----:B------:R0:W3:Y:S04]  /*60ef0*/  @P5 LDG.E.U16 R156, desc[UR6][R24.64] ;  /* 0x00000006189c5981 */ /* 0x0000e8000c1e1500 */
[----:B------:R-:W3:Y:S04]  /*60f00*/  LDL.LU R7, [R1+0x3744] ;  /* 0x0037440001077983 */ /* 0x000ee80000300800 */
[----:B------:R-:W3:Y:S01]  /*60f10*/  LDL.LU R5, [R1+0x374c] ;  /* 0x00374c0001057983 */ /* 0x000ee20000300800 */
[----:B------:R-:W-:-:S02]  /*60f20*/  ISETP.GT.AND P2, PT, R6, 0xdd, PT ;  /* 0x000000dd0600780c */ /* 0x000fc40003f44270 */
[----:B------:R-:W-:Y:S02]  /*60f30*/  PRMT R155, RZ, 0x7610, R155 ;  /* 0x00007610ff9b7816 */ /* 0x000fe4000000009b */
[----:B------:R-:W-:Y:S02]  /*60f40*/  PRMT R154, RZ, 0x7610, R154 ;  /* 0x00007610ff9a7816 */ /* 0x000fe4000000009a */
[----:B------:R-:W-:Y:S02]  /*60f50*/  PRMT R153, RZ, 0x7610, R153 ;  /* 0x00007610ff997816 */ /* 0x000fe40000000099 */
[----:B------:R-:W-:Y:S01]  /*60f60*/  PRMT R152, RZ, 0x7610, R152 ;  /* 0x00007610ff987816 */ /* 0x000fe20000000098 */
[----:B0-----:R-:W-:Y:S02]  /*60f70*/  IMAD.MOV.U32 R25, RZ, RZ, R20 ;  /* 0x000000ffff197224 */ /* 0x001fe400078e0014 */
[----:B----4-:R-:W-:Y:S02]  /*60f80*/  IMAD.MOV.U32 R24, RZ, RZ, R18 ;  /* 0x000000ffff187224 */ /* 0x010fe400078e0012 */
[----:B-1----:R-:W-:Y:S01]  /*60f90*/  IMAD.MOV.U32 R27, RZ, RZ, R17 ;  /* 0x000000ffff1b7224 */ /* 0x002fe200078e0011 */
[----:B--2---:R-:W-:Y:S01]  /*60fa0*/  MOV R26, R16 ;  /* 0x00000010001a7202 */ /* 0x004fe20000000f00 */
[----:B---3--:R-:W-:Y:S04]  /*60fb0*/  STL [R1+0x3f8c], R159 ;  /* 0x003f8c9f01007387 */ /* 0x008fe80000100800 */
[----:B------:R-:W-:Y:S01]  /*60fc0*/  STL [R1+0x3f90], R158 ;  /* 0x003f909e01007387 */ /* 0x000fe20000100800 */
[----:B------:R-:W-:-:S02]  /*60fd0*/  IMAD.MOV.U32 R30, RZ, RZ, R8 ;  /* 0x000000ffff1e7224 */ /* 0x000fc400078e0008 */
[----:B------:R-:W-:Y:S01]  /*60fe0*/  IMAD.MOV.U32 R31, RZ, RZ, R9 ;  /* 0x000000ffff1f7224 */ /* 0x000fe200078e0009 */
[----:B------:R-:W-:Y:S04]  /*60ff0*/  STL [R1+0x3f94], R157 ;  /* 0x003f949d01007387 */ /* 0x000fe80000100800 */
[----:B------:R-:W-:Y:S04]  /*61000*/  STL [R1+0x3f98], R156 ;  /* 0x003f989c01007387 */ /* 0x000fe80000100800 */
[----:B------:R-:W2:Y:S04]  /*61010*/  LDL.LU R18, [R1+0x3768] ;  /* 0x0037680001127983 */ /* 0x000ea80000300800 */
[----:B------:R2:W-:Y:S01]  /*61020*/  STL.64 [R1+0x3b8], R24 ;  /* 0x0003b81801007387 */ /* 0x0005e20000100a00 */
[----:B------:R-:W-:-:S02]  /*61030*/  IMAD.MOV.U32 R34, RZ, RZ, R5 ;  /* 0x000000ffff227224 */ /* 0x000fc400078e0005 */
[----:B------:R-:W-:Y:S01]  /*61040*/  IMAD.MOV.U32 R35, RZ, RZ, R7 ;  /* 0x000000ffff237224 */ /* 0x000fe200078e0007 */
[----:B------:R0:W-:Y:S04]  /*61050*/  STL.64 [R1+0x3d0], R26 ;  /* 0x0003d01a01007387 */ /* 0x0001e80000100a00 */
[----:B------:R1:W-:Y:S04]  /*61060*/  STL.64 [R1+0x3e8], R30 ;  /* 0x0003e81e01007387 */ /* 0x0003e80000100a00 */
[----:B------:R-:W3:Y:S04]  /*61070*/  LDL.LU R20, [R1+0x3758] ;  /* 0x0037580001147983 */ /* 0x000ee80000300800 */
[----:B------:R-:W0:Y:S04]  /*61080*/  LDL.LU R17, [R1+0x375c] ;  /* 0x00375c0001117983 */ /* 0x000e280000300800 */
[----:B------:R-:W4:Y:S04]  /*61090*/  LDL.LU R16, [R1+0x376c] ;  /* 0x00376c0001107983 */ /* 0x000f280000300800 */
[----:B------:R-:W4:Y:S04]  /*610a0*/  @P2 LDG.E.U16 R155, desc[UR6][R34.64] ;  /* 0x00000006229b2981 */ /* 0x000f28000c1e1500 */
[----:B------:R0:W-:Y:S04]  /*610b0*/  STL.64 [R1+0x3f0], R34 ;  /* 0x0003f02201007387 */ /* 0x0001e80000100a00 */
[----:B------:R-:W4:Y:S04]  /*610c0*/  @P2 LDG.E.U16 R154, desc[UR6][R30.64] ;  /* 0x000000061e9a2981 */ /* 0x000f28000c1e1500 */
[----:B------:R-:W1:Y:S04]  /*610d0*/  LDL.LU R9, [R1+0x3760] ;  /* 0x0037600001097983 */ /* 0x000e680000300800 */
[----:B------:R-:W4:Y:S04]  /*610e0*/  @P2 LDG.E.U16 R153, desc[UR6][R26.64] ;  /* 0x000000061a992981 */ /* 0x000f28000c1e1500 */
[----:B------:R-:W4:Y:S04]  /*610f0*/  LDL.LU R8, [R1+0x3770] ;  /* 0x0037700001087983 */ /* 0x000f280000300800 */
[----:B------:R2:W4:Y:S04]  /*61100*/  @P2 LDG.E.U16 R152, desc[UR6][R24.64] ;  /* 0x0000000618982981 */ /* 0x000528000c1e1500 */
[----:B------:R-:W4:Y:S04]  /*61110*/  LDL.LU R7, [R1+0x3764] ;  /* 0x0037640001077983 */ /* 0x000f280000300800 */
[----:B------:R-:W4:Y:S01]  /*61120*/  LDL.LU R5, [R1+0x3774] ;  /* 0x0037740001057983 */ /* 0x000f220000300800 */
[----:B------:R-:W-:-:S02]  /*61130*/  ISETP.GT.AND P4, PT, R6, 0xde, PT ;  /* 0x000000de0600780c */ /* 0x000fc40003f84270 */
[----:B------:R-:W-:Y:S02]  /*61140*/  PRMT R151, RZ, 0x7610, R151 ;  /* 0x00007610ff977816 */ /* 0x000fe40000000097 */
[----:B------:R-:W-:Y:S02]  /*61150*/  PRMT R150, RZ, 0x7610, R150 ;  /* 0x00007610ff967816 */ /* 0x000fe40000000096 */
[----:B------:R-:W-:Y:S02]  /*61160*/  PRMT R149, RZ, 0x7610, R149 ;  /* 0x00007610ff957816 */ /* 0x000fe40000000095 */
[----:B------:R-:W-:Y:S01]  /*61170*/  PRMT R148, RZ, 0x7610, R148 ;  /* 0x00007610ff947816 */ /* 0x000fe20000000094 */
[----:B--2---:R-:W-:Y:S02]  /*61180*/  IMAD.MOV.U32 R24, RZ, RZ, R18 ;  /* 0x000000ffff187224 */ /* 0x004fe400078e0012 */
[----:B---3--:R-:W-:Y:S02]  /*61190*/  IMAD.MOV.U32 R25, RZ, RZ, R20 ;  /* 0x000000ffff197224 */ /* 0x008fe400078e0014 */
[----:B0-----:R-:W-:-:S02]  /*611a0*/  IMAD.MOV.U32 R27, RZ, RZ, R17 ;  /* 0x000000ffff1b7224 */ /* 0x001fc400078e0011 */
[----:B----4-:R-:W-:Y:S01]  /*611b0*/  IMAD.MOV.U32 R26, RZ, RZ, R16 ;  /* 0x000000ffff1a7224 */ /* 0x010fe200078e0010 */
[----:B------:R-:W-:Y:S04]  /*611c0*/  STL [R1+0x3fa4], R155 ;  /* 0x003fa49b01007387 */ /* 0x000fe80000100800 */
[----:B------:R-:W-:Y:S01]  /*611d0*/  STL [R1+0x3fa8], R154 ;  /* 0x003fa89a01007387 */ /* 0x000fe20000100800 */
[----:B-1----:R-:W-:-:S03]  /*611e0*/  IMAD.MOV.U32 R31, RZ, RZ, R9 ;  /* 0x000000ffff1f7224 */ /* 0x002fc600078e0009 */
[----:B------:R0:W2:Y:S04]  /*611f0*/  @P4 LDG.E.U16 R148, desc[UR6][R24.64] ;  /* 0x0000000618944981 */ /* 0x0000a8000c1e1500 */
[----:B------:R-:W-:Y:S04]  /*61200*/  STL [R1+0x3fac], R153 ;  /* 0x003fac9901007387 */ /* 0x000fe80000100800 */
[----:B------:R-:W-:Y:S01]  /*61210*/  STL [R1+0x3fb0], R152 ;  /* 0x003fb09801007387 */ /* 0x000fe20000100800 */
[----:B------:R-:W-:-:S03]  /*61220*/  IMAD.MOV.U32 R30, RZ, RZ, R8 ;  /* 0x000000ffff1e7224 */ /* 0x000fc600078e0008 */
[----:B------:R-:W0:Y:S04]  /*61230*/  LDL.LU R18, [R1+0x3794] ;  /* 0x0037940001127983 */ /* 0x000e280000300800 */
[----:B------:R0:W-:Y:S01]  /*61240*/  STL.64 [R1+0x368], R24 ;  /* 0x0003681801007387 */ /* 0x0001e20000100a00 */
[----:B------:R-:W-:Y:S02]  /*61250*/  IMAD.MOV.U32 R34, RZ, RZ, R5 ;  /* 0x000000ffff227224 */ /* 0x000fe400078e0005 */
[----:B------:R-:W-:Y:S01]  /*61260*/  IMAD.MOV.U32 R35, RZ, RZ, R7 ;  /* 0x000000ffff237224 */ /* 0x000fe200078e0007 */
[----:B------:R1:W-:Y:S04]  /*61270*/  STL.64 [R1+0x380], R26 ;  /* 0x0003801a01007387 */ /* 0x0003e80000100a00 */
[----:B------:R-:W3:Y:S04]  /*61280*/  LDL.LU R20, [R1+0x3778] ;  /* 0x0037780001147983 */ /* 0x000ee80000300800 */
[----:B------:R4:W-:Y:S04]  /*61290*/  STL.64 [R1+0x398], R30 ;  /* 0x0003981e01007387 */ /* 0x0009e80000100a00 */
[----:B------:R-:W1:Y:S04]  /*612a0*/  LDL.LU R16, [R1+0x3788] ;  /* 0x0037880001107983 */ /* 0x000e680000300800 */
[----:B------:R-:W2:Y:S04]  /*612b0*/  LDL.LU R17, [R1+0x377c] ;  /* 0x00377c0001117983 */ /* 0x000ea80000300800 */
[----:B------:R-:W4:Y:S04]  /*612c0*/  @P4 LDG.E.U16 R151, desc[UR6][R34.64] ;  /* 0x0000000622974981 */ /* 0x000f28000c1e1500 */
[----:B------:R-:W4:Y:S04]  /*612d0*/  LDL.LU R9, [R1+0x3780] ;  /* 0x0037800001097983 */ /* 0x000f280000300800 */
[----:B------:R-:W4:Y:S04]  /*612e0*/  @P4 LDG.E.U16 R150, desc[UR6][R30.64] ;  /* 0x000000061e964981 */ /* 0x000f28000c1e1500 */
[----:B------:R-:W4:Y:S04]  /*612f0*/  LDL.LU R8, [R1+0x378c] ;  /* 0x00378c0001087983 */ /* 0x000f280000300800 */
[----:B------:R1:W4:Y:S04]  /*61300*/  @P4 LDG.E.U16 R149, desc[UR6][R26.64] ;  /* 0x000000061a954981 */ /* 0x000328000c1e1500 */
[----:B------:R0:W-:Y:S04]  /*61310*/  STL.64 [R1+0x3b0], R34 ;  /* 0x0003b02201007387 */ /* 0x0001e80000100a00 */
[----:B------:R-:W4:Y:S04]  /*61320*/  LDL.LU R7, [R1+0x3784] ;  /* 0x0037840001077983 */ /* 0x000f280000300800 */
[----:B------:R-:W4:Y:S01]  /*61330*/  LDL.LU R5, [R1+0x3790] ;  /* 0x0037900001057983 */ /* 0x000f220000300800 */
[----:B------:R-:W-:-:S02]  /*61340*/  ISETP.GT.AND P5, PT, R6, 0xdf, PT ;  /* 0x000000df0600780c */ /* 0x000fc40003fa4270 */
[----:B------:R-:W-:Y:S02]  /*61350*/  PRMT R22, RZ, 0x7610, R22 ;  /* 0x00007610ff167816 */ /* 0x000fe40000000016 */
[----:B------:R-:W-:Y:S01]  /*61360*/  PRMT R23, RZ, 0x7610, R23 ;  /* 0x00007610ff177816 */ /* 0x000fe20000000017 */
[----:B0-----:R-:W-:Y:S02]  /*61370*/  IMAD.MOV.U32 R24, RZ, RZ, R18 ;  /* 0x000000ffff187224 */ /* 0x001fe400078e0012 */
[----:B---3--:R-:W-:Y:S02]  /*61380*/  IMAD.MOV.U32 R25, RZ, RZ, R20 ;  /* 0x000000ffff197224 */ /* 0x008fe400078e0014 */
[----:B-1----:R-:W-:Y:S02]  /*61390*/  IMAD.MOV.U32 R26, RZ, RZ, R16 ;  /* 0x000000ffff1a7224 */ /* 0x002fe400078e0010 */
[----:B--2---:R-:W-:Y:S01]  /*613a0*/  IMAD.MOV.U32 R27, RZ, RZ, R17 ;  /* 0x000000ffff1b7224 */ /* 0x004fe200078e0011 */
[----:B----4-:R-:W-:Y:S04]  /*613b0*/  STL [R1+0x3fb4], R151 ;  /* 0x003fb49701007387 */ /* 0x010fe80000100800 */
[----:B------:R-:W-:Y:S01]  /*613c0*/  STL [R1+0x3fb8], R150 ;  /* 0x003fb89601007387 */ /* 0x000fe20000100800 */
[----:B------:R-:W-:-:S02]  /*613d0*/  IMAD.MOV.U32 R30, RZ, RZ, R8 ;  /* 0x000000ffff1e7224 */ /* 0x000fc400078e0008 */
[----:B------:R-:W-:Y:S01]  /*613e0*/  IMAD.MOV.U32 R31, RZ, RZ, R9 ;  /* 0x000000ffff1f7224 */ /* 0x000fe200078e0009 */
[----:B------:R-:W-:Y:S04]  /*613f0*/  STL [R1+0x3fbc], R149 ;  /* 0x003fbc9501007387 */ /* 0x000fe80000100800 */
[----:B------:R-:W-:Y:S04]  /*61400*/  STL [R1+0x3fc0], R148 ;  /* 0x003fc09401007387 */ /* 0x000fe80000100800 */
[----:B------:R-:W2:Y:S04]  /*61410*/  LDL.LU R20, [R1+0x3798] ;  /* 0x0037980001147983 */ /* 0x000ea80000300800 */
[----:B------:R0:W-:Y:S04]  /*61420*/  STL.64 [R1+0x318], R24 ;  /* 0x0003181801007387 */ /* 0x0001e80000100a00 */
[----:B------:R1:W-:Y:S04]  /*61430*/  STL.64 [R1+0x330], R26 ;  /* 0x0003301a01007387 */ /* 0x0003e80000100a00 */
[----:B------:R3:W-:Y:S01]  /*61440*/  STL.64 [R1+0x348], R30 ;  /* 0x0003481e01007387 */ /* 0x0007e20000100a00 */
[----:B------:R-:W-:-:S02]  /*61450*/  IMAD.MOV.U32 R34, RZ, RZ, R5 ;  /* 0x000000ffff227224 */ /* 0x000fc400078e0005 */
[----:B------:R-:W-:Y:S01]  /*61460*/  IMAD.MOV.U32 R35, RZ, RZ, R7 ;  /* 0x000000ffff237224 */ /* 0x000fe200078e0007 */
[----:B------:R-:W4:Y:S04]  /*61470*/  LDL.LU R18, [R1+0x37b0] ;  /* 0x0037b00001127983 */ /* 0x000f280000300800 */
[----:B------:R-:W2:Y:S04]  /*61480*/  @P5 LDG.E.U16 R22, desc[UR6][R24.64] ;  /* 0x0000000618165981 */ /* 0x000ea8000c1e1500 */
[----:B------:R-:W3:Y:S04]  /*61490*/  LDL.LU R17, [R1+0x379c] ;  /* 0x00379c0001117983 */ /* 0x000ee80000300800 */
[----:B------:R-:W3:Y:S04]  /*614a0*/  @P5 LDG.E.U16 R23, desc[UR6][R26.64] ;  /* 0x000000061a175981 */ /* 0x000ee8000c1e1500 */
[----:B------:R-:W0:Y:S04]  /*614b0*/  LDL.LU R16, [R1+0x37b4] ;  /* 0x0037b40001107983 */ /* 0x000e280000300800 */
[----:B------:R-:W1:Y:S04]  /*614c0*/  LDL.LU R9, [R1+0x37a0] ;  /* 0x0037a00001097983 */ /* 0x000e680000300800 */
[----:B------:R-:W-:Y:S04]  /*614d0*/  STL.64 [R1+0x360], R34 ;  /* 0x0003602201007387 */ /* 0x000fe80000100a00 */
[----:B------:R-:W4:Y:S04]  /*614e0*/  LDL.LU R8, [R1+0x37a8] ;  /* 0x0037a80001087983 */ /* 0x000f280000300800 */
[----:B------:R-:W4:Y:S04]  /*614f0*/  LDL.LU R7, [R1+0x37a4] ;  /* 0x0037a40001077983 */ /* 0x000f280000300800 */
[----:B------:R-:W4:Y:S01]  /*61500*/  LDL.LU R5, [R1+0x37ac] ;  /* 0x0037ac0001057983 */ /* 0x000f220000300800 */
[----:B------:R-:W-:-:S02]  /*61510*/  ISETP.GT.AND P2, PT, R6, 0xe0, PT ;  /* 0x000000e00600780c */ /* 0x000fc40003f44270 */
[----:B------:R-:W-:Y:S02]  /*61520*/  PRMT R29, RZ, 0x7610, R29 ;  /* 0x00007610ff1d7816 */ /* 0x000fe4000000001d */
[----:B------:R-:W-:Y:S02]  /*61530*/  PRMT R147, RZ, 0x7610, R147 ;  /* 0x00007610ff937816 */ /* 0x000fe40000000093 */
[----:B------:R-:W-:Y:S02]  /*61540*/  PRMT R146, RZ, 0x7610, R146 ;  /* 0x00007610ff927816 */ /* 0x000fe40000000092 */
[----:B------:R-:W-:Y:S01]  /*61550*/  PRMT R32, RZ, 0x7610, R32 ;  /* 0x00007610ff207816 */ /* 0x000fe20000000020 */
[----:B------:R0:W4:Y:S01]  /*61560*/  @P5 LDG.E.U16 R29, desc[UR6][R30.64] ;  /* 0x000000061e1d5981 */ /* 0x000122000c1e1500 */
[----:B------:R-:W-:Y:S02]  /*61570*/  PRMT R145, RZ, 0x7610, R145 ;  /* 0x00007610ff917816 */ /* 0x000fe40000000091 */
[----:B------:R-:W-:-:S02]  /*61580*/  PRMT R144, RZ, 0x7610, R144 ;  /* 0x00007610ff907816 */ /* 0x000fc40000000090 */
[----:B------:R-:W4:Y:S04]  /*61590*/  @P5 LDG.E.U16 R32, desc[UR6][R34.64] ;  /* 0x0000000622205981 */ /* 0x000f28000c1e1500 */
[----:B--2---:R2:W-:Y:S04]  /*615a0*/  STL [R1+0x20dc], R22 ;  /* 0x0020dc1601007387 */ /* 0x0045e80000100800 */
[----:B---3--:R3:W-:Y:S01]  /*615b0*/  STL [R1+0x20e0], R23 ;  /* 0x0020e01701007387 */ /* 0x0087e20000100800 */
[----:B0-----:R-:W-:Y:S02]  /*615c0*/  IMAD.MOV.U32 R24, RZ, RZ, R16 ;  /* 0x000000ffff187224 */ /* 0x001fe400078e0010 */
[----:B------:R-:W-:-:S02]  /*615d0*/  IMAD.MOV.U32 R25, RZ, RZ, R17 ;  /* 0x000000ffff197224 */ /* 0x000fc400078e0011 */
[----:B-1----:R-:W-:Y:S02]  /*615e0*/  IMAD.MOV.U32 R27, RZ, RZ, R9 ;  /* 0x000000ffff1b7224 */ /* 0x002fe400078e0009 */
[----:B----4-:R-:W-:Y:S01]  /*615f0*/  IMAD.MOV.U32 R26, RZ, RZ, R8 ;  /* 0x000000ffff1a7224 */ /* 0x010fe200078e0008 */
[----:B------:R-:W-:Y:S01]  /*61600*/  MOV R31, R7 ;  /* 0x00000007001f7202 */ /* 0x000fe20000000f00 */
[----:B------:R-:W-:Y:S01]  /*61610*/  IMAD.MOV.U32 R30, RZ, RZ, R5 ;  /* 0x000000ffff1e7224 */ /* 0x000fe200078e0005 */
[----:B------:R0:W4:Y:S01]  /*61620*/  @P2 LDG.E.U16 R145, desc[UR6][R24.64] ;  /* 0x0000000618912981 */ /* 0x000122000c1e1500 */
[----:B--2---:R-:W-:Y:S02]  /*61630*/  IMAD.MOV.U32 R22, RZ, RZ, R18 ;  /* 0x000000ffff167224 */ /* 0x004fe400078e0012 */
[----:B---3--:R-:W-:Y:S01]  /*61640*/  IMAD.MOV.U32 R23, RZ, RZ, R20 ;  /* 0x000000ffff177224 */ /* 0x008fe200078e0014 */
[----:B------:R-:W2:Y:S04]  /*61650*/  @P2 LDG.E.U16 R146, desc[UR6][R26.64] ;  /* 0x000000061a922981 */ /* 0x000ea8000c1e1500 */
[----:B------:R-:W0:Y:S04]  /*61660*/  LDL.LU R20, [R1+0x37b8] ;  /* 0x0037b80001147983 */ /* 0x000e280000300800 */
[----:B------:R-:W3:Y:S04]  /*61670*/  LDL.LU R18, [R1+0x37c8] ;  /* 0x0037c80001127983 */ /* 0x000ee80000300800 */
[----:B------:R-:W-:Y:S04]  /*61680*/  STL.64 [R1+0x2c8], R22 ;  /* 0x0002c81601007387 */ /* 0x000fe80000100a00 */
[----:B------:R-:W2:Y:S04]  /*61690*/  LDL.LU R17, [R1+0x37bc] ;  /* 0x0037bc0001117983 */ /* 0x000ea80000300800 */
[----:B------:R-:W2:Y:S04]  /*616a0*/  LDL.LU R16, [R1+0x37cc] ;  /* 0x0037cc0001107983 */ /* 0x000ea80000300800 */
[----:B------:R0:W-:Y:S04]  /*616b0*/  STL.64 [R1+0x2e0], R24 ;  /* 0x0002e01801007387 */ /* 0x0001e80000100a00 */
[----:B------:R-:W2:Y:S04]  /*616c0*/  LDL.LU R9, [R1+0x37c0] ;  /* 0x0037c00001097983 */ /* 0x000ea80000300800 */
[----:B------:R-:W2:Y:S04]  /*616d0*/  LDL.LU R8, [R1+0x37d0] ;  /* 0x0037d00001087983 */ /* 0x000ea80000300800 */
[----:B------:R-:W2:Y:S04]  /*616e0*/  @P2 LDG.E.U16 R147, desc[UR6][R30.64] ;  /* 0x000000061e932981 */ /* 0x000ea8000c1e1500 */
[----:B------:R-:W-:Y:S04]  /*616f0*/  STL.64 [R1+0x2f8], R26 ;  /* 0x0002f81a01007387 */ /* 0x000fe80000100a00 */
[----:B------:R-:W-:Y:S04]  /*61700*/  STL.64 [R1+0x310], R30 ;  /* 0x0003101e01007387 */ /* 0x000fe80000100a00 */
[----:B------:R-:W4:Y:S04]  /*61710*/  LDL.LU R7, [R1+0x37c4] ;  /* 0x0037c40001077983 */ /* 0x000f280000300800 */
[----:B------:R-:W4:Y:S04]  /*61720*/  LDL.LU R5, [R1+0x37d4] ;  /* 0x0037d40001057983 */ /* 0x000f280000300800 */
[----:B------:R-:W4:Y:S01]  /*61730*/  @P2 LDG.E.U16 R144, desc[UR6][R22.64] ;  /* 0x0000000616902981 */ /* 0x000f22000c1e1500 */
[----:B------:R-:W-:-:S02]  /*61740*/  ISETP.GT.AND P4, PT, R6, 0xe1, PT ;  /* 0x000000e10600780c */ /* 0x000fc40003f84270 */
[----:B------:R-:W-:Y:S01]  /*61750*/  PRMT R143, RZ, 0x7610, R143 ;  /* 0x00007610ff8f7816 */ /* 0x000fe2000000008f */
[----:B0-----:R-:W-:Y:S02]  /*61760*/  IMAD.MOV.U32 R25, RZ, RZ, R20 ;  /* 0x000000ffff197224 */ /* 0x001fe400078e0014 */
[----:B---3--:R-:W-:Y:S01]  /*61770*/  IMAD.MOV.U32 R24, RZ, RZ, R18 ;  /* 0x000000ffff187224 */ /* 0x008fe200078e0012 */
[----:B--2---:R-:W-:Y:S04]  /*61780*/  STL [R1+0x3fc4], R147 ;  /* 0x003fc49301007387 */ /* 0x004fe80000100800 */
[----:B------:R-:W-:Y:S04]  /*61790*/  STL [R1+0x3fc8], R146 ;  /* 0x003fc89201007387 */ /* 0x000fe80000100800 */
[----:B------:R0:W-:Y:S04]  /*617a0*/  STL [R1+0x20e8], R32 ;  /* 0x0020e82001007387 */ /* 0x0001e80000100800 */
[----:B----4-:R-:W-:Y:S04]  /*617b0*/  STL [R1+0x3fcc], R145 ;  /* 0x003fcc9101007387 */ /* 0x010fe80000100800 */
[----:B------:R-:W-:Y:S01]  /*617c0*/  STL [R1+0x20e4], R29 ;  /* 0x0020e41d01007387 */ /* 0x000fe20000100800 */
[----:B------:R-:W-:-:S03]  /*617d0*/  IMAD.MOV.U32 R33, RZ, RZ, R7 ;  /* 0x000000ffff217224 */ /* 0x000fc600078e0007 */
[----:B------:R-:W-:Y:S04]  /*617e0*/  STL [R1+0x3fd0], R144 ;  /* 0x003fd09001007387 */ /* 0x000fe80000100800 */
[----:B------:R-:W2:Y:S04]  /*617f0*/  LDL.LU R23, [R1+0x37d8] ;  /* 0x0037d80001177983 */ /* 0x000ea80000300800 */
[----:B------:R-:W2:Y:S01]  /*61800*/  LDL.LU R22, [R1+0x37f8] ;  /* 0x0037f80001167983 */ /* 0x000ea20000300800 */
[----:B0-----:R-:W-:Y:S02]  /*61810*/  IMAD.MOV.U32 R32, RZ, RZ, R5 ;  /* 0x000000ffff207224 */ /* 0x001fe400078e0005 */
[----:B------:R-:W-:Y:S01]  /*61820*/  IMAD.MOV.U32 R27, RZ, RZ, R17 ;  /* 0x000000ffff1b7224 */ /* 0x000fe200078e0011 */
[----:B------:R0:W-:Y:S01]  /*61830*/  STL.64 [R1+0x278], R24 ;  /* 0x0002781801007387 */ /* 0x0001e20000100a00 */
[----:B------:R-:W-:-:S03]  /*61840*/  IMAD.MOV.U32 R26, RZ, RZ, R16 ;  /* 0x000000ffff1a7224 */ /* 0x000fc600078e0010 */
[----:B------:R-:W0:Y:S04]  /*61850*/  LDL.LU R17, [R1+0x37dc] ;  /* 0x0037dc0001117983 */ /* 0x000e280000300800 */
[----:B------:R-:W3:Y:S04]  /*61860*/  @P4 LDG.E.U16 R143, desc[UR6][R32.64] ;  /* 0x00000006208f4981 */ /* 0x000ee8000c1e1500 */
[----:B------:R-:W4:Y:S04]  /*61870*/  LDL.LU R16, [R1+0x37ec] ;  /* 0x0037ec0001107983 */ /* 0x000f280000300800 */
[----:B------:R1:W-:Y:S01]  /*61880*/  STL.64 [R1+0x290], R26 ;  /* 0x0002901a01007387 */ /* 0x0003e20000100a00 */
[----:B------:R-:W-:-:S02]  /*61890*/  IMAD.MOV.U32 R31, RZ, RZ, R9 ;  /* 0x000000ffff1f7224 */ /* 0x000fc400078e0009 */
[----:B------:R-:W-:Y:S01]  /*618a0*/  IMAD.MOV.U32 R30, RZ, RZ, R8 ;  /* 0x000000ffff1e7224 */ /* 0x000fe200078e0008 */
[----:B------:R-:W1:Y:S04]  /*618b0*/  LDL.LU R9, [R1+0x37e0] ;  /* 0x0037e00001097983 */ /* 0x000e680000300800 */
[----:B------:R-:W2:Y:S04]  /*618c0*/  LDL.LU R8, [R1+0x37f0] ;  /* 0x0037f00001087983 */ /* 0x000ea80000300800 */
[----:B------:R0:W-:Y:S04]  /*618d0*/  STL.64 [R1+0x2a8], R30 ;  /* 0x0002a81e01007387 */ /* 0x0001e80000100a00 */
[----:B------:R-:W2:Y:S04]  /*618e0*/  LDL.LU R7, [R1+0x37e4] ;  /* 0x0037e40001077983 */ /* 0x000ea80000300800 */
[----:B------:R-:W2:Y:S01]  /*618f0*/  LDL.LU R5, [R1+0x37f4] ;  /* 0x0037f40001057983 */ /* 0x000ea20000300800 */
[----:B------:R-:W-:-:S03]  /*61900*/  PRMT R140, RZ, 0x7610, R140 ;  /* 0x00007610ff8c7816 */ /* 0x000fc6000000008c */
[----:B------:R-:W-:Y:S04]  /*61910*/  STL.64 [R1+0x2c0], R32 ;  /* 0x0002c02001007387 */ /* 0x000fe80000100a00 */
[----:B------:R-:W2:Y:S04]  /*61920*/  LDL.LU R20, [R1+0x37fc] ;  /* 0x0037fc0001147983 */ /* 0x000ea80000300800 */
[----:B------:R-:W2:Y:S01]  /*61930*/  LDL.LU R18, [R1+0x3814] ;  /* 0x0038140001127983 */ /* 0x000ea20000300800 */
[----:B------:R-:W-:-:S03]  /*61940*/  PRMT R141, RZ, 0x7610, R141 ;  /* 0x00007610ff8d7816 */ /* 0x000fc6000000008d */
[----:B------:R0:W2:Y:S04]  /*61950*/  @P4 LDG.E.U16 R140, desc[UR6][R24.64] ;  /* 0x00000006188c4981 */ /* 0x0000a8000c1e1500 */
[----:B------:R1:W2:Y:S01]  /*61960*/  @P4 LDG.E.U16 R141, desc[UR6][R26.64] ;  /* 0x000000061a8d4981 */ /* 0x0002a2000c1e1500 */
[----:B------:R-:W-:-:S06]  /*61970*/  PRMT R142, RZ, 0x7610, R142 ;  /* 0x00007610ff8e7816 */ /* 0x000fcc000000008e */
[----:B------:R0:W2:Y:S02]  /*61980*/  @P4 LDG.E.U16 R142, desc[UR6][R30.64] ;  /* 0x000000061e8e4981 */ /* 0x0000a4000c1e1500 */
[----:B0-----:R-:W-:Y:S02]  /*61990*/  IMAD.MOV.U32 R25, RZ, RZ, R17 ;  /* 0x000000ffff197224 */ /* 0x001fe400078e0011 */
[----:B---3--:R-:W-:Y:S01]  /*619a0*/  STL [R1+0x3fd4], R143 ;  /* 0x003fd48f01007387 */ /* 0x008fe20000100800 */
[----:B----4-:R-:W-:-:S03]  /*619b0*/  IMAD.MOV.U32 R24, RZ, RZ, R16 ;  /* 0x000000ffff187224 */ /* 0x010fc600078e0010 */
[----:B------:R-:W3:Y:S04]  /*619c0*/  LDL.LU R17, [R1+0x3800] ;  /* 0x0038000001117983 */ /* 0x000ee80000300800 */
[----:B------:R-:W4:Y:S04]  /*619d0*/  LDL.LU R16, [R1+0x3818] ;  /* 0x0038180001107983 */ /* 0x000f280000300800 */
[----:B--2---:R-:W-:Y:S04]  /*619e0*/  STL.64 [R1+0x258], R22 ;  /* 0x0002581601007387 */ /* 0x004fe80000100a00 */
[----:B------:R0:W-:Y:S01]  /*619f0*/  STL.64 [R1+0x260], R24 ;  /* 0x0002601801007387 */ /* 0x0001e20000100a00 */
[----:B-1----:R-:W-:-:S02]  /*61a00*/  IMAD.MOV.U32 R27, RZ, RZ, R9 ;  /* 0x000000ffff1b7224 */ /* 0x002fc400078e0009 */
[----:B------:R-:W-:Y:S01]  /*61a10*/  IMAD.MOV.U32 R26, RZ, RZ, R8 ;  /* 0x000000ffff1a7224 */ /* 0x000fe200078e0008 */
[----:B------:R-:W2:Y:S04]  /*61a20*/  LDL.LU R9, [R1+0x3804] ;  /* 0x0038040001097983 */ /* 0x000ea80000300800 */
[----:B------:R-:W2:Y:S01]  /*61a30*/  LDL.LU R8, [R1+0x380c] ;  /* 0x00380c0001087983 */ /* 0x000ea20000300800 */
[----:B------:R-:W-:Y:S02]  /*61a40*/  IMAD.MOV.U32 R31, RZ, RZ, R7 ;  /* 0x000000ffff1f7224 */ /* 0x000fe400078e0007 */
[----:B------:R-:W-:Y:S01]  /*61a50*/  IMAD.MOV.U32 R30, RZ, RZ, R5 ;  /* 0x000000ffff1e7224 */ /* 0x000fe200078e0005 */
[----:B------:R3:W-:Y:S04]  /*61a60*/  STL.64 [R1+0x268], R26 ;  /* 0x0002681a01007387 */ /* 0x0007e80000100a00 */
[----:B------:R-:W2:Y:S04]  /*61a70*/  LDL.LU R7, [R1+0x3808] ;  /* 0x0038080001077983 */ /* 0x000ea80000300800 */
[----:B------:R-:W2:Y:S01]  /*61a80*/  LDL.LU R5, [R1+0x3810] ;  /* 0x0038100001057983 */ /* 0x000ea20000300800 */
[----:B------:R-:W-:-:S02]  /*61a90*/  ISETP.GT.AND P5, PT, R6, 0xe2, PT ;  /* 0x000000e20600780c */ /* 0x000fc40003fa4270 */
[----:B------:R-:W-:Y:S02]  /*61aa0*/  PRMT R137, RZ, 0x7610, R137 ;  /* 0x00007610ff897816 */ /* 0x000fe40000000089 */
[----:B------:R-:W-:Y:S02]  /*61ab0*/  PRMT R136, RZ, 0x7610, R136 ;  /* 0x00007610ff887816 */ /* 0x000fe40000000088 */
[----:B------:R-:W-:Y:S01]  /*61ac0*/  PRMT R138, RZ, 0x7610, R138 ;  /* 0x00007610ff8a7816 */ /* 0x000fe2000000008a */
[----:B------:R2:W-:Y:S01]  /*61ad0*/  STL.64 [R1+0x270], R30 ;  /* 0x0002701e01007387 */ /* 0x0005e20000100a00 */
[----:B------:R-:W-:-:S05]  /*61ae0*/  PRMT R139, RZ, 0x7610, R139 ;  /* 0x00007610ff8b7816 */ /* 0x000fca000000008b */
[----:B------:R0:W2:Y:S04]  /*61af0*/  @P5 LDG.E.U16 R137, desc[UR6][R24.64] ;  /* 0x0000000618895981 */ /* 0x0000a8000c1e1500 */
[----:B------:R-:W2:Y:S04]  /*61b00*/  @P5 LDG.E.U16 R136, desc[UR6][R22.64] ;  /* 0x0000000616885981 */ /* 0x000ea8000c1e1500 */
[----:B------:R3:W2:Y:S04]  /*61b10*/  @P5 LDG.E.U16 R138, desc[UR6][R26.64] ;  /* 0x000000061a8a5981 */ /* 0x0006a8000c1e1500 */
[----:B------:R2:W2:Y:S01]  /*61b20*/  @P5 LDG.E.U16 R139, desc[UR6][R30.64] ;  /* 0x000000061e8b5981 */ /* 0x0004a2000c1e1500 */
[----:B0-----:R-:W-:-:S02]  /*61b30*/  IMAD.MOV.U32 R24, RZ, RZ, R18 ;  /* 0x000000ffff187224 */ /* 0x001fc400078e0012 */
[----:B------:R-:W-:Y:S01]  /*61b40*/  IMAD.MOV.U32 R25, RZ, RZ, R20 ;  /* 0x000000ffff197224 */ /* 0x000fe200078e0014 */
[----:B------:R-:W2:Y:S04]  /*61b50*/  LDL.LU R23, [R1+0x381c] ;  /* 0x00381c0001177983 */ /* 0x000ea80000300800 */
[----:B------:R-:W2:Y:S04]  /*61b60*/  LDL.LU R22, [R1+0x382c] ;  /* 0x00382c0001167983 */ /* 0x000ea80000300800 */
[----:B------:R0:W-:Y:S04]  /*61b70*/  STL.64 [R1+0x288], R24 ;  /* 0x0002881801007387 */ /* 0x0001e80000100a00 */
[----:B------:R-:W0:Y:S04]  /*61b80*/  LDL.LU R20, [R1+0x3820] ;  /* 0x0038200001147983 */ /* 0x000e280000300800 */
[----:B------:R-:W2:Y:S01]  /*61b90*/  LDL.LU R18, [R1+0x3830] ;  /* 0x0038300001127983 */ /* 0x000ea20000300800 */
[----:B---3--:R-:W-:-:S02]  /*61ba0*/  IMAD.MOV.U32 R27, RZ, RZ, R17 ;  /* 0x000000ffff1b7224 */ /* 0x008fc400078e0011 */
[----:B----4-:R-:W-:-:S05]  /*61bb0*/  IMAD.MOV.U32 R26, RZ, RZ, R16 ;  /* 0x000000ffff1a7224 */ /* 0x010fca00078e0010 */
[----:B------:R1:W-:Y:S01]  /*61bc0*/  STL.64 [R1+0x280], R26 ;  /* 0x0002801a01007387 */ /* 0x0003e20000100a00 */
[----:B--2---:R-:W-:-:S03]  /*61bd0*/  IMAD.MOV.U32 R31, RZ, RZ, R9 ;  /* 0x000000ffff1f7224 */ /* 0x004fc600078e0009 */
[----:B------:R-:W1:Y:S01]  /*61be0*/  LDL.LU R9, [R1+0x3824] ;  /* 0x0038240001097983 */ /* 0x000e620000300800 */
[----:B------:R-:W-:-:S03]  /*61bf0*/  IMAD.MOV.U32 R30, RZ, RZ, R8 ;  /* 0x000000ffff1e7224 */ /* 0x000fc600078e0008 */
[----:B------:R-:W2:Y:S01]  /*61c00*/  LDL.LU R8, [R1+0x3834] ;  /* 0x0038340001087983 */ /* 0x000ea20000300800 */
[----:B------:R-:W-:-:S03]  /*61c10*/  IMAD.MOV.U32 R33, RZ, RZ, R7 ;  /* 0x000000ffff217224 */ /* 0x000fc600078e0007 */
[----:B------:R3:W-:Y:S01]  /*61c20*/  STL.64 [R1+0x248], R30 ;  /* 0x0002481e01007387 */ /* 0x0007e20000100a00 */
[----:B------:R-:W-:-:S03]  /*61c30*/  IMAD.MOV.U32 R32, RZ, RZ, R5 ;  /* 0x000000ffff207224 */ /* 0x000fc600078e0005 */
[----:B------:R-:W3:Y:S04]  /*61c40*/  LDL.LU R7, [R1+0x3828] ;  /* 0x0038280001077983 */ /* 0x000ee80000300800 */
[----:B------:R-:W4:Y:S01]  /*61c50*/  LDL.LU R5, [R1+0x3838] ;  /* 0x0038380001057983 */ /* 0x000f220000300800 */
[----:B------:R-:W-:Y:S02]  /*61c60*/  ISETP.GT.AND P2, PT, R6, 0xe3, PT ;  /* 0x000000e30600780c */ /* 0x000fe40003f44270 */
[----:B------:R-:W-:Y:S01]  /*61c70*/  PRMT R132, RZ, 0x7610, R132 ;  /* 0x00007610ff847816 */ /* 0x000fe20000000084 */
[----:B------:R-:W-:Y:S04]  /*61c80*/  STL.64 [R1+0x250], R32 ;  /* 0x0002502001007387 */ /* 0x000fe80000100a00 */
[----:B------:R-:W4:Y:S04]  /*61c90*/  LDL.LU R17, [R1+0x383c] ;  /* 0x00383c0001117983 */ /* 0x000f280000300800 */
[----:B------:R-:W4:Y:S01]  /*61ca0*/  LDL.LU R16, [R1+0x3858] ;  /* 0x0038580001107983 */ /* 0x000f220000300800 */
[----:B------:R-:W-:-:S03]  /*61cb0*/  PRMT R133, RZ, 0x7610, R133 ;  /* 0x00007610ff857816 */ /* 0x000fc60000000085 */
[----:B------:R0:W4:Y:S04]  /*61cc0*/  @P2 LDG.E.U16 R132, desc[UR6][R24.64] ;  /* 0x0000000618842981 */ /* 0x000128000c1e1500 */
[----:B------:R1:W4:Y:S01]  /*61cd0*/  @P2 LDG.E.U16 R133, desc[UR6][R26.64] ;  /* 0x000000061a852981 */ /* 0x000322000c1e1500 */
[----:B------:R-:W-:-:S06]  /*61ce0*/  PRMT R134, RZ, 0x7610, R134 ;  /* 0x00007610ff867816 */ /* 0x000fcc0000000086 */
[----:B------:R3:W4:Y:S01]  /*61cf0*/  @P2 LDG.E.U16 R134, desc[UR6][R30.64] ;  /* 0x000000061e862981 */ /* 0x000722000c1e1500 */
[----:B0-----:R-:W-:Y:S02]  /*61d00*/  IMAD.MOV.U32 R25, RZ, RZ, R20 ;  /* 0x000000ffff197224 */ /* 0x001fe400078e0014 */
[----:B------:R-:W-:Y:S01]  /*61d10*/  IMAD.MOV.U32 R24, RZ, RZ, R18 ;  /* 0x000000ffff187224 */ /* 0x000fe200078e0012 */
[----:B------:R-:W4:Y:S04]  /*61d20*/  LDL.LU R20, [R1+0x3840] ;  /* 0x0038400001147983 */ /* 0x000f280000300800 */
[----:B------:R-:W4:Y:S04]  /*61d30*/  LDL.LU R18, [R1+0x384c] ;  /* 0x00384c0001127983 */ /* 0x000f280000300800 */
[----:B------:R0:W-:Y:S04]  /*61d40*/  STL.64 [R1+0x228], R22 ;  /* 0x0002281601007387 */ /* 0x0001e80000100a00 */
[----:B------:R-:W-:Y:S01]  /*61d50*/  STL.64 [R1+0x230], R24 ;  /* 0x0002301801007387 */ /* 0x000fe20000100a00 */
[----:B-1----:R-:W-:-:S03]  /*61d60*/  IMAD.MOV.U32 R27, RZ, RZ, R9 ;  /* 0x000000ffff1b7224 */ /* 0x002fc600078e0009 */
[----:B------:R-:W4:Y:S01]  /*61d70*/  LDL.LU R9, [R1+0x3844] ;  /* 0x0038440001097983 */ /* 0x000f220000300800 */
[----:B--2---:R-:W-:-:S03]  /*61d80*/  IMAD.MOV.U32 R26, RZ, RZ, R8 ;  /* 0x000000ffff1a7224 */ /* 0x004fc600078e0008 */
[----:B------:R-:W2:Y:S01]  /*61d90*/  LDL.LU R8, [R1+0x3850] ;  /* 0x0038500001087983 */ /* 0x000ea20000300800 */
[----:B---3--:R-:W-:-:S03]  /*61da0*/  IMAD.MOV.U32 R31, RZ, RZ, R7 ;  /* 0x000000ffff1f7224 */ /* 0x008fc600078e0007 */
[----:B------:R1:W-:Y:S01]  /*61db0*/  STL.64 [R1+0x238], R26 ;  /* 0x0002381a01007387 */ /* 0x0003e20000100a00 */
[----:B----4-:R-:W-:-:S03]  /*61dc0*/  IMAD.MOV.U32 R30, RZ, RZ, R5 ;  /* 0x000000ffff1e7224 */ /* 0x010fc600078e0005 */
[----:B------:R-:W3:Y:S04]  /*61dd0*/  LDL.LU R7, [R1+0x3848] ;  /* 0x0038480001077983 */ /* 0x000ee80000300800 */
[----:B------:R-:W4:Y:S01]  /*61de0*/  LDL.LU R5, [R1+0x3854] ;  /* 0x0038540001057983 */ /* 0x000f220000300800 */
[----:B------:R-:W-:Y:S02]  /*61df0*/  ISETP.GT.AND P4, PT, R6, 0xe4, PT ;  /* 0x000000e40600780c */ /* 0x000fe40003f84270 */
[----:B------:R-:W-:Y:S02]  /*61e00*/  PRMT R128, RZ, 0x7610, R128 ;  /* 0x00007610ff807816 */ /* 0x000fe40000000080 */
[----:B------:R-:W-:Y:S01]  /*61e10*/  PRMT R130, RZ, 0x7610, R130 ;  /* 0x00007610ff827816 */ /* 0x000fe20000000082 */
[----:B------:R0:W-:Y:S01]  /*61e20*/  STL.64 [R1+0x240], R30 ;  /* 0x0002401e01007387 */ /* 0x0001e20000100a00 */
[----:B------:R-:W-:-:S02]  /*61e30*/  PRMT R129, RZ, 0x7610, R129 ;  /* 0x00007610ff817816 */ /* 0x000fc40000000081 */
[----:B------:R-:W-:-:S05]  /*61e40*/  PRMT R131, RZ, 0x7610, R131 ;  /* 0x00007610ff837816 */ /* 0x000fca0000000083 */
[----:B------:R0:W4:Y:S04]  /*61e50*/  @P4 LDG.E.U16 R128, desc[UR6][R22.64] ;  /* 0x0000000616804981 */ /* 0x000128000c1e1500 */
[----:B------:R1:W4:Y:S04]  /*61e60*/  @P4 LDG.E.U16 R130, desc[UR6][R26.64] ;  /* 0x000000061a824981 */ /* 0x000328000c1e1500 */
[----:B------:R-:W4:Y:S04]  /*61e70*/  @P4 LDG.E.U16 R129, desc[UR6][R24.64] ;  /* 0x0000000618814981 */ /* 0x000f28000c1e1500 */
[----:B------:R1:W4:Y:S01]  /*61e80*/  @P4 LDG.E.U16 R131, desc[UR6][R30.64] ;  /* 0x000000061e834981 */ /* 0x000322000c1e1500 */
[----:B0-----:R-:W-:Y:S01]  /*61e90*/  IMAD.MOV.U32 R23, RZ, RZ, R17 ;  /* 0x000000ffff177224 */ /* 0x001fe200078e0011 */
[----:B------:R-:W-:-:S02]  /*61ea0*/  MOV R22, R16 ;  /* 0x0000001000167202 */ /* 0x000fc40000000f00 */
[----:B------:R-:W4:Y:S04]  /*61eb0*/  LDL.LU R17, [R1+0x385c] ;  /* 0x00385c0001117983 */ /* 0x000f280000300800 */
[----:B------:R-:W4:Y:S01]  /*61ec0*/  LDL.LU R16, [R1+0x3874] ;  /* 0x0038740001107983 */ /* 0x000f220000300800 */
[----:B-1----:R-:W-:Y:S02]  /*61ed0*/  IMAD.MOV.U32 R26, RZ, RZ, R18 ;  /* 0x000000ffff1a7224 */ /* 0x002fe400078e0012 */
[----:B------:R-:W-:Y:S01]  /*61ee0*/  IMAD.MOV.U32 R27, RZ, RZ, R20 ;  /* 0x000000ffff1b7224 */ /* 0x000fe200078e0014 */
[----:B------:R0:W-:Y:S04]  /*61ef0*/  STL.64 [R1+0x2a0], R22 ;  /* 0x0002a01601007387 */ /* 0x0001e80000100a00 */
[----:B------:R-:W4:Y:S04]  /*61f00*/  LDL.LU R25, [R1+0x3860] ;  /* 0x0038600001197983 */ /* 0x000f280000300800 */
[----:B------:R-:W4:Y:S04]  /*61f10*/  LDL.LU R24, [R1+0x3878] ;  /* 0x0038780001187983 */ /* 0x000f280000300800 */
[----:B------:R1:W-:Y:S01]  /*61f20*/  STL.64 [R1+0x298], R26 ;  /* 0x0002981a01007387 */ /* 0x0003e20000100a00 */
[----:B------:R-:W-:-:S06]  /*61f30*/  PRMT R135, RZ, 0x7610, R135 ;  /* 0x00007610ff877816 */ /* 0x000fcc0000000087 */
[----:B------:R3:W4:Y:S01]  /*61f40*/  @P2 LDG.E.U16 R135, desc[UR6][R32.64] ;  /* 0x0000000620872981 */ /* 0x000722000c1e1500 */
[----:B------:R-:W-:-:S03]  /*61f50*/  IMAD.MOV.U32 R31, RZ, RZ, R9 ;  /* 0x000000ffff1f7224 */ /* 0x000fc600078e0009 */
[----:B------:R-:W1:Y:S01]  /*61f60*/  LDL.LU R9, [R1+0x3864] ;  /* 0x0038640001097983 */ /* 0x000e620000300800 */
        /* <DEDUP_REMOVED lines=15> */
[----:B0-----:R-:W-:Y:S02]  /*62060*/  IMAD.MOV.U32 R23, RZ, RZ, R17 ;  /* 0x000000ffff177224 */ /* 0x001fe400078e0011 */
[----:B------:R-:W-:Y:S01]  /*62070*/  IMAD.MOV.U32 R22, RZ, RZ, R16 ;  /* 0x000000ffff167224 */ /* 0x000fe200078e0010 */
[----:B------:R-:W4:Y:S04]  /*62080*/  LDL.LU R17, [R1+0x3880] ;  /* 0x0038800001117983 */ /* 0x000f280000300800 */
[----:B------:R-:W4:Y:S04]  /*62090*/  LDL.LU R16, [R1+0x3890] ;  /* 0x0038900001107983 */ /* 0x000f280000300800 */
[----:B------:R-:W-:Y:S01]  /*620a0*/  STL.64 [R1+0x1e8], R22 ;  /* 0x0001e81601007387 */ /* 0x000fe20000100a00 */
[----:B------:R-:W-:-:S06]  /*620b0*/  PRMT R126, RZ, 0x7610, R126 ;  /* 0x00007610ff7e7816 */ /* 0x000fcc000000007e */
[----:B------:R3:W4:Y:S01]  /*620c0*/  @P5 LDG.E.U16 R126, desc[UR6][R30.64] ;  /* 0x000000061e7e5981 */ /* 0x000722000c1e1500 */
[----:B-1----:R-:W-:-:S03]  /*620d0*/  IMAD.MOV.U32 R27, RZ, RZ, R9 ;  /* 0x000000ffff1b7224 */ /* 0x002fc600078e0009 */
[----:B------:R-:W4:Y:S01]  /*620e0*/  LDL.LU R9, [R1+0x3884] ;  /* 0x0038840001097983 */ /* 0x000f220000300800 */
[----:B--2---:R-:W-:-:S03]  /*620f0*/  IMAD.MOV.U32 R26, RZ, RZ, R8 ;  /* 0x000000ffff1a7224 */ /* 0x004fc600078e0008 */
[----:B------:R0:W-:Y:S04]  /*62100*/  STL.64 [R1+0x1f0], R24 ;  /* 0x0001f01801007387 */ /* 0x0001e80000100a00 */
[----:B------:R-:W2:Y:S04]  /*62110*/  LDL.LU R8, [R1+0x3894] ;  /* 0x0038940001087983 */ /* 0x000ea80000300800 */
[----:B------:R1:W-:Y:S01]  /*62120*/  STL.64 [R1+0x1f8], R26 ;  /* 0x0001f81a01007387 */ /* 0x0003e20000100a00 */
[----:B---3--:R-:W-:Y:S02]  /*62130*/  IMAD.MOV.U32 R31, RZ, RZ, R7 ;  /* 0x000000ffff1f7224 */ /* 0x008fe400078e0007 */
[----:B----4-:R-:W-:Y:S01]  /*62140*/  IMAD.MOV.U32 R30, RZ, RZ, R5 ;  /* 0x000000ffff1e7224 */ /* 0x010fe200078e0005 */
[----:B------:R-:W3:Y:S04]  /*62150*/  LDL.LU R7, [R1+0x3888] ;  /* 0x0038880001077983 */ /* 0x000ee80000300800 */
[----:B------:R-:W4:Y:S01]  /*62160*/  LDL.LU R5, [R1+0x3898] ;  /* 0x0038980001057983 */ /* 0x000f220000300800 */
[----:B------:R-:W-:-:S02]  /*62170*/  ISETP.GT.AND P2, PT, R6, 0xe6, PT ;  /* 0x000000e60600780c */ /* 0x000fc40003f44270 */
[----:B------:R-:W-:Y:S02]  /*62180*/  ISETP.GT.AND P4, PT, R6, 0xe7, PT ;  /* 0x000000e70600780c */ /* 0x000fe40003f84270 */
[----:B------:R-:W-:Y:S02]  /*62190*/  PRMT R121, RZ, 0x7610, R121 ;  /* 0x00007610ff797816 */ /* 0x000fe40000000079 */
[----:B------:R-:W-:Y:S02]  /*621a0*/  PRMT R120, RZ, 0x7610, R120 ;  /* 0x00007610ff787816 */ /* 0x000fe40000000078 */
[----:B------:R-:W-:Y:S02]  /*621b0*/  PRMT R15, RZ, 0x7610, R15 ;  /* 0x00007610ff0f7816 */ /* 0x000fe4000000000f */
[----:B------:R-:W-:Y:S02]  /*621c0*/  PRMT R11, RZ, 0x7610, R11 ;  /* 0x00007610ff0b7816 */ /* 0x000fe4000000000b */
[----:B------:R-:W-:Y:S01]  /*621d0*/  PRMT R122, RZ, 0x7610, R122 ;  /* 0x00007610ff7a7816 */ /* 0x000fe2000000007a */
[----:B------:R3:W-:Y:S04]  /*621e0*/  STL.64 [R1+0x200], R30 ;  /* 0x0002001e01007387 */ /* 0x0007e80000100a00 */
[----:B------:R0:W4:Y:S04]  /*621f0*/  @P2 LDG.E.U16 R121, desc[UR6][R24.64] ;  /* 0x0000000618792981 */ /* 0x000128000c1e1500 */
[----:B------:R1:W4:Y:S04]  /*62200*/  @P2 LDG.E.U16 R120, desc[UR6][R22.64] ;  /* 0x0000000616782981 */ /* 0x000328000c1e1500 */
[----:B------:R1:W4:Y:S01]  /*62210*/  @P2 LDG.E.U16 R122, desc[UR6][R26.64] ;  /* 0x000000061a7a2981 */ /* 0x000322000c1e1500 */
[----:B0-----:R-:W-:-:S02]  /*62220*/  IMAD.MOV.U32 R25, RZ, RZ, R17 ;  /* 0x000000ffff197224 */ /* 0x001fc400078e0011 */
[----:B------:R-:W-:Y:S02]  /*62230*/  IMAD.MOV.U32 R24, RZ, RZ, R16 ;  /* 0x000000ffff187224 */ /* 0x000fe400078e0010 */
[----:B-1----:R-:W-:Y:S02]  /*62240*/  IMAD.MOV.U32 R22, RZ, RZ, R18 ;  /* 0x000000ffff167224 */ /* 0x002fe400078e0012 */
[----:B------:R-:W-:Y:S01]  /*62250*/  IMAD.MOV.U32 R23, RZ, RZ, R20 ;  /* 0x000000ffff177224 */ /* 0x000fe200078e0014 */
[----:B------:R-:W4:Y:S04]  /*62260*/  LDL.LU R18, [R1+0x389c] ;  /* 0x00389c0001127983 */ /* 0x000f280000300800 */
[----:B------:R-:W4:Y:S04]  /*62270*/  @P4 LDG.E.U16 R15, desc[UR6][R24.64] ;  /* 0x00000006180f4981 */ /* 0x000f28000c1e1500 */
[----:B------:R-:W4:Y:S04]  /*62280*/  LDL.LU R17, [R1+0x38b8] ;  /* 0x0038b80001117983 */ /* 0x000f280000300800 */
[----:B------:R-:W4:Y:S04]  /*62290*/  @P4 LDG.E.U16 R11, desc[UR6][R22.64] ;  /* 0x00000006160b4981 */ /* 0x000f28000c1e1500 */
[----:B------:R0:W-:Y:S04]  /*622a0*/  STL.64 [R1+0x2b8], R22 ;  /* 0x0002b81601007387 */ /* 0x0001e80000100a00 */
[----:B------:R-:W-:Y:S01]  /*622b0*/  STL.64 [R1+0x2b0], R24 ;  /* 0x0002b01801007387 */ /* 0x000fe20000100a00 */
[----:B------:R-:W-:-:S02]  /*622c0*/  PRMT R123, RZ, 0x7610, R123 ;  /* 0x00007610ff7b7816 */ /* 0x000fc4000000007b */
[----:B------:R-:W-:-:S04]  /*622d0*/  PRMT R28, RZ, 0x7610, R28 ;  /* 0x00007610ff1c7816 */ /* 0x000fc8000000001c */
[----:B------:R3:W4:Y:S01]  /*622e0*/  @P2 LDG.E.U16 R123, desc[UR6][R30.64] ;  /* 0x000000061e7b2981 */ /* 0x000722000c1e1500 */
[----:B------:R-:W-:-:S03]  /*622f0*/  IMAD.MOV.U32 R27, RZ, RZ, R9 ;  /* 0x000000ffff1b7224 */ /* 0x000fc600078e0009 */
[----:B------:R-:W4:Y:S01]  /*62300*/  LDL.LU R9, [R1+0x38a0] ;  /* 0x0038a00001097983 */ /* 0x000f220000300800 */
[----:B--2---:R-:W-:-:S03]  /*62310*/  IMAD.MOV.U32 R26, RZ, RZ, R8 ;  /* 0x000000ffff1a7224 */ /* 0x004fc600078e0008 */
[----:B------:R-:W2:Y:S01]  /*62320*/  LDL.LU R8, [R1+0x38ac] ;  /* 0x0038ac0001087983 */ /* 0x000ea20000300800 */
[----:B---3--:R-:W-:Y:S02]  /*62330*/  IMAD.MOV.U32 R31, RZ, RZ, R7 ;  /* 0x000000ffff1f7224 */ /* 0x008fe400078e0007 */
[----:B----4-:R-:W-:Y:S01]  /*62340*/  IMAD.MOV.U32 R30, RZ, RZ, R5 ;  /* 0x000000ffff1e7224 */ /* 0x010fe200078e0005 */
[----:B------:R-:W-:Y:S04]  /*62350*/  STL.64 [R1+0x1d8], R26 ;  /* 0x0001d81a01007387 */ /* 0x000fe80000100a00 */
[----:B------:R-:W3:Y:S04]  /*62360*/  LDL.LU R20, [R1+0x38a4] ;  /* 0x0038a40001147983 */ /* 0x000ee80000300800 */
[----:B------:R-:W4:Y:S04]  /*62370*/  LDL.LU R16, [R1+0x38b0] ;  /* 0x0038b00001107983 */ /* 0x000f280000300800 */
[----:B------:R-:W-:Y:S04]  /*62380*/  STL.64 [R1+0x1e0], R30 ;  /* 0x0001e01e01007387 */ /* 0x000fe80000100a00 */
[----:B------:R-:W3:Y:S04]  /*62390*/  LDL.LU R7, [R1+0x38a8] ;  /* 0x0038a80001077983 */ /* 0x000ee80000300800 */
[----:B------:R-:W4:Y:S04]  /*623a0*/  @P4 LDG.E.U16 R28, desc[UR6][R30.64] ;  /* 0x000000061e1c4981 */ /* 0x000f28000c1e1500 */
[----:B------:R-:W4:Y:S01]  /*623b0*/  LDL.LU R5, [R1+0x38b4] ;  /* 0x0038b40001057983 */ /* 0x000f220000300800 */
[----:B------:R-:W-:-:S06]  /*623c0*/  PRMT R21, RZ, 0x7610, R21 ;  /* 0x00007610ff157816 */ /* 0x000fcc0000000015 */
[----:B------:R1:W4:Y:S01]  /*623d0*/  @P4 LDG.E.U16 R21, desc[UR6][R26.64] ;  /* 0x000000061a154981 */ /* 0x000322000c1e1500 */
[----:B0-----:R-:W-:-:S03]  /*623e0*/  IMAD.MOV.U32 R23, RZ, RZ, R18 ;  /* 0x000000ffff177224 */ /* 0x001fc600078e0012 */
[----:B------:R0:W-:Y:S01]  /*623f0*/  STL [R1+0x20d0], R15 ;  /* 0x0020d00f01007387 */ /* 0x0001e20000100800 */
[----:B------:R-:W-:-:S03]  /*62400*/  IMAD.MOV.U32 R22, RZ, RZ, R17 ;  /* 0x000000ffff167224 */ /* 0x000fc600078e0011 */
[----:B0-----:R-:W4:Y:S04]  /*62410*/  LDL.LU R15, [R1+0x38bc] ;  /* 0x0038bc00010f7983 */ /* 0x001f280000300800 */
[----:B------:R0:W-:Y:S04]  /*62420*/  STL [R1+0x20cc], R11 ;  /* 0x0020cc0b01007387 */ /* 0x0001e80000100800 */
[----:B0-----:R-:W4:Y:S04]  /*62430*/  LDL.LU R11, [R1+0x38d4] ;  /* 0x0038d400010b7983 */ /* 0x001f280000300800 */
[----:B------:R-:W4:Y:S04]  /*62440*/  LDL.LU R18, [R1+0x38c0] ;  /* 0x0038c00001127983 */ /* 0x000f280000300800 */
[----:B------:R-:W4:Y:S04]  /*62450*/  LDL.LU R17, [R1+0x38d8] ;  /* 0x0038d80001117983 */ /* 0x000f280000300800 */
[----:B------:R-:W-:Y:S01]  /*62460*/  STL.64 [R1+0x1b8], R22 ;  /* 0x0001b81601007387 */ /* 0x000fe20000100a00 */
[----:B------:R-:W-:-:S02]  /*62470*/  IMAD.MOV.U32 R25, RZ, RZ, R9 ;  /* 0x000000ffff197224 */ /* 0x000fc400078e0009 */
[----:B--2---:R-:W-:Y:S01]  /*62480*/  IMAD.MOV.U32 R24, RZ, RZ, R8 ;  /* 0x000000ffff187224 */ /* 0x004fe200078e0008 */
[----:B------:R-:W2:Y:S04]  /*62490*/  LDL.LU R9, [R1+0x38c4] ;  /* 0x0038c40001097983 */ /* 0x000ea80000300800 */
[----:B------:R-:W2:Y:S04]  /*624a0*/  LDL.LU R8, [R1+0x38cc] ;  /* 0x0038cc0001087983 */ /* 0x000ea80000300800 */
[----:B------:R-:W-:Y:S01]  /*624b0*/  STL.64 [R1+0x1c0], R24 ;  /* 0x0001c01801007387 */ /* 0x000fe20000100a00 */
[----:B---3--:R-:W-:-:S03]  /*624c0*/  IMAD.MOV.U32 R29, RZ, RZ, R7 ;  /* 0x000000ffff1d7224 */ /* 0x008fc600078e0007 */
[----:B----4-:R0:W-:Y:S04]  /*624d0*/  STL [R1+0x20d8], R28 ;  /* 0x0020d81c01007387 */ /* 0x0101e80000100800 */
[----:B------:R-:W3:Y:S01]  /*624e0*/  LDL.LU R7, [R1+0x38c8] ;  /* 0x0038c80001077983 */ /* 0x000ee20000300800 */
[----:B0-----:R-:W-:-:S03]  /*624f0*/  MOV R28, R5 ;  /* 0x00000005001c7202 */ /* 0x001fc60000000f00 */
[----:B------:R-:W4:Y:S01]  /*62500*/  LDL.LU R5, [R1+0x38d0] ;  /* 0x0038d00001057983 */ /* 0x000f220000300800 */
[----:B------:R-:W-:Y:S01]  /*62510*/  PRMT R127, RZ, 0x7610, R127 ;  /* 0x00007610ff7f7816 */ /* 0x000fe2000000007f */
[----:B-1----:R-:W-:-:S05]  /*62520*/  IMAD.MOV.U32 R26, RZ, RZ, R16 ;  /* 0x000000ffff1a7224 */ /* 0x002fca00078e0010 */
[----:B------:R-:W4:Y:S01]  /*62530*/  @P5 LDG.E.U16 R127, desc[UR6][R32.64] ;  /* 0x00000006207f5981 */ /* 0x000f22000c1e1500 */
[----:B------:R-:W-:Y:S01]  /*62540*/  ISETP.GT.AND P5, PT, R6, 0xe8, PT ;  /* 0x000000e80600780c */ /* 0x000fe20003fa4270 */
[----:B------:R-:W-:Y:S01]  /*62550*/  IMAD.MOV.U32 R27, RZ, RZ, R20 ;  /* 0x000000ffff1b7224 */ /* 0x000fe200078e0014 */
[----:B------:R-:W-:Y:S02]  /*62560*/  PRMT R116, RZ, 0x7610, R116 ;  /* 0x00007610ff747816 */ /* 0x000fe40000000074 */
[----:B------:R-:W-:Y:S02]  /*62570*/  PRMT R117, RZ, 0x7610, R117 ;  /* 0x00007610ff757816 */ /* 0x000fe40000000075 */
[----:B------:R-:W-:Y:S01]  /*62580*/  PRMT R118, RZ, 0x7610, R118 ;  /* 0x00007610ff767816 */ /* 0x000fe20000000076 */
[----:B------:R2:W-:Y:S04]  /*62590*/  STL.64 [R1+0x1c8], R26 ;  /* 0x0001c81a01007387 */ /* 0x0005e80000100a00 */
[----:B------:R3:W-:Y:S04]  /*625a0*/  STL.64 [R1+0x1d0], R28 ;  /* 0x0001d01c01007387 */ /* 0x0007e80000100a00 */
[----:B------:R-:W4:Y:S04]  /*625b0*/  LDL.LU R20, [R1+0x38dc] ;  /* 0x0038dc0001147983 */ /* 0x000f280000300800 */
[----:B------:R-:W4:Y:S04]  /*625c0*/  LDL.LU R16, [R1+0x38ec] ;  /* 0x0038ec0001107983 */ /* 0x000f280000300800 */
[----:B------:R-:W-:Y:S04]  /*625d0*/  STL [R1+0x20d4], R21 ;  /* 0x0020d41501007387 */ /* 0x000fe80000100800 */
        /* <DEDUP_REMOVED lines=8> */
[----:B------:R-:W4:Y:S04]  /*62660*/  LDL.LU R11, [R1+0x38f0] ;  /* 0x0038f000010b7983 */ /* 0x000f280000300800 */
[----:B------:R0:W-:Y:S04]  /*62670*/  STL.64 [R1+0x2d8], R22 ;  /* 0x0002d81601007387 */ /* 0x0001e80000100a00 */
[----:B------:R-:W4:Y:S04]  /*62680*/  LDL.LU R18, [R1+0x38e4] ;  /* 0x0038e40001127983 */ /* 0x000f280000300800 */
[----:B------:R1:W-:Y:S04]  /*62690*/  STL.64 [R1+0x2d0], R24 ;  /* 0x0002d01801007387 */ /* 0x0003e80000100a00 */
[----:B------:R-:W4:Y:S01]  /*626a0*/  LDL.LU R17, [R1+0x38f4] ;  /* 0x0038f40001117983 */ /* 0x000f220000300800 */
[----:B------:R-:W-:-:S06]  /*626b0*/  PRMT R119, RZ, 0x7610, R119 ;  /* 0x00007610ff777816 */ /* 0x000fcc0000000077 */
[----:B------:R3:W4:Y:S01]  /*626c0*/  @P5 LDG.E.U16 R119, desc[UR6][R28.64] ;  /* 0x000000061c775981 */ /* 0x000722000c1e1500 */
[----:B--2---:R-:W-:Y:S02]  /*626d0*/  IMAD.MOV.U32 R27, RZ, RZ, R9 ;  /* 0x000000ffff1b7224 */ /* 0x004fe400078e0009 */
[----:B------:R-:W-:-:S05]  /*626e0*/  IMAD.MOV.U32 R26, RZ, RZ, R8 ;  /* 0x000000ffff1a7224 */ /* 0x000fca00078e0008 */
[----:B------:R2:W-:Y:S04]  /*626f0*/  STL.64 [R1+0x1a8], R26 ;  /* 0x0001a81a01007387 */ /* 0x0005e80000100a00 */
[----:B------:R-:W4:Y:S04]  /*62700*/  LDL.LU R9, [R1+0x38e8] ;  /* 0x0038e80001097983 */ /* 0x000f280000300800 */
[----:B------:R-:W4:Y:S01]  /*62710*/  LDL.LU R8, [R1+0x38f8] ;  /* 0x0038f80001087983 */ /* 0x000f220000300800 */
[----:B---3--:R-:W-:-:S03]  /*62720*/  IMAD.MOV.U32 R29, RZ, RZ, R7 ;  /* 0x000000ffff1d7224 */ /* 0x008fc600078e0007 */
[----:B------:R-:W3:Y:S01]  /*62730*/  LDL.LU R7, [R1+0x38fc] ;  /* 0x0038fc0001077983 */ /* 0x000ee20000300800 */
[----:B----4-:R-:W-:-:S05]  /*62740*/  IMAD.MOV.U32 R28, RZ, RZ, R5 ;  /* 0x000000ffff1c7224 */ /* 0x010fca00078e0005 */
[----:B------:R4:W-:Y:S04]  /*62750*/  STL.64 [R1+0x1b0], R28 ;  /* 0x0001b01c01007387 */ /* 0x0009e80000100a00 */
[----:B------:R-:W3:Y:S01]  /*62760*/  LDL.LU R5, [R1+0x3918] ;  /* 0x0039180001057983 */ /* 0x000ee20000300800 */
[----:B------:R-:W-:Y:S02]  /*62770*/  ISETP.GT.AND P2, PT, R6, 0xe9, PT ;  /* 0x000000e90600780c */ /* 0x000fe40003f44270 */
[----:B------:R-:W-:Y:S02]  /*62780*/  PRMT R112, RZ, 0x7610, R112 ;  /* 0x00007610ff707816 */ /* 0x000fe40000000070 */
[----:B------:R-:W-:Y:S02]  /*62790*/  PRMT R113, RZ, 0x7610, R113 ;  /* 0x00007610ff717816 */ /* 0x000fe40000000071 */
[----:B------:R-:W-:-:S02]  /*627a0*/  PRMT R115, RZ, 0x7610, R115 ;  /* 0x00007610ff737816 */ /* 0x000fc40000000073 */
[----:B------:R-:W-:-:S05]  /*627b0*/  PRMT R114, RZ, 0x7610, R114 ;  /* 0x00007610ff727816 */ /* 0x000fca0000000072 */
[----:B------:R0:W3:Y:S04]  /*627c0*/  @P2 LDG.E.U16 R112, desc[UR6][R22.64] ;  /* 0x0000000616702981 */ /* 0x0000e8000c1e1500 */
[----:B------:R1:W3:Y:S01]  /*627d0*/  @P2 LDG.E.U16 R113, desc[UR6][R24.64] ;  /* 0x0000000618712981 */ /* 0x0002e2000c1e1500 */
[----:B------:R-:W-:-:S03]  /*627e0*/  ISETP.GT.AND P4, PT, R6, 0xea, PT ;  /* 0x000000ea0600780c */ /* 0x000fc60003f84270 */
[----:B------:R-:W3:Y:S04]  /*627f0*/  @P2 LDG.E.U16 R115, desc[UR6][R28.64] ;  /* 0x000000061c732981 */ /* 0x000ee8000c1e1500 */
[----:B------:R2:W3:Y:S01]  /*62800*/  @P2 LDG.E.U16 R114, desc[UR6][R26.64] ;  /* 0x000000061a722981 */ /* 0x0004e2000c1e1500 */
[----:B0-----:R-:W-:Y:S02]  /*62810*/  IMAD.MOV.U32 R22, RZ, RZ, R16 ;  /* 0x000000ffff167224 */ /* 0x001fe400078e0010 */
[----:B------:R-:W-:Y:S02]  /*62820*/  IMAD.MOV.U32 R23, RZ, RZ, R20 ;  /* 0x000000ffff177224 */ /* 0x000fe400078e0014 */
[----:B------:R-:W3:Y:S04]  /*62830*/  LDL.LU R20, [R1+0x3900] ;  /* 0x0039000001147983 */ /* 0x000ee80000300800 */
[----:B------:R-:W3:Y:S01]  /*62840*/  LDL.LU R16, [R1+0x390c] ;  /* 0x00390c0001107983 */ /* 0x000ee20000300800 */
[----:B-1----:R-:W-:-:S03]  /*62850*/  IMAD.MOV.U32 R25, RZ, RZ, R15 ;  /* 0x000000ffff197224 */ /* 0x002fc600078e000f */
[----:B------:R3:W-:Y:S01]  /*62860*/  STL.64 [R1+0x188], R22 ;  /* 0x0001881601007387 */ /* 0x0007e20000100a00 */
[----:B------:R-:W-:-:S03]  /*62870*/  IMAD.MOV.U32 R24, RZ, RZ, R11 ;  /* 0x000000ffff187224 */ /* 0x000fc600078e000b */
[----:B------:R-:W3:Y:S04]  /*62880*/  LDL.LU R15, [R1+0x3904] ;  /* 0x00390400010f7983 */ /* 0x000ee80000300800 */
[----:B------:R-:W3:Y:S01]  /*62890*/  LDL.LU R11, [R1+0x3910] ;  /* 0x00391000010b7983 */ /* 0x000ee20000300800 */
[----:B--2---:R-:W-:Y:S02]  /*628a0*/  IMAD.MOV.U32 R26, RZ, RZ, R17 ;  /* 0x000000ffff1a7224 */ /* 0x004fe400078e0011 */
[----:B------:R-:W-:Y:S01]  /*628b0*/  IMAD.MOV.U32 R27, RZ, RZ, R18 ;  /* 0x000000ffff1b7224 */ /* 0x000fe200078e0012 */
[----:B------:R0:W-:Y:S01]  /*628c0*/  STL.64 [R1+0x190], R24 ;  /* 0x0001901801007387 */ /* 0x0001e20000100a00 */
[----:B------:R-:W-:-:S06]  /*628d0*/  PRMT R108, RZ, 0x7610, R108 ;  /* 0x00007610ff6c7816 */ /* 0x000fcc000000006c */
[----:B------:R3:W2:Y:S01]  /*628e0*/  @P4 LDG.E.U16 R108, desc[UR6][R22.64] ;  /* 0x00000006166c4981 */ /* 0x0006a2000c1e1500 */
[----:B----4-:R-:W-:Y:S02]  /*628f0*/  IMAD.MOV.U32 R29, RZ, RZ, R9 ;  /* 0x000000ffff1d7224 */ /* 0x010fe400078e0009 */
[----:B------:R-:W-:Y:S01]  /*62900*/  IMAD.MOV.U32 R28, RZ, RZ, R8 ;  /* 0x000000ffff1c7224 */ /* 0x000fe200078e0008 */
[----:B------:R-:W4:Y:S04]  /*62910*/  LDL.LU R9, [R1+0x3908] ;  /* 0x0039080001097983 */ /* 0x000f280000300800 */
[----:B------:R-:W2:Y:S04]  /*62920*/  LDL.LU R8, [R1+0x3914] ;  /* 0x0039140001087983 */ /* 0x000ea80000300800 */
[----:B------:R1:W-:Y:S04]  /*62930*/  STL.64 [R1+0x198], R26 ;  /* 0x0001981a01007387 */ /* 0x0003e80000100a00 */
[----:B------:R4:W-:Y:S04]  /*62940*/  STL.64 [R1+0x1a0], R28 ;  /* 0x0001a01c01007387 */ /* 0x0009e80000100a00 */
[----:B------:R-:W2:Y:S04]  /*62950*/  LDL.LU R18, [R1+0x391c] ;  /* 0x00391c0001127983 */ /* 0x000ea80000300800 */
[----:B------:R-:W2:Y:S01]  /*62960*/  LDL.LU R17, [R1+0x3934] ;  /* 0x0039340001117983 */ /* 0x000ea20000300800 */
[----:B---3--:R-:W-:-:S03]  /*62970*/  IMAD.MOV.U32 R23, RZ, RZ, R7 ;  /* 0x000000ffff177224 */ /* 0x008fc600078e0007 */
[----:B------:R-:W3:Y:S01]  /*62980*/  LDL.LU R7, [R1+0x3920] ;  /* 0x0039200001077983 */ /* 0x000ee20000300800 */
[----:B------:R-:W-:-:S03]  /*62990*/  IMAD.MOV.U32 R22, RZ, RZ, R5 ;  /* 0x000000ffff167224 */ /* 0x000fc600078e0005 */
[----:B------:R-:W3:Y:S01]  /*629a0*/  LDL.LU R5, [R1+0x3938] ;  /* 0x0039380001057983 */ /* 0x000ee20000300800 */
[----:B------:R-:W-:Y:S02]  /*629b0*/  PRMT R109, RZ, 0x7610, R109 ;  /* 0x00007610ff6d7816 */ /* 0x000fe4000000006d */
[----:B------:R-:W-:Y:S02]  /*629c0*/  PRMT R110, RZ, 0x7610, R110 ;  /* 0x00007610ff6e7816 */ /* 0x000fe4000000006e */
[----:B------:R-:W-:Y:S02]  /*629d0*/  PRMT R111, RZ, 0x7610, R111 ;  /* 0x00007610ff6f7816 */ /* 0x000fe4000000006f */
[----:B------:R-:W-:Y:S01]  /*629e0*/  ISETP.GT.AND P5, PT, R6, 0xeb, PT ;  /* 0x000000eb0600780c */ /* 0x000fe20003fa4270 */
[----:B------:R0:W3:Y:S04]  /*629f0*/  @P4 LDG.E.U16 R109, desc[UR6][R24.64] ;  /* 0x00000006186d4981 */ /* 0x0000e8000c1e1500 */
[----:B------:R1:W3:Y:S04]  /*62a00*/  @P4 LDG.E.U16 R110, desc[UR6][R26.64] ;  /* 0x000000061a6e4981 */ /* 0x0002e8000c1e1500 */
[----:B------:R0:W-:Y:S04]  /*62a10*/  STL.64 [R1+0x2f0], R22 ;  /* 0x0002f01601007387 */ /* 0x0001e80000100a00 */
[----:B------:R4:W3:Y:S01]  /*62a20*/  @P4 LDG.E.U16 R111, desc[UR6][R28.64] ;  /* 0x000000061c6f4981 */ /* 0x0008e2000c1e1500 */
[----:B------:R-:W-:-:S02]  /*62a30*/  PRMT R104, RZ, 0x7610, R104 ;  /* 0x00007610ff687816 */ /* 0x000fc40000000068 */
[----:B------:R-:W-:-:S04]  /*62a40*/  PRMT R105, RZ, 0x7610, R105 ;  /* 0x00007610ff697816 */ /* 0x000fc80000000069 */
[----:B------:R1:W3:Y:S01]  /*62a50*/  @P5 LDG.E.U16 R104, desc[UR6][R22.64] ;  /* 0x0000000616685981 */ /* 0x0002e2000c1e1500 */
[----:B0-----:R-:W-:Y:S02]  /*62a60*/  IMAD.MOV.U32 R25, RZ, RZ, R20 ;  /* 0x000000ffff197224 */ /* 0x001fe400078e0014 */
[----:B------:R-:W-:Y:S02]  /*62a70*/  IMAD.MOV.U32 R24, RZ, RZ, R16 ;  /* 0x000000ffff187224 */ /* 0x000fe400078e0010 */
[----:B------:R-:W3:Y:S01]  /*62a80*/  LDL.LU R16, [R1+0x3924] ;  /* 0x0039240001107983 */ /* 0x000ee20000300800 */
[----:B-1----:R-:W-:Y:S02]  /*62a90*/  IMAD.MOV.U32 R27, RZ, RZ, R15 ;  /* 0x000000ffff1b7224 */ /* 0x002fe400078e000f */
[----:B------:R-:W-:Y:S01]  /*62aa0*/  IMAD.MOV.U32 R26, RZ, RZ, R11 ;  /* 0x000000ffff1a7224 */ /* 0x000fe200078e000b */
[----:B------:R3:W-:Y:S04]  /*62ab0*/  STL.64 [R1+0x2e8], R24 ;  /* 0x0002e81801007387 */ /* 0x0007e80000100a00 */
[----:B------:R-:W3:Y:S04]  /*62ac0*/  LDL.LU R15, [R1+0x392c] ;  /* 0x00392c00010f7983 */ /* 0x000ee80000300800 */
[----:B------:R3:W3:Y:S04]  /*62ad0*/  @P5 LDG.E.U16 R105, desc[UR6][R24.64] ;  /* 0x0000000618695981 */ /* 0x0006e8000c1e1500 */
[----:B------:R0:W-:Y:S04]  /*62ae0*/  STL.64 [R1+0x178], R26 ;  /* 0x0001781a01007387 */ /* 0x0001e80000100a00 */
[----:B------:R-:W3:Y:S01]  /*62af0*/  LDL.LU R11, [R1+0x3928] ;  /* 0x00392800010b7983 */ /* 0x000ee20000300800 */
[----:B----4-:R-:W-:-:S03]  /*62b00*/  IMAD.MOV.U32 R29, RZ, RZ, R9 ;  /* 0x000000ffff1d7224 */ /* 0x010fc600078e0009 */
[----:B------:R-:W4:Y:S01]  /*62b10*/  LDL.LU R9, [R1+0x3930] ;  /* 0x0039300001097983 */ /* 0x000f220000300800 */
[----:B--2---:R-:W-:-:S03]  /*62b20*/  IMAD.MOV.U32 R28, RZ, RZ, R8 ;  /* 0x000000ffff1c7224 */ /* 0x004fc600078e0008 */
[----:B------:R-:W2:Y:S01]  /*62b30*/  LDL.LU R20, [R1+0x393c] ;  /* 0x00393c0001147983 */ /* 0x000ea20000300800 */
[----:B------:R-:W-:Y:S02]  /*62b40*/  IMAD.MOV.U32 R22, RZ, RZ, R17 ;  /* 0x000000ffff167224 */ /* 0x000fe400078e0011 */
[----:B------:R-:W-:Y:S01]  /*62b50*/  IMAD.MOV.U32 R23, RZ, RZ, R18 ;  /* 0x000000ffff177224 */ /* 0x000fe200078e0012 */
[----:B------:R1:W-:Y:S04]  /*62b60*/  STL.64 [R1+0x180], R28 ;  /* 0x0001801c01007387 */ /* 0x0003e80000100a00 */
[----:B------:R-:W2:Y:S04]  /*62b70*/  LDL.LU R8, [R1+0x394c] ;  /* 0x00394c0001087983 */ /* 0x000ea80000300800 */
[----:B------:R-:W2:Y:S04]  /*62b80*/  LDL.LU R18, [R1+0x3940] ;  /* 0x0039400001127983 */ /* 0x000ea80000300800 */
[----:B------:R-:W2:Y:S01]  /*62b90*/  LDL.LU R17, [R1+0x3950] ;  /* 0x0039500001117983 */ /* 0x000ea20000300800 */
[----:B---3--:R-:W-:-:S03]  /*62ba0*/  IMAD.MOV.U32 R25, RZ, RZ, R7 ;  /* 0x000000ffff197224 */ /* 0x008fc600078e0007 */
[----:B------:R3:W-:Y:S04]  /*62bb0*/  STL.64 [R1+0x158], R22 ;  /* 0x0001581601007387 */ /* 0x0007e80000100a00 */
[----:B------:R-:W2:Y:S01]  /*62bc0*/  LDL.LU R7, [R1+0x3944] ;  /* 0x0039440001077983 */ /* 0x000ea20000300800 */
[----:B------:R-:W-:-:S03]  /*62bd0*/  MOV R24, R5 ;  /* 0x0000000500187202 */ /* 0x000fc60000000f00 */
[----:B------:R-:W2:Y:S01]  /*62be0*/  LDL.LU R5, [R1+0x3954] ;  /* 0x0039540001057983 */ /* 0x000ea20000300800 */
[----:B------:R-:W-:Y:S02]  /*62bf0*/  PRMT R106, RZ, 0x7610, R106 ;  /* 0x00007610ff6a7816 */ /* 0x000fe4000000006a */
[----:B------:R-:W-:Y:S02]  /*62c00*/  PRMT R107, RZ, 0x7610, R107 ;  /* 0x00007610ff6b7816 */ /* 0x000fe4000000006b */
[----:B------:R-:W-:Y:S01]  /*62c10*/  ISETP.GT.AND P2, PT, R6, 0xec, PT ;  /* 0x000000ec0600780c */ /* 0x000fe20003f44270 */
[----:B------:R0:W-:Y:S04]  /*62c20*/  STL.64 [R1+0x160], R24 ;  /* 0x0001601801007387 */ /* 0x0001e80000100a00 */
[----:B------:R0:W2:Y:S04]  /*62c30*/  @P5 LDG.E.U16 R106, desc[UR6][R26.64] ;  /* 0x000000061a6a5981 */ /* 0x0000a8000c1e1500 */
[----:B------:R1:W2:Y:S01]  /*62c40*/  @P5 LDG.E.U16 R107, desc[UR6][R28.64] ;  /* 0x000000061c6b5981 */ /* 0x0002a2000c1e1500 */
[----:B------:R-:W-:-:S02]  /*62c50*/  PRMT R100, RZ, 0x7610, R100 ;  /* 0x00007610ff647816 */ /* 0x000fc40000000064 */
[----:B------:R-:W-:Y:S02]  /*62c60*/  PRMT R101, RZ, 0x7610, R101 ;  /* 0x00007610ff657816 */ /* 0x000fe40000000065 */
[----:B------:R-:W-:Y:S02]  /*62c70*/  PRMT R102, RZ, 0x7610, R102 ;  /* 0x00007610ff667816 */ /* 0x000fe40000000066 */
[----:B------:R-:W2:Y:S04]  /*62c80*/  @P2 LDG.E.U16 R100, desc[UR6][R22.64] ;  /* 0x0000000616642981 */ /* 0x000ea8000c1e1500 */
[----:B------:R1:W2:Y:S01]  /*62c90*/  @P2 LDG.E.U16 R101, desc[UR6][R24.64] ;  /* 0x0000000618652981 */ /* 0x0002a2000c1e1500 */
[----:B0-----:R-:W-:-:S03]  /*62ca0*/  IMAD.MOV.U32 R27, RZ, RZ, R16 ;  /* 0x000000ffff1b7224 */ /* 0x001fc600078e0010 */
[----:B------:R-:W2:Y:S01]  /*62cb0*/  LDL.LU R16, [R1+0x3948] ;  /* 0x0039480001107983 */ /* 0x000ea20000300800 */
[----:B------:R-:W-:-:S03]  /*62cc0*/  IMAD.MOV.U32 R26, RZ, RZ, R15 ;  /* 0x000000ffff1a7224 */ /* 0x000fc600078e000f */
[----:B------:R-:W2:Y:S01]  /*62cd0*/  LDL.LU R15, [R1+0x3958] ;  /* 0x00395800010f7983 */ /* 0x000ea20000300800 */
[----:B-1----:R-:W-:-:S03]  /*62ce0*/  IMAD.MOV.U32 R29, RZ, RZ, R11 ;  /* 0x000000ffff1d7224 */ /* 0x002fc600078e000b */
[----:B------:R0:W-:Y:S04]  /*62cf0*/  STL.64 [R1+0x168], R26 ;  /* 0x0001681a01007387 */ /* 0x0001e80000100a00 */
[----:B------:R0:W2:Y:S01]  /*62d00*/  @P2 LDG.E.U16 R102, desc[UR6][R26.64] ;  /* 0x000000061a662981 */ /* 0x0000a2000c1e1500 */
[----:B----4-:R-:W-:Y:S02]  /*62d10*/  IMAD.MOV.U32 R28, RZ, RZ, R9 ;  /* 0x000000ffff1c7224 */ /* 0x010fe400078e0009 */
[----:B--2---:R-:W-:-:S03]  /*62d20*/  IMAD.MOV.U32 R21, RZ, RZ, R20 ;  /* 0x000000ffff157224 */ /* 0x004fc600078e0014 */
[----:B------:R1:W-:Y:S04]  /*62d30*/  STL.64 [R1+0x170], R28 ;  /* 0x0001701c01007387 */ /* 0x0003e80000100a00 */
[----:B------:R-:W2:Y:S04]  /*62d40*/  LDL.LU R11, [R1+0x395c] ;  /* 0x00395c00010b7983 */ /* 0x000ea80000300800 */
[----:B------:R-:W4:Y:S01]  /*62d50*/  LDL.LU R9, [R1+0x3978] ;  /* 0x0039780001097983 */ /* 0x000f220000300800 */
[----:B------:R-:W-:-:S03]  /*62d60*/  IMAD.MOV.U32 R20, RZ, RZ, R8 ;  /* 0x000000ffff147224 */ /* 0x000fc600078e0008 */
[----:B---3--:R-:W3:Y:S04]  /*62d70*/  LDL.LU R22, [R1+0x3960] ;  /* 0x0039600001167983 */ /* 0x008ee80000300800 */
[----:B------:R-:W3:Y:S01]  /*62d80*/  LDL.LU R8, [R1+0x396c] ;  /* 0x00396c0001087983 */ /* 0x000ee20000300800 */
[----:B------:R-:W-:Y:S02]  /*62d90*/  IMAD.MOV.U32 R24, RZ, RZ, R17 ;  /* 0x000000ffff187224 */ /* 0x000fe400078e0011 */
[----:B------:R-:W-:Y:S01]  /*62da0*/  IMAD.MOV.U32 R25, RZ, RZ, R18 ;  /* 0x000000ffff197224 */ /* 0x000fe200078e0012 */
[----:B------:R2:W-:Y:S01]  /*62db0*/  STL.64 [R1+0x308], R20 ;  /* 0x0003081401007387 */ /* 0x0005e20000100a00 */
[----:B0-----:R-:W-:-:S03]  /*62dc0*/  IMAD.MOV.U32 R27, RZ, RZ, R7 ;  /* 0x000000ffff1b7224 */ /* 0x001fc600078e0007 */
[----:B------:R-:W3:Y:S04]  /*62dd0*/  LDL.LU R7, [R1+0x3964] ;  /* 0x0039640001077983 */ /* 0x000ee80000300800 */
[----:B------:R3:W-:Y:S01]  /*62de0*/  STL.64 [R1+0x300], R24 ;  /* 0x0003001801007387 */ /* 0x0007e20000100a00 */
[----:B------:R-:W-:-:S03]  /*62df0*/  IMAD.MOV.U32 R26, RZ, RZ, R5 ;  /* 0x000000ffff1a7224 */ /* 0x000fc600078e0005 */
[----:B------:R-:W3:Y:S01]  /*62e00*/  LDL.LU R5, [R1+0x3970] ;  /* 0x0039700001057983 */ /* 0x000ee20000300800 */
[----:B------:R-:W-:Y:S02]  /*62e10*/  ISETP.GT.AND P4, PT, R6, 0xed, PT ;  /* 0x000000ed0600780c */ /* 0x000fe40003f84270 */
[----:B------:R-:W-:Y:S02]  /*62e20*/  PRMT R103, RZ, 0x7610, R103 ;  /* 0x00007610ff677816 */ /* 0x000fe40000000067 */
[----:B------:R-:W-:Y:S02]  /*62e30*/  PRMT R96, RZ, 0x7610, R96 ;  /* 0x00007610ff607816 */ /* 0x000fe40000000060 */
[----:B------:R-:W-:Y:S01]  /*62e40*/  PRMT R97, RZ, 0x7610, R97 ;  /* 0x00007610ff617816 */ /* 0x000fe20000000061 */
[----:B------:R0:W-:Y:S04]  /*62e50*/  STL.64 [R1+0x148], R26 ;  /* 0x0001481a01007387 */ /* 0x0001e80000100a00 */
[----:B------:R1:W3:Y:S04]  /*62e60*/  @P2 LDG.E.U16 R103, desc[UR6][R28.64] ;  /* 0x000000061c672981 */ /* 0x0002e8000c1e1500 */
[----:B------:R-:W3:Y:S04]  /*62e70*/  LDL.LU R18, [R1+0x3968] ;  /* 0x0039680001127983 */ /* 0x000ee80000300800 */
[----:B------:R-:W3:Y:S01]  /*62e80*/  LDL.LU R17, [R1+0x3974] ;  /* 0x0039740001117983 */ /* 0x000ee20000300800 */
[----:B------:R-:W-:-:S03]  /*62e90*/  PRMT R98, RZ, 0x7610, R98 ;  /* 0x00007610ff627816 */ /* 0x000fc60000000062 */
[----:B------:R2:W3:Y:S04]  /*62ea0*/  @P4 LDG.E.U16 R96, desc[UR6][R20.64] ;  /* 0x0000000614604981 */ /* 0x0004e8000c1e1500 */
[----:B------:R3:W3:Y:S04]  /*62eb0*/  @P4 LDG.E.U16 R97, desc[UR6][R24.64] ;  /* 0x0000000618614981 */ /* 0x0006e8000c1e1500 */
[----:B------:R0:W3:Y:S01]  /*62ec0*/  @P4 LDG.E.U16 R98, desc[UR6][R26.64] ;  /* 0x000000061a624981 */ /* 0x0000e2000c1e1500 */
[----:B-1----:R-:W-:-:S03]  /*62ed0*/  IMAD.MOV.U32 R29, RZ, RZ, R16 ;  /* 0x000000ffff1d7224 */ /* 0x002fc600078e0010 */
[----:B------:R-:W3:Y:S01]  /*62ee0*/  LDL.LU R16, [R1+0x397c] ;  /* 0x00397c0001107983 */ /* 0x000ee20000300800 */
[----:B------:R-:W-:-:S05]  /*62ef0*/  IMAD.MOV.U32 R28, RZ, RZ, R15 ;  /* 0x000000ffff1c7224 */ /* 0x000fca00078e000f */
[----:B------:R-:W-:Y:S04]  /*62f00*/  STL.64 [R1+0x150], R28 ;  /* 0x0001501c01007387 */ /* 0x000fe80000100a00 */
[----:B------:R-:W3:Y:S01]  /*62f10*/  LDL.LU R15, [R1+0x3994] ;  /* 0x00399400010f7983 */ /* 0x000ee20000300800 */
[----:B--2---:R-:W-:Y:S02]  /*62f20*/  IMAD.MOV.U32 R21, RZ, RZ, R11 ;  /* 0x000000ffff157224 */ /* 0x004fe400078e000b */
[----:B----4-:R-:W-:Y:S01]  /*62f30*/  IMAD.MOV.U32 R20, RZ, RZ, R9 ;  /* 0x000000ffff147224 */ /* 0x010fe200078e0009 */
[----:B------:R-:W2:Y:S01]  /*62f40*/  LDL.LU R11, [R1+0x3980] ;  /* 0x00398000010b7983 */ /* 0x000ea20000300800 */
[----:B---3--:R-:W-:Y:S02]  /*62f50*/  IMAD.MOV.U32 R25, RZ, RZ, R22 ;  /* 0x000000ffff197224 */ /* 0x008fe400078e0016 */
[----:B------:R-:W-:Y:S01]  /*62f60*/  IMAD.MOV.U32 R24, RZ, RZ, R8 ;  /* 0x000000ffff187224 */ /* 0x000fe200078e0008 */
[----:B------:R-:W3:Y:S04]  /*62f70*/  LDL.LU R9, [R1+0x3998] ;  /* 0x0039980001097983 */ /* 0x000ee80000300800 */
[----:B------:R-:W-:Y:S04]  /*62f80*/  STL.64 [R1+0x128], R20 ;  /* 0x0001281401007387 */ /* 0x000fe80000100a00 */
[----:B------:R-:W4:Y:S04]  /*62f90*/  LDL.LU R22, [R1+0x3984] ;  /* 0x0039840001167983 */ /* 0x000f280000300800 */
[----:B------:R-:W2:Y:S04]  /*62fa0*/  LDL.LU R8, [R1+0x398c] ;  /* 0x00398c0001087983 */ /* 0x000ea80000300800 */
[----:B------:R1:W-:Y:S01]  /*62fb0*/  STL.64 [R1+0x130], R24 ;  /* 0x0001301801007387 */ /* 0x0003e20000100a00 */
[----:B0-----:R-:W-:-:S03]  /*62fc0*/  IMAD.MOV.U32 R27, RZ, RZ, R7 ;  /* 0x000000ffff1b7224 */ /* 0x001fc600078e0007 */
[----:B------:R-:W1:Y:S01]  /*62fd0*/  LDL.LU R7, [R1+0x3988] ;  /* 0x0039880001077983 */ /* 0x000e620000300800 */
[----:B------:R-:W-:-:S03]  /*62fe0*/  IMAD.MOV.U32 R26, RZ, RZ, R5 ;  /* 0x000000ffff1a7224 */ /* 0x000fc600078e0005 */
[----:B------:R-:W2:Y:S01]  /*62ff0*/  LDL.LU R5, [R1+0x3990] ;  /* 0x0039900001057983 */ /* 0x000ea20000300800 */
[C---:B------:R-:W-:Y:S02]  /*63000*/  ISETP.GT.AND P5, PT, R6.reuse, 0xee, PT ;  /* 0x000000ee0600780c */ /* 0x040fe40003fa4270 */
[----:B------:R-:W-:Y:S02]  /*63010*/  ISETP.GT.AND P2, PT, R6, 0xef, PT ;  /* 0x000000ef0600780c */ /* 0x000fe40003f44270 */
[----:B------:R-:W-:Y:S02]  /*63020*/  PRMT R93, RZ, 0x7610, R93 ;  /* 0x00007610ff5d7816 */ /* 0x000fe4000000005d */
[----:B------:R-:W-:-:S07]  /*63030*/  PRMT R4, RZ, 0x7610, R4 ;  /* 0x00007610ff047816 */ /* 0x000fce0000000004 */
[----:B------:R1:W4:Y:S01]  /*63040*/  @P5 LDG.E.U16 R93, desc[UR6][R24.64] ;  /* 0x00000006185d5981 */ /* 0x000322000c1e1500 */
[----:B------:R-:W-:Y:S02]  /*63050*/  PRMT R99, RZ, 0x7610, R99 ;  /* 0x00007610ff637816 */ /* 0x000fe40000000063 */
[----:B------:R-:W-:Y:S02]  /*63060*/  PRMT R92, RZ, 0x7610, R92 ;  /* 0x00007610ff5c7816 */ /* 0x000fe4000000005c */
[----:B------:R-:W-:Y:S02]  /*63070*/  PRMT R14, RZ, 0x7610, R14 ;  /* 0x00007610ff0e7816 */ /* 0x000fe4000000000e */
[----:B------:R-:W-:Y:S01]  /*63080*/  PRMT R13, RZ, 0x7610, R13 ;  /* 0x00007610ff0d7816 */ /* 0x000fe2000000000d */
[----:B------:R0:W4:Y:S04]  /*63090*/  @P4 LDG.E.U16 R99, desc[UR6][R28.64] ;  /* 0x000000061c634981 */ /* 0x000128000c1e1500 */
[----:B------:R3:W4:Y:S01]  /*630a0*/  @P5 LDG.E.U16 R92, desc[UR6][R20.64] ;  /* 0x00000006145c5981 */ /* 0x000722000c1e1500 */
[----:B-1----:R-:W-:Y:S01]  /*630b0*/  IMAD.MOV.U32 R25, RZ, RZ, R7 ;  /* 0x000000ffff197224 */ /* 0x002fe200078e0007 */
[----:B--2---:R-:W-:-:S05]  /*630c0*/  MOV R24, R5 ;  /* 0x0000000500187202 */ /* 0x004fca0000000f00 */
[----:B------:R-:W2:Y:S01]  /*630d0*/  @P2 LDG.E.U16 R4, desc[UR6][R24.64] ;  /* 0x0000000618042981 */ /* 0x000ea2000c1e1500 */
[----:B0-----:R-:W-:Y:S02]  /*630e0*/  IMAD.MOV.U32 R28, RZ, RZ, R17 ;  /* 0x000000ffff1c7224 */ /* 0x001fe400078e0011 */
[----:B---3--:R-:W-:Y:S02]  /*630f0*/  IMAD.MOV.U32 R20, RZ, RZ, R9 ;  /* 0x000000ffff147224 */ /* 0x008fe400078e0009 */
[----:B------:R-:W-:Y:S02]  /*63100*/  IMAD.MOV.U32 R21, RZ, RZ, R11 ;  /* 0x000000ffff157224 */ /* 0x000fe400078e000b */
[----:B------:R-:W-:Y:S02]  /*63110*/  IMAD.MOV.U32 R17, RZ, RZ, R16 ;  /* 0x000000ffff117224 */ /* 0x000fe400078e0010 */
[----:B------:R-:W-:Y:S02]  /*63120*/  IMAD.MOV.U32 R16, RZ, RZ, R15 ;  /* 0x000000ffff107224 */ /* 0x000fe400078e000f */
[----:B------:R-:W-:Y:S01]  /*63130*/  IMAD.MOV.U32 R29, RZ, RZ, R18 ;  /* 0x000000ffff1d7224 */ /* 0x000fe200078e0012 */
[----:B------:R-:W3:Y:S04]  /*63140*/  @P2 LDG.E.U16 R14, desc[UR6][R20.64] ;  /* 0x00000006140e2981 */ /* 0x000ee8000c1e1500 */
[----:B------:R-:W-:Y:S04]  /*63150*/  STL.64 [R1+0x138], R26 ;  /* 0x0001381a01007387 */ /* 0x000fe80000100a00 */
[----:B------:R-:W3:Y:S04]  /*63160*/  @P2 LDG.E.U16 R13, desc[UR6][R16.64] ;  /* 0x00000006100d2981 */ /* 0x000ee8000c1e1500 */
[----:B------:R-:W-:Y:S04]  /*63170*/  STL.64 [R1+0x140], R28 ;  /* 0x0001401c01007387 */ /* 0x000fe80000100a00 */
[----:B------:R-:W3:Y:S04]  /*63180*/  LDL.LU R18, [R1+0x39a0] ;  /* 0x0039a00001127983 */ /* 0x000ee80000300800 */
[----:B------:R-:W3:Y:S04]  /*63190*/  LDL.LU R15, [R1+0x39b0] ;  /* 0x0039b000010f7983 */ /* 0x000ee80000300800 */
[----:B------:R-:W-:Y:S04]  /*631a0*/  STL.64 [R1+0x328], R16 ;  /* 0x0003281001007387 */ /* 0x000fe80000100a00 */
[----:B------:R-:W3:Y:S04]  /*631b0*/  LDL.LU R11, [R1+0x39a4] ;  /* 0x0039a400010b7983 */ /* 0x000ee80000300800 */
[----:B------:R-:W3:Y:S01]  /*631c0*/  LDL.LU R9, [R1+0x39b4] ;  /* 0x0039b40001097983 */ /* 0x000ee20000300800 */
[----:B----4-:R-:W-:-:S02]  /*631d0*/  IMAD.MOV.U32 R23, RZ, RZ, R22 ;  /* 0x000000ffff177224 */ /* 0x010fc400078e0016 */
[----:B------:R-:W-:Y:S01]  /*631e0*/  IMAD.MOV.U32 R22, RZ, RZ, R8 ;  /* 0x000000ffff167224 */ /* 0x000fe200078e0008 */
[----:B------:R-:W-:Y:S04]  /*631f0*/  STL.64 [R1+0x320], R20 ;  /* 0x0003201401007387 */ /* 0x000fe80000100a00 */
[----:B------:R-:W4:Y:S04]  /*63200*/  LDL.LU R8, [R1+0x39a8] ;  /* 0x0039a80001087983 */ /* 0x000f280000300800 */
[----:B------:R-:W4:Y:S04]  /*63210*/  LDL.LU R7, [R1+0x39b8] ;  /* 0x0039b80001077983 */ /* 0x000f280000300800 */
[----:B------:R-:W-:Y:S04]  /*63220*/  STL.64 [R1+0x118], R22 ;  /* 0x0001181601007387 */ /* 0x000fe80000100a00 */
[----:B------:R-:W-:Y:S04]  /*63230*/  STL.64 [R1+0x120], R24 ;  /* 0x0001201801007387 */ /* 0x000fe80000100a00 */
[----:B------:R-:W4:Y:S04]  /*63240*/  LDL.LU R5, [R1+0x39ac] ;  /* 0x0039ac0001057983 */ /* 0x000f280000300800 */
[----:B--2---:R0:W-:Y:S04]  /*63250*/  STL [R1+0x20c8], R4 ;  /* 0x0020c80401007387 */ /* 0x0041e80000100800 */
[----:B0-----:R-:W2:Y:S01]  /*63260*/  LDL.LU R4, [R1+0x39bc] ;  /* 0x0039bc0001047983 */ /* 0x001ea20000300800 */
[----:B------:R-:W-:-:S03]  /*63270*/  PRMT R19, RZ, 0x7610, R19 ;  /* 0x00007610ff137816 */ /* 0x000fc60000000013 */
[----:B------:R-:W2:Y:S04]  /*63280*/  LDL.LU R17, [R1+0x39c0] ;  /* 0x0039c00001117983 */ /* 0x000ea80000300800 */
[----:B------:R-:W2:Y:S04]  /*63290*/  LDL.LU R16, [R1+0x39dc] ;  /* 0x0039dc0001107983 */ /* 0x000ea80000300800 */
[----:B---3--:R0:W-:Y:S04]  /*632a0*/  STL [R1+0x20c0], R14 ;  /* 0x0020c00e01007387 */ /* 0x0081e80000100800 */
[----:B------:R1:W3:Y:S01]  /*632b0*/  @P2 LDG.E.U16 R19, desc[UR6][R22.64] ;  /* 0x0000000616132981 */ /* 0x0002e2000c1e1500 */
[----:B------:R-:W-:-:S02]  /*632c0*/  IMAD.MOV.U32 R20, RZ, RZ, R15 ;  /* 0x000000ffff147224 */ /* 0x000fc400078e000f */
[----:B------:R-:W-:Y:S01]  /*632d0*/  IMAD.MOV.U32 R21, RZ, RZ, R18 ;  /* 0x000000ffff157224 */ /* 0x000fe200078e0012 */
[----:B0-----:R-:W3:Y:S04]  /*632e0*/  LDL.LU R14, [R1+0x39c4] ;  /* 0x0039c400010e7983 */ /* 0x001ee80000300800 */
[----:B------:R0:W-:Y:S01]  /*632f0*/  STL [R1+0x20bc], R13 ;  /* 0x0020bc0d01007387 */ /* 0x0001e20000100800 */
[----:B-1----:R-:W-:Y:S02]  /*63300*/  IMAD.MOV.U32 R23, RZ, RZ, R11 ;  /* 0x000000ffff177224 */ /* 0x002fe400078e000b */
[----:B------:R-:W-:Y:S01]  /*63310*/  IMAD.MOV.U32 R22, RZ, RZ, R9 ;  /* 0x000000ffff167224 */ /* 0x000fe200078e0009 */
[----:B0-----:R-:W3:Y:S04]  /*63320*/  LDL.LU R13, [R1+0x39d0] ;  /* 0x0039d000010d7983 */ /* 0x001ee80000300800 */
[----:B------:R-:W3:Y:S04]  /*63330*/  LDL.LU R11, [R1+0x39c8] ;  /* 0x0039c800010b7983 */ /* 0x000ee80000300800 */
[----:B------:R-:W3:Y:S04]  /*63340*/  LDL.LU R9, [R1+0x39d4] ;  /* 0x0039d40001097983 */ /* 0x000ee80000300800 */
[----:B------:R0:W-:Y:S01]  /*63350*/  STL.64 [R1+0xf8], R20 ;  /* 0x0000f81401007387 */ /* 0x0001e20000100a00 */
[----:B------:R-:W-:-:S03]  /*63360*/  PRMT R94, RZ, 0x7610, R94 ;  /* 0x00007610ff5e7816 */ /* 0x000fc6000000005e */
[----:B------:R1:W-:Y:S01]  /*63370*/  STL.64 [R1+0x100], R22 ;  /* 0x0001001601007387 */ /* 0x0003e20000100a00 */
[----:B----4-:R-:W-:Y:S02]  /*63380*/  IMAD.MOV.U32 R25, RZ, RZ, R8 ;  /* 0x000000ffff197224 */ /* 0x010fe400078e0008 */
[----:B------:R-:W-:Y:S01]  /*63390*/  IMAD.MOV.U32 R24, RZ, RZ, R7 ;  /* 0x000000ffff187224 */ /* 0x000fe200078e0007 */
[----:B------:R-:W4:Y:S04]  /*633a0*/  LDL.LU R8, [R1+0x39cc] ;  /* 0x0039cc0001087983 */ /* 0x000f280000300800 */
[----:B------:R-:W4:Y:S04]  /*633b0*/  LDL.LU R7, [R1+0x39d8] ;  /* 0x0039d80001077983 */ /* 0x000f280000300800 */
[----:B------:R0:W4:Y:S04]  /*633c0*/  @P5 LDG.E.U16 R94, desc[UR6][R26.64] ;  /* 0x000000061a5e5981 */ /* 0x000128000c1e1500 */
[----:B------:R1:W-:Y:S04]  /*633d0*/  STL.64 [R1+0x108], R24 ;  /* 0x0001081801007387 */ /* 0x0003e80000100a00 */
[----:B------:R-:W4:Y:S04]  /*633e0*/  LDL.LU R18, [R1+0x39e0] ;  /* 0x0039e00001127983 */ /* 0x000f280000300800 */
[----:B------:R-:W4:Y:S01]  /*633f0*/  LDL.LU R15, [R1+0x39f8] ;  /* 0x0039f800010f7983 */ /* 0x000f220000300800 */
[----:B0-----:R-:W-:-:S02]  /*63400*/  IMAD.MOV.U32 R27, RZ, RZ, R5 ;  /* 0x000000ffff1b7224 */ /* 0x001fc400078e0005 */
[----:B--2---:R-:W-:-:S05]  /*63410*/  IMAD.MOV.U32 R26, RZ, RZ, R4 ;  /* 0x000000ffff1a7224 */ /* 0x004fca00078e0004 */
[----:B------:R4:W-:Y:S04]  /*63420*/  STL.64 [R1+0x110], R26 ;  /* 0x0001101a01007387 */ /* 0x0009e80000100a00 */
[----:B------:R-:W2:Y:S04]  /*63430*/  LDL.LU R5, [R1+0x39e4] ;  /* 0x0039e40001057983 */ /* 0x000ea80000300800 */
[----:B------:R-:W2:Y:S01]  /*63440*/  LDL.LU R4, [R1+0x39fc] ;  /* 0x0039fc0001047983 */ /* 0x000ea20000300800 */
[----:B------:R-:W-:Y:S02]  /*63450*/  ISETP.GT.AND P4, PT, R6, 0xf0, PT ;  /* 0x000000f00600780c */ /* 0x000fe40003f84270 */
[----:B------:R-:W-:-:S02]  /*63460*/  PRMT R88, RZ, 0x7610, R88 ;  /* 0x00007610ff587816 */ /* 0x000fc40000000058 */
[----:B------:R-:W-:Y:S02]  /*63470*/  PRMT R89, RZ, 0x7610, R89 ;  /* 0x00007610ff597816 */ /* 0x000fe40000000059 */
[----:B------:R-:W-:Y:S01]  /*63480*/  PRMT R90, RZ, 0x7610, R90 ;  /* 0x00007610ff5a7816 */ /* 0x000fe2000000005a */
[----:B---3--:R-:W-:Y:S01]  /*63490*/  STL [R1+0x20c4], R19 ;  /* 0x0020c41301007387 */ /* 0x008fe20000100800 */
[----:B------:R-:W-:Y:S02]  /*634a0*/  PRMT R95, RZ, 0x7610, R95 ;  /* 0x00007610ff5f7816 */ /* 0x000fe4000000005f */
[----:B------:R-:W-:-:S04]  /*634b0*/  PRMT R91, RZ, 0x7610, R91 ;  /* 0x00007610ff5b7816 */ /* 0x000fc8000000005b */
[----:B------:R-:W3:Y:S04]  /*634c0*/  @P5 LDG.E.U16 R95, desc[UR6][R28.64] ;  /* 0x000000061c5f5981 */ /* 0x000ee8000c1e1500 */
[----:B------:R0:W3:Y:S04]  /*634d0*/  @P4 LDG.E.U16 R88, desc[UR6][R20.64] ;  /* 0x0000000614584981 */ /* 0x0000e8000c1e1500 */
[----:B------:R1:W3:Y:S04]  /*634e0*/  @P4 LDG.E.U16 R89, desc[UR6][R22.64] ;  /* 0x0000000616594981 */ /* 0x0002e8000c1e1500 */
[----:B------:R1:W3:Y:S04]  /*634f0*/  @P4 LDG.E.U16 R90, desc[UR6][R24.64] ;  /* 0x00000006185a4981 */ /* 0x0002e8000c1e1500 */
[----:B------:R4:W3:Y:S01]  /*63500*/  @P4 LDG.E.U16 R91, desc[UR6][R26.64] ;  /* 0x000000061a5b4981 */ /* 0x0008e2000c1e1500 */
[----:B0-----:R-:W-:-:S02]  /*63510*/  IMAD.MOV.U32 R20, RZ, RZ, R16 ;  /* 0x000000ffff147224 */ /* 0x001fc400078e0010 */
[----:B------:R-:W-:Y:S02]  /*63520*/  IMAD.MOV.U32 R21, RZ, RZ, R17 ;  /* 0x000000ffff157224 */ /* 0x000fe400078e0011 */
[----:B-1----:R-:W-:Y:S02]  /*63530*/  IMAD.MOV.U32 R22, RZ, RZ, R13 ;  /* 0x000000ffff167224 */ /* 0x002fe400078e000d */
[----:B------:R-:W-:Y:S02]  /*63540*/  IMAD.MOV.U32 R23, RZ, RZ, R14 ;  /* 0x000000ffff177224 */ /* 0x000fe400078e000e */
[----:B------:R-:W3:Y:S04]  /*63550*/  LDL.LU R14, [R1+0x39e8] ;  /* 0x0039e800010e7983 */ /* 0x000ee80000300800 */
[----:B------:R-:W3:Y:S04]  /*63560*/  LDL.LU R13, [R1+0x39f0] ;  /* 0x0039f000010d7983 */ /* 0x000ee80000300800 */
[----:B------:R-:W-:Y:S04]  /*63570*/  STL.64 [R1+0x340], R20 ;  /* 0x0003401401007387 */ /* 0x000fe80000100a00 */
[----:B------:R2:W-:Y:S01]  /*63580*/  STL.64 [R1+0x338], R22 ;  /* 0x0003381601007387 */ /* 0x0005e20000100a00 */
[----:B------:R-:W-:-:S02]  /*63590*/  IMAD.MOV.U32 R25, RZ, RZ, R11 ;  /* 0x000000ffff197224 */ /* 0x000fc400078e000b */
[----:B------:R-:W-:Y:S01]  /*635a0*/  IMAD.MOV.U32 R24, RZ, RZ, R9 ;  /* 0x000000ffff187224 */ /* 0x000fe200078e0009 */
[----:B------:R-:W3:Y:S04]  /*635b0*/  LDL.LU R11, [R1+0x39ec] ;  /* 0x0039ec00010b7983 */ /* 0x000ee80000300800 */
[----:B------:R-:W3:Y:S01]  /*635c0*/  LDL.LU R9, [R1+0x39f4] ;  /* 0x0039f40001097983 */ /* 0x000ee20000300800 */
[----:B------:R-:W-:Y:S01]  /*635d0*/  ISETP.GT.AND P5, PT, R6, 0xf1, PT ;  /* 0x000000f10600780c */ /* 0x000fe20003fa4270 */
[----:B----4-:R-:W-:Y:S02]  /*635e0*/  IMAD.MOV.U32 R26, RZ, RZ, R7 ;  /* 0x000000ffff1a7224 */ /* 0x010fe400078e0007 */
[----:B------:R-:W-:Y:S01]  /*635f0*/  IMAD.MOV.U32 R27, RZ, RZ, R8 ;  /* 0x000000ffff1b7224 */ /* 0x000fe200078e0008 */
[----:B------:R3:W-:Y:S04]  /*63600*/  STL.64 [R1+0xe8], R24 ;  /* 0x0000e81801007387 */ /* 0x0007e80000100a00 */
[----:B------:R-:W4:Y:S04]  /*63610*/  LDL.LU R17, [R1+0x3a5c] ;  /* 0x003a5c0001117983 */ /* 0x000f280000300800 */
[----:B------:R-:W4:Y:S01]  /*63620*/  LDL.LU R16, [R1+0x3a7c] ;  /* 0x003a7c0001107983 */ /* 0x000f220000300800 */
[----:B------:R-:W-:-:S03]  /*63630*/  PRMT R85, RZ, 0x7610, R85 ;  /* 0x00007610ff557816 */ /* 0x000fc60000000055 */
[----:B------:R0:W-:Y:S04]  /*63640*/  STL.64 [R1+0xf0], R26 ;  /* 0x0000f01a01007387 */ /* 0x0001e80000100a00 */
[----:B------:R-:W4:Y:S04]  /*63650*/  LDL.LU R8, [R1+0x3a60] ;  /* 0x003a600001087983 */ /* 0x000f280000300800 */
[----:B------:R-:W4:Y:S04]  /*63660*/  LDL.LU R7, [R1+0x3a80] ;  /* 0x003a800001077983 */ /* 0x000f280000300800 */
[----:B------:R2:W4:Y:S02]  /*63670*/  @P5 LDG.E.U16 R85, desc[UR6][R22.64] ;  /* 0x0000000616555981 */ /* 0x000524000c1e1500 */
[----:B--2---:R-:W-:-:S02]  /*63680*/  IMAD.MOV.U32 R23, RZ, RZ, R5 ;  /* 0x000000ffff177224 */ /* 0x004fc400078e0005 */
[----:B------:R-:W-:Y:S01]  /*63690*/  IMAD.MOV.U32 R22, RZ, RZ, R4 ;  /* 0x000000ffff167224 */ /* 0x000fe200078e0004 */
[----:B------:R-:W2:Y:S04]  /*636a0*/  LDL.LU R5, [R1+0x3a64] ;  /* 0x003a640001057983 */ /* 0x000ea80000300800 */
[----:B------:R-:W2:Y:S01]  /*636b0*/  LDL.LU R4, [R1+0x3a74] ;  /* 0x003a740001047983 */ /* 0x000ea20000300800 */
[----:B------:R-:W-:Y:S02]  /*636c0*/  PRMT R84, RZ, 0x7610, R84 ;  /* 0x00007610ff547816 */ /* 0x000fe40000000054 */
[----:B------:R-:W-:-:S04]  /*636d0*/  PRMT R86, RZ, 0x7610, R86 ;  /* 0x00007610ff567816 */ /* 0x000fc80000000056 */
[----:B------:R1:W2:Y:S01]  /*636e0*/  @P5 LDG.E.U16 R84, desc[UR6][R20.64] ;  /* 0x0000000614545981 */ /* 0x0002a2000c1e1500 */
[----:B------:R-:W-:-:S03]  /*636f0*/  PRMT R87, RZ, 0x7610, R87 ;  /* 0x00007610ff577816 */ /* 0x000fc60000000057 */
[----:B------:R3:W2:Y:S01]  /*63700*/  @P5 LDG.E.U16 R86, desc[UR6][R24.64] ;  /* 0x0000000618565981 */ /* 0x0006a2000c1e1500 */
[----:B------:R-:W-:-:S03]  /*63710*/  ISETP.GT.AND P2, PT, R6, 0xf2, PT ;  /* 0x000000f20600780c */ /* 0x000fc60003f44270 */
[----:B------:R0:W2:Y:S01]  /*63720*/  @P5 LDG.E.U16 R87, desc[UR6][R26.64] ;  /* 0x000000061a575981 */ /* 0x0000a2000c1e1500 */
[----:B-1----:R-:W-:Y:S02]  /*63730*/  IMAD.MOV.U32 R20, RZ, RZ, R15 ;  /* 0x000000ffff147224 */ /* 0x002fe400078e000f */
[----:B------:R-:W-:-:S05]  /*63740*/  IMAD.MOV.U32 R21, RZ, RZ, R18 ;  /* 0x000000ffff157224 */ /* 0x000fca00078e0012 */
[----:B------:R-:W-:Y:S04]  /*63750*/  STL.64 [R1+0xc8], R20 ;  /* 0x0000c81401007387 */ /* 0x000fe80000100a00 */
[----:B------:R4:W-:Y:S01]  /*63760*/  STL.64 [R1+0xd0], R22 ;  /* 0x0000d01601007387 */ /* 0x0009e20000100a00 */
[----:B---3--:R-:W-:Y:S02]  /*63770*/  IMAD.MOV.U32 R25, RZ, RZ, R14 ;  /* 0x000000ffff197224 */ /* 0x008fe400078e000e */
[----:B------:R-:W-:Y:S01]  /*63780*/  IMAD.MOV.U32 R24, RZ, RZ, R13 ;  /* 0x000000ffff187224 */ /* 0x000fe200078e000d */
[----:B------:R-:W3:Y:S04]  /*63790*/  LDL.LU R14, [R1+0x3a68] ;  /* 0x003a6800010e7983 */ /* 0x000ee80000300800 */
[----:B------:R-:W3:Y:S01]  /*637a0*/  LDL.LU R13, [R1+0x3a78] ;  /* 0x003a7800010d7983 */ /* 0x000ee20000300800 */
[----:B0-----:R-:W-:-:S02]  /*637b0*/  IMAD.MOV.U32 R27, RZ, RZ, R11 ;  /* 0x000000ffff1b7224 */ /* 0x001fc400078e000b */
[----:B------:R-:W-:Y:S01]  /*637c0*/  IMAD.MOV.U32 R26, RZ, RZ, R9 ;  /* 0x000000ffff1a7224 */ /* 0x000fe200078e0009 */
[----:B------:R2:W-:Y:S04]  /*637d0*/  STL.64 [R1+0xd8], R24 ;  /* 0x0000d81801007387 */ /* 0x0005e80000100a00 */
[----:B------:R-:W3:Y:S04]  /*637e0*/  LDL.LU R18, [R1+0x3a00] ;  /* 0x003a000001127983 */ /* 0x000ee80000300800 */
[----:B------:R-:W3:Y:S01]  /*637f0*/  LDL.LU R15, [R1+0x3a10] ;  /* 0x003a1000010f7983 */ /* 0x000ee20000300800 */
[----:B------:R-:W-:-:S02]  /*63800*/  PRMT R81, RZ, 0x7610, R81 ;  /* 0x00007610ff517816 */ /* 0x000fc40000000051 */
[----:B------:R-:W-:Y:S01]  /*63810*/  PRMT R80, RZ, 0x7610, R80 ;  /* 0x00007610ff507816 */ /* 0x000fe20000000050 */
[----:B------:R3:W-:Y:S04]  /*63820*/  STL.64 [R1+0xe0], R26 ;  /* 0x0000e01a01007387 */ /* 0x0007e80000100a00 */
[----:B------:R-:W3:Y:S04]  /*63830*/  LDL.LU R11, [R1+0x3a04] ;  /* 0x003a0400010b7983 */ /* 0x000ee80000300800 */
[----:B------:R-:W3:Y:S01]  /*63840*/  LDL.LU R9, [R1+0x3a14] ;  /* 0x003a140001097983 */ /* 0x000ee20000300800 */
[----:B------:R-:W-:-:S03]  /*63850*/  PRMT R82, RZ, 0x7610, R82 ;  /* 0x00007610ff527816 */ /* 0x000fc60000000052 */
[----:B------:R4:W3:Y:S04]  /*63860*/  @P2 LDG.E.U16 R81, desc[UR6][R22.64] ;  /* 0x0000000616512981 */ /* 0x0008e8000c1e1500 */
[----:B------:R0:W3:Y:S04]  /*63870*/  @P2 LDG.E.U16 R80, desc[UR6][R20.64] ;  /* 0x0000000614502981 */ /* 0x0000e8000c1e1500 */
[----:B------:R2:W3:Y:S01]  /*63880*/  @P2 LDG.E.U16 R82, desc[UR6][R24.64] ;  /* 0x0000000618522981 */ /* 0x0004e2000c1e1500 */
[----:B----4-:R-:W-:Y:S02]  /*63890*/  IMAD.MOV.U32 R23, RZ, RZ, R8 ;  /* 0x000000ffff177224 */ /* 0x010fe400078e0008 */
[----:B0-----:R-:W-:-:S02]  /*638a0*/  IMAD.MOV.U32 R20, RZ, RZ, R16 ;  /* 0x000000ffff147224 */ /* 0x001fc400078e0010 */
[----:B------:R-:W-:Y:S01]  /*638b0*/  IMAD.MOV.U32 R21, RZ, RZ, R17 ;  /* 0x000000ffff157224 */ /* 0x000fe200078e0011 */
[----:B------:R-:W-:Y:S01]  /*638c0*/  MOV R22, R7 ;  /* 0x0000000700167202 */ /* 0x000fe20000000f00 */
[----:B------:R-:W4:Y:S04]  /*638d0*/  LDL.LU R8, [R1+0x3a08] ;  /* 0x003a080001087983 */ /* 0x000f280000300800 */
[----:B------:R-:W4:Y:S04]  /*638e0*/  LDL.LU R7, [R1+0x3a18] ;  /* 0x003a180001077983 */ /* 0x000f280000300800 */
[----:B------:R0:W-:Y:S04]  /*638f0*/  STL.64 [R1+0x38], R20 ;  /* 0x0000381401007387 */ /* 0x0001e80000100a00 */
[----:B------:R1:W-:Y:S01]  /*63900*/  STL.64 [R1+0x40], R22 ;  /* 0x0000401601007387 */ /* 0x0003e20000100a00 */
[----:B--2---:R-:W-:-:S02]  /*63910*/  IMAD.MOV.U32 R25, RZ, RZ, R5 ;  /* 0x000000ffff197224 */ /* 0x004fc400078e0005 */
[----:B------:R-:W-:Y:S01]  /*63920*/  IMAD.MOV.U32 R24, RZ, RZ, R4 ;  /* 0x000000ffff187224 */ /* 0x000fe200078e0004 */
[----:B------:R-:W2:Y:S04]  /*63930*/  LDL.LU R5, [R1+0x3a0c] ;  /* 0x003a0c0001057983 */ /* 0x000ea80000300800 */
[----:B------:R-:W2:Y:S01]  /*63940*/  LDL.LU R4, [R1+0x3a1c] ;  /* 0x003a1c0001047983 */ /* 0x000ea20000300800 */
[----:B------:R-:W-:Y:S02]  /*63950*/  PRMT R83, RZ, 0x7610, R83 ;  /* 0x00007610ff537816 */ /* 0x000fe40000000053 */
[----:B------:R-:W-:Y:S01]  /*63960*/  ISETP.GT.AND P5, PT, R6, 0xf8, PT ;  /* 0x000000f80600780c */ /* 0x000fe20003fa4270 */
[----:B------:R4:W-:Y:S04]  /*63970*/  STL.64 [R1+0x48], R24 ;  /* 0x0000481801007387 */ /* 0x0009e80000100a00 */
[----:B------:R-:W2:Y:S01]  /*63980*/  LDL.LU R17, [R1+0x3a20] ;  /* 0x003a200001117983 */ /* 0x000ea20000300800 */
[----:B------:R-:W-:-:S02]  /*63990*/  PRMT R61, RZ, 0x7610, R61 ;  /* 0x00007610ff3d7816 */ /* 0x000fc4000000003d */
[----:B------:R-:W-:Y:S01]  /*639a0*/  PRMT R60, RZ, 0x7610, R60 ;  /* 0x00007610ff3c7816 */ /* 0x000fe2000000003c */
[----:B------:R3:W2:Y:S04]  /*639b0*/  @P2 LDG.E.U16 R83, desc[UR6][R26.64] ;  /* 0x000000061a532981 */ /* 0x0006a8000c1e1500 */
[----:B------:R-:W2:Y:S01]  /*639c0*/  LDL.LU R16, [R1+0x3a40] ;  /* 0x003a400001107983 */ /* 0x000ea20000300800 */
[----:B------:R-:W-:-:S03]  /*639d0*/  PRMT R62, RZ, 0x7610, R62 ;  /* 0x00007610ff3e7816 */ /* 0x000fc6000000003e */
[----:B------:R-:W2:Y:S04]  /*639e0*/  @P5 LDG.E.U16 R61, desc[UR6][R22.64] ;  /* 0x00000006163d5981 */ /* 0x000ea8000c1e1500 */
[----:B------:R0:W2:Y:S01]  /*639f0*/  @P5 LDG.E.U16 R60, desc[UR6][R20.64] ;  /* 0x00000006143c5981 */ /* 0x0000a2000c1e1500 */
[----:B------:R-:W-:-:S03]  /*63a00*/  PRMT R63, RZ, 0x7610, R63 ;  /* 0x00007610ff3f7816 */ /* 0x000fc6000000003f */
[----:B------:R4:W2:Y:S01]  /*63a10*/  @P5 LDG.E.U16 R62, desc[UR6][R24.64] ;  /* 0x00000006183e5981 */ /* 0x0008a2000c1e1500 */
[----:B---3--:R-:W-:Y:S02]  /*63a20*/  IMAD.MOV.U32 R27, RZ, RZ, R14 ;  /* 0x000000ffff1b7224 */ /* 0x008fe400078e000e */
[----:B------:R-:W-:-:S05]  /*63a30*/  IMAD.MOV.U32 R26, RZ, RZ, R13 ;  /* 0x000000ffff1a7224 */ /* 0x000fca00078e000d */
[----:B------:R2:W-:Y:S04]  /*63a40*/  STL.64 [R1+0x50], R26 ;  /* 0x0000501a01007387 */ /* 0x0005e80000100a00 */
[----:B------:R-:W3:Y:S04]  /*63a50*/  LDL.LU R14, [R1+0x3a24] ;  /* 0x003a2400010e7983 */ /* 0x000ee80000300800 */
[----:B------:R-:W3:Y:S01]  /*63a60*/  LDL.LU R13, [R1+0x3a34] ;  /* 0x003a3400010d7983 */ /* 0x000ee20000300800 */
[----:B0-----:R-:W-:Y:S02]  /*63a70*/  IMAD.MOV.U32 R20, RZ, RZ, R15 ;  /* 0x000000ffff147224 */ /* 0x001fe400078e000f */
[----:B------:R-:W-:Y:S01]  /*63a80*/  IMAD.MOV.U32 R21, RZ, RZ, R18 ;  /* 0x000000ffff157224 */ /* 0x000fe200078e0012 */
[----:B------:R2:W3:Y:S01]  /*63a90*/  @P5 LDG.E.U16 R63, desc[UR6][R26.64] ;  /* 0x000000061a3f5981 */ /* 0x0004e2000c1e1500 */
[----:B-1----:R-:W-:-:S02]  /*63aa0*/  IMAD.MOV.U32 R23, RZ, RZ, R11 ;  /* 0x000000ffff177224 */ /* 0x002fc400078e000b */
[----:B------:R-:W-:Y:S01]  /*63ab0*/  IMAD.MOV.U32 R22, RZ, RZ, R9 ;  /* 0x000000ffff167224 */ /* 0x000fe200078e0009 */
[----:B------:R-:W3:Y:S04]  /*63ac0*/  LDL.LU R11, [R1+0x3a28] ;  /* 0x003a2800010b7983 */ /* 0x000ee80000300800 */
[----:B------:R-:W3:Y:S04]  /*63ad0*/  LDL.LU R9, [R1+0x3a38] ;  /* 0x003a380001097983 */ /* 0x000ee80000300800 */
[----:B------:R3:W-:Y:S04]  /*63ae0*/  STL.64 [R1+0x358], R20 ;  /* 0x0003581401007387 */ /* 0x0007e80000100a00 */
[----:B------:R0:W-:Y:S01]  /*63af0*/  STL.64 [R1+0x350], R22 ;  /* 0x0003501601007387 */ /* 0x0001e20000100a00 */
[----:B----4-:R-:W-:-:S02]  /*63b00*/  IMAD.MOV.U32 R25, RZ, RZ, R8 ;  /* 0x000000ffff197224 */ /* 0x010fc400078e0008 */
[----:B------:R-:W-:Y:S01]  /*63b10*/  IMAD.MOV.U32 R24, RZ, RZ, R7 ;  /* 0x000000ffff187224 */ /* 0x000fe200078e0007 */
[----:B------:R-:W4:Y:S04]  /*63b20*/  LDL.LU R8, [R1+0x3a2c] ;  /* 0x003a2c0001087983 */ /* 0x000f280000300800 */
[----:B------:R-:W4:Y:S04]  /*63b30*/  LDL.LU R7, [R1+0x3a3c] ;  /* 0x003a3c0001077983 */ /* 0x000f280000300800 */
[----:B------:R4:W-:Y:S01]  /*63b40*/  STL.64 [R1+0xb8], R24 ;  /* 0x0000b81801007387 */ /* 0x0009e20000100a00 */
[----:B--2---:R-:W-:-:S02]  /*63b50*/  IMAD.MOV.U32 R27, RZ, RZ, R5 ;  /* 0x000000ffff1b7224 */ /* 0x004fc400078e0005 */
[----:B------:R-:W-:Y:S01]  /*63b60*/  IMAD.MOV.U32 R26, RZ, RZ, R4 ;  /* 0x000000ffff1a7224 */ /* 0x000fe200078e0004 */
[----:B------:R-:W2:Y:S04]  /*63b70*/  LDL.LU R5, [R1+0x3a44] ;  /* 0x003a440001057983 */ /* 0x000ea80000300800 */
[----:B------:R-:W2:Y:S01]  /*63b80*/  LDL.LU R4, [R1+0x3a6c] ;  /* 0x003a6c0001047983 */ /* 0x000ea20000300800 */
[C---:B------:R-:W-:Y:S02]  /*63b90*/  ISETP.GT.AND P4, PT, R6.reuse, 0xf3, PT ;  /* 0x000000f30600780c */ /* 0x040fe40003f84270 */
[----:B------:R-:W-:Y:S02]  /*63ba0*/  PRMT R76, RZ, 0x7610, R76 ;  /* 0x00007610ff4c7816 */ /* 0x000fe4000000004c */
[----:B------:R-:W-:Y:S01]  /*63bb0*/  PRMT R77, RZ, 0x7610, R77 ;  /* 0x00007610ff4d7816 */ /* 0x000fe2000000004d */
[----:B------:R-:W-:Y:S04]  /*63bc0*/  STL.64 [R1+0xc0], R26 ;  /* 0x0000c01a01007387 */ /* 0x000fe80000100a00 */
[----:B------:R-:W2:Y:S04]  /*63bd0*/  LDL.LU R18, [R1+0x3a48] ;  /* 0x003a480001127983 */ /* 0x000ea80000300800 */
[----:B------:R-:W2:Y:S01]  /*63be0*/  LDL.LU R15, [R1+0x3a70] ;  /* 0x003a7000010f7983 */ /* 0x000ea20000300800 */
[----:B------:R-:W-:-:S02]  /*63bf0*/  ISETP.GT.AND P2, PT, R6, 0xf4, PT ;  /* 0x000000f40600780c */ /* 0x000fc40003f44270 */
[----:B------:R-:W-:Y:S01]  /*63c00*/  PRMT R78, RZ, 0x7610, R78 ;  /* 0x00007610ff4e7816 */ /* 0x000fe2000000004e */
[----:B------:R3:W2:Y:S04]  /*63c10*/  @P4 LDG.E.U16 R76, desc[UR6][R20.64] ;  /* 0x00000006144c4981 */ /* 0x0006a8000c1e1500 */
[----:B------:R0:W2:Y:S04]  /*63c20*/  @P4 LDG.E.U16 R77, desc[UR6][R22.64] ;  /* 0x00000006164d4981 */ /* 0x0000a8000c1e1500 */
[----:B------:R4:W2:Y:S01]  /*63c30*/  @P4 LDG.E.U16 R78, desc[UR6][R24.64] ;  /* 0x00000006184e4981 */ /* 0x0008a2000c1e1500 */
[----:B------:R-:W-:-:S06]  /*63c40*/  PRMT R72, RZ, 0x7610, R72 ;  /* 0x00007610ff487816 */ /* 0x000fcc0000000048 */
[----:B------:R2:W2:Y:S01]  /*63c50*/  @P2 LDG.E.U16 R72, desc[UR6][R16.64] ;  /* 0x0000000610482981 */ /* 0x0004a2000c1e1500 */
[----:B---3--:R-:W-:Y:S02]  /*63c60*/  IMAD.MOV.U32 R21, RZ, RZ, R14 ;  /* 0x000000ffff157224 */ /* 0x008fe400078e000e */
[----:B------:R-:W-:Y:S01]  /*63c70*/  IMAD.MOV.U32 R20, RZ, RZ, R13 ;  /* 0x000000ffff147224 */ /* 0x000fe200078e000d */
[----:B------:R-:W3:Y:S04]  /*63c80*/  LDL.LU R14, [R1+0x3a4c] ;  /* 0x003a4c00010e7983 */ /* 0x000ee80000300800 */
[----:B------:R-:W3:Y:S04]  /*63c90*/  LDL.LU R13, [R1+0x3a54] ;  /* 0x003a5400010d7983 */ /* 0x000ee80000300800 */
[----:B------:R2:W-:Y:S01]  /*63ca0*/  STL.64 [R1+0x98], R16 ;  /* 0x0000981001007387 */ /* 0x0005e20000100a00 */
[----:B0-----:R-:W-:-:S03]  /*63cb0*/  IMAD.MOV.U32 R23, RZ, RZ, R11 ;  /* 0x000000ffff177224 */ /* 0x001fc600078e000b */
[----:B------:R0:W-:Y:S04]  /*63cc0*/  STL.64 [R1+0xa0], R20 ;  /* 0x0000a01401007387 */ /* 0x0001e80000100a00 */
[----:B------:R-:W3:Y:S01]  /*63cd0*/  LDL.LU R11, [R1+0x3a50] ;  /* 0x003a5000010b7983 */ /* 0x000ee20000300800 */
[----:B------:R-:W-:-:S03]  /*63ce0*/  IMAD.MOV.U32 R22, RZ, RZ, R9 ;  /* 0x000000ffff167224 */ /* 0x000fc600078e0009 */
[----:B------:R-:W3:Y:S04]  /*63cf0*/  LDL.LU R9, [R1+0x3a58] ;  /* 0x003a580001097983 */ /* 0x000ee80000300800 */
[----:B------:R1:W-:Y:S01]  /*63d00*/  STL.64 [R1+0xa8], R22 ;  /* 0x0000a81601007387 */ /* 0x0003e20000100a00 */
[----:B----4-:R-:W-:Y:S02]  /*63d10*/  IMAD.MOV.U32 R25, RZ, RZ, R8 ;  /* 0x000000ffff197224 */ /* 0x010fe400078e0008 */
        /* <DEDUP_REMOVED lines=8> */
[----:B------:R-:W-:Y:S02]  /*63da0*/  PRMT R79, RZ, 0x7610, R79 ;  /* 0x00007610ff4f7816 */ /* 0x000fe4000000004f */
[----:B------:R-:W-:Y:S02]  /*63db0*/  PRMT R75, RZ, 0x7610, R75 ;  /* 0x00007610ff4b7816 */ /* 0x000fe4000000004b */
[----:B------:R-:W-:-:S02]  /*63dc0*/  PRMT R73, RZ, 0x7610, R73 ;  /* 0x00007610ff497816 */ /* 0x000fc40000000049 */
[----:B------:R-:W-:Y:S01]  /*63dd0*/  PRMT R74, RZ, 0x7610, R74 ;  /* 0x00007610ff4a7816 */ /* 0x000fe2000000004a */
[----:B------:R-:W2:Y:S01]  /*63de0*/  @P4 LDG.E.U16 R79, desc[UR6][R26.64] ;  /* 0x000000061a4f4981 */ /* 0x000ea2000c1e1500 */
[----:B------:R-:W-:Y:S01]  /*63df0*/  ISETP.GT.AND P4, PT, R6, 0xf5, PT ;  /* 0x000000f50600780c */ /* 0x000fe20003f84270 */
[----:B------:R-:W-:Y:S02]  /*63e00*/  IMAD.MOV.U32 R19, RZ, RZ, R18 ;  /* 0x000000ffff137224 */ /* 0x000fe400078e0012 */
[----:B------:R-:W-:Y:S01]  /*63e10*/  IMAD.MOV.U32 R18, RZ, RZ, R15 ;  /* 0x000000ffff127224 */ /* 0x000fe200078e000f */
[----:B------:R3:W2:Y:S04]  /*63e20*/  @P2 LDG.E.U16 R75, desc[UR6][R24.64] ;  /* 0x00000006184b2981 */ /* 0x0006a8000c1e1500 */
[----:B------:R-:W2:Y:S04]  /*63e30*/  @P2 LDG.E.U16 R73, desc[UR6][R20.64] ;  /* 0x0000000614492981 */ /* 0x000ea8000c1e1500 */
[----:B------:R4:W-:Y:S01]  /*63e40*/  STL.64 [R1+0x378], R16 ;  /* 0x0003781001007387 */ /* 0x0009e20000100a00 */
[----:B------:R-:W-:-:S03]  /*63e50*/  PRMT R68, RZ, 0x7610, R68 ;  /* 0x00007610ff447816 */ /* 0x000fc60000000044 */
[----:B------:R-:W2:Y:S01]  /*63e60*/  @P2 LDG.E.U16 R74, desc[UR6][R22.64] ;  /* 0x00000006164a2981 */ /* 0x000ea2000c1e1500 */
[----:B------:R-:W-:-:S03]  /*63e70*/  PRMT R69, RZ, 0x7610, R69 ;  /* 0x00007610ff457816 */ /* 0x000fc60000000045 */
[----:B------:R4:W2:Y:S04]  /*63e80*/  @P4 LDG.E.U16 R68, desc[UR6][R16.64] ;  /* 0x0000000610444981 */ /* 0x0008a8000c1e1500 */
[----:B0-----:R-:W2:Y:S04]  /*63e90*/  LDL.LU R21, [R1+0x3a8c] ;  /* 0x003a8c0001157983 */ /* 0x001ea80000300800 */
[----:B------:R-:W2:Y:S04]  /*63ea0*/  LDL.LU R20, [R1+0x3a9c] ;  /* 0x003a9c0001147983 */ /* 0x000ea80000300800 */
[----:B------:R2:W-:Y:S04]  /*63eb0*/  STL.64 [R1+0x370], R18 ;  /* 0x0003701201007387 */ /* 0x0005e80000100a00 */
[----:B-1----:R-:W2:Y:S04]  /*63ec0*/  LDL.LU R22, [R1+0x3a90] ;  /* 0x003a900001167983 */ /* 0x002ea80000300800 */
[----:B------:R-:W2:Y:S04]  /*63ed0*/  LDL.LU R15, [R1+0x3aa0] ;  /* 0x003aa000010f7983 */ /* 0x000ea80000300800 */
[----:B------:R2:W2:Y:S01]  /*63ee0*/  @P4 LDG.E.U16 R69, desc[UR6][R18.64] ;  /* 0x0000000612454981 */ /* 0x0004a2000c1e1500 */
[----:B---3--:R-:W-:-:S02]  /*63ef0*/  IMAD.MOV.U32 R25, RZ, RZ, R14 ;  /* 0x000000ffff197224 */ /* 0x008fc400078e000e */
[----:B------:R-:W-:Y:S02]  /*63f00*/  IMAD.MOV.U32 R24, RZ, RZ, R13 ;  /* 0x000000ffff187224 */ /* 0x000fe400078e000d */
[----:B------:R-:W-:-:S03]  /*63f10*/  IMAD.MOV.U32 R27, RZ, RZ, R11 ;  /* 0x000000ffff1b7224 */ /* 0x000fc600078e000b */
[----:B------:R-:W-:Y:S04]  /*63f20*/  STL.64 [R1+0x88], R24 ;  /* 0x0000881801007387 */ /* 0x000fe80000100a00 */
[----:B------:R-:W3:Y:S01]  /*63f30*/  LDL.LU R11, [R1+0x3aa4] ;  /* 0x003aa400010b7983 */ /* 0x000ee20000300800 */
[----:B------:R-:W-:-:S03]  /*63f40*/  IMAD.MOV.U32 R26, RZ, RZ, R9 ;  /* 0x000000ffff1a7224 */ /* 0x000fc600078e0009 */
[----:B------:R-:W3:Y:S04]  /*63f50*/  LDL.LU R9, [R1+0x3aac] ;  /* 0x003aac0001097983 */ /* 0x000ee80000300800 */
[----:B------:R-:W-:Y:S04]  /*63f60*/  STL.64 [R1+0x90], R26 ;  /* 0x0000901a01007387 */ /* 0x000fe80000100a00 */
[----:B------:R-:W3:Y:S04]  /*63f70*/  LDL.LU R14, [R1+0x3aa8] ;  /* 0x003aa800010e7983 */ /* 0x000ee80000300800 */
[----:B------:R-:W3:Y:S01]  /*63f80*/  LDL.LU R13, [R1+0x3ab0] ;  /* 0x003ab000010d7983 */ /* 0x000ee20000300800 */
[----:B----4-:R-:W-:Y:S01]  /*63f90*/  IMAD.MOV.U32 R17, RZ, RZ, R8 ;  /* 0x000000ffff117224 */ /* 0x010fe200078e0008 */
[----:B------:R-:W-:-:S02]  /*63fa0*/  MOV R16, R7 ;  /* 0x0000000700107202 */ /* 0x000fc40000000f00 */
[----:B------:R-:W4:Y:S04]  /*63fb0*/  LDL.LU R8, [R1+0x3ab4] ;  /* 0x003ab40001087983 */ /* 0x000f280000300800 */
[----:B------:R-:W4:Y:S04]  /*63fc0*/  LDL.LU R7, [R1+0x3abc] ;  /* 0x003abc0001077983 */ /* 0x000f280000300800 */
[----:B------:R3:W-:Y:S01]  /*63fd0*/  STL.64 [R1+0x68], R16 ;  /* 0x0000681001007387 */ /* 0x0007e20000100a00 */
[----:B--2---:R-:W-:Y:S02]  /*63fe0*/  IMAD.MOV.U32 R19, RZ, RZ, R5 ;  /* 0x000000ffff137224 */ /* 0x004fe400078e0005 */
[----:B------:R-:W-:Y:S01]  /*63ff0*/  IMAD.MOV.U32 R18, RZ, RZ, R4 ;  /* 0x000000ffff127224 */ /* 0x000fe200078e0004 */
[----:B------:R-:W2:Y:S04]  /*64000*/  LDL.LU R5, [R1+0x3ab8] ;  /* 0x003ab80001057983 */ /* 0x000ea80000300800 */
[----:B------:R-:W2:Y:S01]  /*64010*/  LDL.LU R4, [R1+0x3ac0] ;  /* 0x003ac00001047983 */ /* 0x000ea20000300800 */
[----:B------:R-:W-:-:S02]  /*64020*/  PRMT R71, RZ, 0x7610, R71 ;  /* 0x00007610ff477816 */ /* 0x000fc40000000047 */
[----:B------:R-:W-:Y:S02]  /*64030*/  PRMT R70, RZ, 0x7610, R70 ;  /* 0x00007610ff467816 */ /* 0x000fe40000000046 */
[C---:B------:R-:W-:Y:S02]  /*64040*/  ISETP.GT.AND P2, PT, R6.reuse, 0xf6, PT ;  /* 0x000000f60600780c */ /* 0x040fe40003f44270 */
[----:B------:R-:W-:Y:S01]  /*64050*/  PRMT R67, RZ, 0x7610, R67 ;  /* 0x00007610ff437816 */ /* 0x000fe20000000043 */
[----:B------:R-:W2:Y:S04]  /*64060*/  @P4 LDG.E.U16 R71, desc[UR6][R26.64] ;  /* 0x000000061a474981 */ /* 0x000ea8000c1e1500 */
[----:B------:R-:W2:Y:S01]  /*64070*/  @P4 LDG.E.U16 R70, desc[UR6][R24.64] ;  /* 0x0000000618464981 */ /* 0x000ea2000c1e1500 */
[----:B------:R-:W-:-:S02]  /*64080*/  ISETP.GT.AND P4, PT, R6, 0xf7, PT ;  /* 0x000000f70600780c */ /* 0x000fc40003f84270 */
[----:B------:R-:W-:Y:S01]  /*64090*/  PRMT R66, RZ, 0x7610, R66 ;  /* 0x00007610ff427816 */ /* 0x000fe20000000042 */
[----:B------:R0:W-:Y:S01]  /*640a0*/  STL.64 [R1+0x70], R18 ;  /* 0x0000701201007387 */ /* 0x0001e20000100a00 */
[----:B------:R-:W-:Y:S02]  /*640b0*/  PRMT R65, RZ, 0x7610, R65 ;  /* 0x00007610ff417816 */ /* 0x000fe40000000041 */
[----:B------:R-:W-:Y:S02]  /*640c0*/  PRMT R3, RZ, 0x7610, R3 ;  /* 0x00007610ff037816 */ /* 0x000fe40000000003 */
[----:B------:R-:W-:Y:S02]  /*640d0*/  PRMT R64, RZ, 0x7610, R64 ;  /* 0x00007610ff407816 */ /* 0x000fe40000000040 */
[----:B------:R-:W-:Y:S02]  /*640e0*/  PRMT R2, RZ, 0x7610, R2 ;  /* 0x00007610ff027816 */ /* 0x000fe40000000002 */
[----:B------:R-:W-:Y:S01]  /*640f0*/  PRMT R12, RZ, 0x7610, R12 ;  /* 0x00007610ff0c7816 */ /* 0x000fe2000000000c */
[----:B------:R-:W2:Y:S01]  /*64100*/  @P2 LDG.E.U16 R65, desc[UR6][R18.64] ;  /* 0x0000000612412981 */ /* 0x000ea2000c1e1500 */
[----:B------:R-:W-:-:S02]  /*64110*/  IMAD.MOV.U32 R23, RZ, RZ, R22 ;  /* 0x000000ffff177224 */ /* 0x000fc400078e0016 */
[----:B------:R-:W-:Y:S01]  /*64120*/  IMAD.MOV.U32 R22, RZ, RZ, R15 ;  /* 0x000000ffff167224 */ /* 0x000fe200078e000f */
[----:B------:R4:W-:Y:S04]  /*64130*/  STL.64 [R1+0x78], R20 ;  /* 0x0000781401007387 */ /* 0x0009e80000100a00 */
[----:B------:R-:W2:Y:S04]  /*64140*/  @P2 LDG.E.U16 R66, desc[UR6][R20.64] ;  /* 0x0000000614422981 */ /* 0x000ea8000c1e1500 */
[----:B------:R2:W-:Y:S04]  /*64150*/  STL.64 [R1+0x80], R22 ;  /* 0x0000801601007387 */ /* 0x0005e80000100a00 */
[----:B------:R-:W2:Y:S04]  /*64160*/  @P2 LDG.E.U16 R67, desc[UR6][R22.64] ;  /* 0x0000000616432981 */ /* 0x000ea8000c1e1500 */
[----:B------:R3:W2:Y:S01]  /*64170*/  @P2 LDG.E.U16 R64, desc[UR6][R16.64] ;  /* 0x0000000610402981 */ /* 0x0006a2000c1e1500 */
[----:B------:R-:W-:Y:S01]  /*64180*/  PRMT R10, RZ, 0x7610, R10 ;  /* 0x00007610ff0a7816 */ /* 0x000fe2000000000a */
[----:B---3--:R-:W-:-:S02]  /*64190*/  IMAD.MOV.U32 R16, RZ, RZ, R9 ;  /* 0x000000ffff107224 */ /* 0x008fc400078e0009 */
[----:B0-----:R-:W-:Y:S02]  /*641a0*/  IMAD.MOV.U32 R19, RZ, RZ, R14 ;  /* 0x000000ffff137224 */ /* 0x001fe400078e000e */
[----:B------:R-:W-:Y:S02]  /*641b0*/  IMAD.MOV.U32 R18, RZ, RZ, R13 ;  /* 0x000000ffff127224 */ /* 0x000fe400078e000d */
[----:B------:R-:W-:Y:S02]  /*641c0*/  IMAD.MOV.U32 R17, RZ, RZ, R11 ;  /* 0x000000ffff117224 */ /* 0x000fe400078e000b */
[----:B------:R-:W3:Y:S04]  /*641d0*/  LDL.LU R11, [R1+0x3ac4] ;  /* 0x003ac400010b7983 */ /* 0x000ee80000300800 */
[----:B------:R-:W3:Y:S04]  /*641e0*/  @P4 LDG.E.U16 R12, desc[UR6][R18.64] ;  /* 0x00000006120c4981 */ /* 0x000ee8000c1e1500 */
[----:B------:R3:W3:Y:S04]  /*641f0*/  @P4 LDG.E.U16 R10, desc[UR6][R16.64] ;  /* 0x00000006100a4981 */ /* 0x0006e8000c1e1500 */
[----:B------:R-:W3:Y:S01]  /*64200*/  LDL.LU R9, [R1+0x3ad4] ;  /* 0x003ad40001097983 */ /* 0x000ee20000300800 */
[----:B----4-:R-:W-:-:S02]  /*64210*/  IMAD.MOV.U32 R21, RZ, RZ, R8 ;  /* 0x000000ffff157224 */ /* 0x010fc400078e0008 */
[----:B------:R-:W-:-:S05]  /*64220*/  IMAD.MOV.U32 R20, RZ, RZ, R7 ;  /* 0x000000ffff147224 */ /* 0x000fca00078e0007 */
[----:B------:R0:W4:Y:S04]  /*64230*/  @P4 LDG.E.U16 R2, desc[UR6][R20.64] ;  /* 0x0000000614024981 */ /* 0x000128000c1e1500 */
[----:B------:R3:W-:Y:S04]  /*64240*/  STL.64 [R1+0x390], R16 ;  /* 0x0003901001007387 */ /* 0x0007e80000100a00 */
[----:B------:R1:W-:Y:S04]  /*64250*/  STL.64 [R1+0x388], R18 ;  /* 0x0003881201007387 */ /* 0x0003e80000100a00 */
[----:B------:R-:W1:Y:S04]  /*64260*/  LDL.LU R15, [R1+0x3ac8] ;  /* 0x003ac800010f7983 */ /* 0x000e680000300800 */
[----:B------:R-:W4:Y:S04]  /*64270*/  LDL.LU R7, [R1+0x3ad8] ;  /* 0x003ad80001077983 */ /* 0x000f280000300800 */
[----:B------:R0:W-:Y:S04]  /*64280*/  STL.64 [R1+0x58], R20 ;  /* 0x0000581401007387 */ /* 0x0001e80000100a00 */
[----:B------:R-:W0:Y:S01]  /*64290*/  LDL.LU R8, [R1+0x3acc] ;  /* 0x003acc0001087983 */ /* 0x000e220000300800 */
[----:B--2---:R-:W-:-:S02]  /*642a0*/  IMAD.MOV.U32 R23, RZ, RZ, R5 ;  /* 0x000000ffff177224 */ /* 0x004fc400078e0005 */
[----:B------:R-:W-:Y:S01]  /*642b0*/  IMAD.MOV.U32 R22, RZ, RZ, R4 ;  /* 0x000000ffff167224 */ /* 0x000fe200078e0004 */
[----:B------:R-:W2:Y:S01]  /*642c0*/  S2R R14, SR_TID.X ;  /* 0x00000000000e7919 */ /* 0x000ea20000002100 */
[----:B------:R-:W4:Y:S04]  /*642d0*/  LDL.LU R5, [R1+0x3adc] ;  /* 0x003adc0001057983 */ /* 0x000f280000300800 */
[----:B------:R-:W4:Y:S04]  /*642e0*/  @P4 LDG.E.U16 R3, desc[UR6][R22.64] ;  /* 0x0000000616034981 */ /* 0x000f28000c1e1500 */
[----:B------:R-:W-:Y:S04]  /*642f0*/  STL.64 [R1+0x60], R22 ;  /* 0x0000601601007387 */ /* 0x000fe80000100a00 */
[----:B------:R-:W4:Y:S01]  /*64300*/  LDL.LU R4, [R1+0x3ad0] ;  /* 0x003ad00001047983 */ /* 0x000f220000300800 */
[----:B--2---:R-:W-:Y:S01]  /*64310*/  LOP3.LUT R31, R14, 0x7f, RZ, 0xc0, !PT ;  /* 0x0000007f0e1f7812 */ /* 0x004fe200078ec0ff */
[----:B---3--:R-:W-:-:S02]  /*64320*/  IMAD.MOV.U32 R17, RZ, RZ, R11 ;  /* 0x000000ffff117224 */ /* 0x008fc400078e000b */
[----:B------:R-:W-:Y:S02]  /*64330*/  IMAD.MOV.U32 R16, RZ, RZ, R9 ;  /* 0x000000ffff107224 */ /* 0x000fe400078e0009 */
[----:B-1----:R-:W-:Y:S02]  /*64340*/  IMAD.MOV.U32 R19, RZ, RZ, R15 ;  /* 0x000000ffff137224 */ /* 0x002fe400078e000f */
[----:B----4-:R-:W-:Y:S02]  /*64350*/  IMAD.MOV.U32 R18, RZ, RZ, R7 ;  /* 0x000000ffff127224 */ /* 0x010fe400078e0007 */
[----:B0-----:R-:W-:Y:S01]  /*64360*/  IMAD.MOV.U32 R21, RZ, RZ, R8 ;  /* 0x000000ffff157224 */ /* 0x001fe200078e0008 */
[----:B------:R0:W-:Y:S04]  /*64370*/  STL [R1+0x20b8], R3 ;  /* 0x0020b80301007387 */ /* 0x0001e80000100800 */
[----:B0-----:R-:W2:Y:S04]  /*64380*/  LDL.LU R3, [R1+0x3ae0] ;  /* 0x003ae00001037983 */ /* 0x001ea80000300800 */
[----:B------:R-:W-:Y:S04]  /*64390*/  STL [R1+0x20b4], R2 ;  /* 0x0020b40201007387 */ /* 0x000fe80000100800 */
[----:B------:R-:W3:Y:S04]  /*643a0*/  LDL.LU R14, [R1+0x3ae4] ;  /* 0x003ae400010e7983 */ /* 0x000ee80000300800 */
[----:B------:R-:W4:Y:S04]  /*643b0*/  LDL.LU R13, [R1+0x3b00] ;  /* 0x003b0000010d7983 */ /* 0x000f280000300800 */
[----:B------:R0:W-:Y:S04]  /*643c0*/  STL [R1+0x20b0], R12 ;  /* 0x0020b00c01007387 */ /* 0x0001e80000100800 */
[----:B0-----:R-:W4:Y:S04]  /*643d0*/  LDL.LU R12, [R1+0x3ae8] ;  /* 0x003ae800010c7983 */ /* 0x001f280000300800 */
[----:B------:R0:W-:Y:S04]  /*643e0*/  STL [R1+0x20ac], R10 ;  /* 0x0020ac0a01007387 */ /* 0x0001e80000100800 */
[----:B0-----:R-:W4:Y:S04]  /*643f0*/  LDL.LU R10, [R1+0x3af4] ;  /* 0x003af400010a7983 */ /* 0x001f280000300800 */
[----:B------:R-:W4:Y:S04]  /*64400*/  LDL.LU R11, [R1+0x3aec] ;  /* 0x003aec00010b7983 */ /* 0x000f280000300800 */
[----:B------:R-:W4:Y:S04]  /*64410*/  LDL.LU R9, [R1+0x3af8] ;  /* 0x003af80001097983 */ /* 0x000f280000300800 */
[----:B------:R3:W-:Y:S04]  /*64420*/  STL.64 [R1+0x3a8], R16 ;  /* 0x0003a81001007387 */ /* 0x0007e80000100a00 */
[----:B------:R-:W4:Y:S04]  /*64430*/  LDL.LU R7, [R1+0x3afc] ;  /* 0x003afc0001077983 */ /* 0x000f280000300800 */
[----:B------:R0:W-:Y:S04]  /*64440*/  STL.64 [R1+0x3a0], R18 ;  /* 0x0003a01201007387 */ /* 0x0001e80000100a00 */
[----:B------:R-:W4:Y:S01]  /*64450*/  LDL.LU R8, [R1+0x3af0] ;  /* 0x003af00001087983 */ /* 0x000f220000300800 */
[----:B------:R-:W-:Y:S01]  /*64460*/  ISETP.GT.AND P5, PT, R6, 0xf9, PT ;  /* 0x000000f90600780c */ /* 0x000fe20003fa4270 */
[----:B------:R-:W-:Y:S01]  /*64470*/  IMAD.MOV.U32 R20, RZ, RZ, R5 ;  /* 0x000000ffff147224 */ /* 0x000fe200078e0005 */
[----:B------:R-:W-:Y:S01]  /*64480*/  PRMT R56, RZ, 0x7610, R56 ;  /* 0x00007610ff387816 */ /* 0x000fe20000000038 */
[----:B------:R-:W-:Y:S01]  /*64490*/  IMAD.MOV.U32 R23, RZ, RZ, R4 ;  /* 0x000000ffff177224 */ /* 0x000fe200078e0004 */
[----:B------:R-:W-:-:S02]  /*644a0*/  PRMT R58, RZ, 0x7610, R58 ;  /* 0x00007610ff3a7816 */ /* 0x000fc4000000003a */
[----:B------:R-:W-:Y:S01]  /*644b0*/  LOP3.LUT R2, R31, 0x80, RZ, 0xfc, !PT ;  /* 0x000000801f027812 */ /* 0x000fe200078efcff */
[----:B------:R1:W-:Y:S01]  /*644c0*/  STL.64 [R1+0x28], R20 ;  /* 0x0000281401007387 */ /* 0x0003e20000100a00 */
[----:B------:R-:W-:-:S03]  /*644d0*/  PRMT R57, RZ, 0x7610, R57 ;  /* 0x00007610ff397816 */ /* 0x000fc60000000039 */
[----:B------:R-:W4:Y:S04]  /*644e0*/  LDL.LU R5, [R1+0x3b04] ;  /* 0x003b040001057983 */ /* 0x000f280000300800 */
[----:B------:R-:W4:Y:S01]  /*644f0*/  LDL.LU R4, [R1+0x3b1c] ;  /* 0x003b1c0001047983 */ /* 0x000f220000300800 */
[----:B------:R-:W-:-:S03]  /*64500*/  ISETP.GE.AND P2, PT, R2, R6, PT ;  /* 0x000000060200720c */ /* 0x000fc60003f46270 */
[----:B------:R3:W4:Y:S04]  /*64510*/  @P5 LDG.E.U16 R56, desc[UR6][R16.64] ;  /* 0x0000000610385981 */ /* 0x000728000c1e1500 */
[----:B------:R1:W4:Y:S04]  /*64520*/  @P5 LDG.E.U16 R58, desc[UR6][R20.64] ;  /* 0x00000006143a5981 */ /* 0x000328000c1e1500 */
[----:B------:R-:W4:Y:S01]  /*64530*/  @P5 LDG.E.U16 R57, desc[UR6][R18.64] ;  /* 0x0000000612395981 */ /* 0x000f22000c1e1500 */
[----:B------:R-:W-:Y:S01]  /*64540*/  PRMT R59, RZ, 0x7610, R59 ;  /* 0x00007610ff3b7816 */ /* 0x000fe2000000003b */
[----:B--2---:R-:W-:-:S02]  /*64550*/  IMAD.MOV.U32 R22, RZ, RZ, R3 ;  /* 0x000000ffff167224 */ /* 0x004fc400078e0003 */
[----:B---3--:R-:W-:Y:S02]  /*64560*/  IMAD.MOV.U32 R17, RZ, RZ, R14 ;  /* 0x000000ffff117224 */ /* 0x008fe400078e000e */
[----:B----4-:R-:W-:Y:S01]  /*64570*/  IMAD.MOV.U32 R16, RZ, RZ, R13 ;  /* 0x000000ffff107224 */ /* 0x010fe200078e000d */
[----:B------:R2:W-:Y:S04]  /*64580*/  STL.64 [R1+0x30], R22 ;  /* 0x0000301601007387 */ /* 0x0005e80000100a00 */
[----:B------:R-:W3:Y:S04]  /*64590*/  LDL.LU R3, [R1+0x3b08] ;  /* 0x003b080001037983 */ /* 0x000ee80000300800 */
[----:B------:R-:W4:Y:S04]  /*645a0*/  LDL.LU R2, [R1+0x3b20] ;  /* 0x003b200001027983 */ /* 0x000f280000300800 */
[----:B------:R-:W4:Y:S04]  /*645b0*/  LDL.LU R15, [R1+0x3b14] ;  /* 0x003b1400010f7983 */ /* 0x000f280000300800 */
[----:B0-----:R-:W4:Y:S04]  /*645c0*/  LDL.LU R18, [R1+0x3b0c] ;  /* 0x003b0c0001127983 */ /* 0x001f280000300800 */
[----:B------:R3:W-:Y:S04]  /*645d0*/  STL.64 [R1+0x8], R16 ;  /* 0x0000081001007387 */ /* 0x0007e80000100a00 */
[----:B------:R2:W4:Y:S01]  /*645e0*/  @P5 LDG.E.U16 R59, desc[UR6][R22.64] ;  /* 0x00000006163b5981 */ /* 0x000522000c1e1500 */
[----:B-1----:R-:W-:-:S02]  /*645f0*/  IMAD.MOV.U32 R21, RZ, RZ, R12 ;  /* 0x000000ffff157224 */ /* 0x002fc400078e000c */
[----:B------:R-:W-:Y:S02]  /*64600*/  IMAD.MOV.U32 R20, RZ, RZ, R10 ;  /* 0x000000ffff147224 */ /* 0x000fe400078e000a */
[----:B------:R-:W4:Y:S04]  /*64610*/  LDL.LU R10, [R1+0x3b18] ;  /* 0x003b1800010a7983 */ /* 0x000f280000300800 */
[----:B------:R-:W-:Y:S04]  /*64620*/  STL.64 [R1+0x10], R20 ;  /* 0x0000101401007387 */ /* 0x000fe80000100a00 */
[----:B------:R-:W4:Y:S01]  /*64630*/  LDL.LU R12, [R1+0x3b10] ;  /* 0x003b1000010c7983 */ /* 0x000f220000300800 */
[----:B--2---:R-:W-:-:S02]  /*64640*/  IMAD.MOV.U32 R22, RZ, RZ, R9 ;  /* 0x000000ffff167224 */ /* 0x004fc400078e0009 */
[----:B------:R-:W-:Y:S01]  /*64650*/  IMAD.MOV.U32 R23, RZ, RZ, R11 ;  /* 0x000000ffff177224 */ /* 0x000fe200078e000b */
[----:B------:R-:W-:Y:S01]  /*64660*/  MOV R24, R7 ;  /* 0x0000000700187202 */ /* 0x000fe20000000f00 */
[----:B------:R-:W-:Y:S01]  /*64670*/  IMAD.MOV.U32 R25, RZ, RZ, R8 ;  /* 0x000000ffff197224 */ /* 0x000fe200078e0008 */
[----:B------:R-:W2:Y:S04]  /*64680*/  LDL.LU R14, [R1+0x3b24] ;  /* 0x003b2400010e7983 */ /* 0x000ea80000300800 */
[----:B------:R-:W-:Y:S04]  /*64690*/  STL.64 [R1+0x18], R22 ;  /* 0x0000181601007387 */ /* 0x000fe80000100a00 */
[----:B------:R-:W2:Y:S04]  /*646a0*/  LDL.LU R13, [R1+0x3b34] ;  /* 0x003b3400010d7983 */ /* 0x000ea80000300800 */
[----:B------:R-:W-:Y:S04]  /*646b0*/  STL.64 [R1+0x20], R24 ;  /* 0x0000201801007387 */ /* 0x000fe80000100a00 */
[----:B------:R-:W2:Y:S04]  /*646c0*/  LDL.LU R11, [R1+0x3b28] ;  /* 0x003b2800010b7983 */ /* 0x000ea80000300800 */
[----:B------:R-:W2:Y:S04]  /*646d0*/  LDL.LU R9, [R1+0x3b38] ;  /* 0x003b380001097983 */ /* 0x000ea80000300800 */
[----:B------:R-:W2:Y:S04]  /*646e0*/  LDL.LU R7, [R1+0x3b3c] ;  /* 0x003b3c0001077983 */ /* 0x000ea80000300800 */
[----:B------:R-:W2:Y:S01]  /*646f0*/  LDL.LU R8, [R1+0x3b2c] ;  /* 0x003b2c0001087983 */ /* 0x000ea20000300800 */
[----:B------:R-:W-:-:S02]  /*64700*/  ISETP.GT.AND P4, PT, R6, 0xfa, PT ;  /* 0x000000fa0600780c */ /* 0x000fc40003f84270 */
[----:B------:R-:W-:Y:S02]  /*64710*/  PRMT R52, RZ, 0x7610, R52 ;  /* 0x00007610ff347816 */ /* 0x000fe40000000034 */
[----:B------:R-:W-:Y:S02]  /*64720*/  ISETP.GT.AND P5, PT, R6, 0xfb, PT ;  /* 0x000000fb0600780c */ /* 0x000fe40003fa4270 */
[----:B------:R-:W-:-:S07]  /*64730*/  PRMT R48, RZ, 0x7610, R48 ;  /* 0x00007610ff307816 */ /* 0x000fce0000000030 */
[----:B------:R3:W2:Y:S01]  /*64740*/  @P4 LDG.E.U16 R52, desc[UR6][R16.64] ;  /* 0x0000000610344981 */ /* 0x0006a2000c1e1500 */
[----:B------:R-:W-:-:S03]  /*64750*/  PRMT R53, RZ, 0x7610, R53 ;  /* 0x00007610ff357816 */ /* 0x000fc60000000035 */
[----:B------:R-:W2:Y:S01]  /*64760*/  @P5 LDG.E.U16 R48, desc[UR6][R4.64] ;  /* 0x0000000604305981 */ /* 0x000ea2000c1e1500 */
[----:B------:R-:W-:-:S03]  /*64770*/  PRMT R54, RZ, 0x7610, R54 ;  /* 0x00007610ff367816 */ /* 0x000fc60000000036 */
[----:B------:R2:W2:Y:S04]  /*64780*/  @P4 LDG.E.U16 R53, desc[UR6][R20.64] ;  /* 0x0000000614354981 */ /* 0x0004a8000c1e1500 */
[----:B------:R0:W2:Y:S01]  /*64790*/  @P4 LDG.E.U16 R54, desc[UR6][R22.64] ;  /* 0x0000000616364981 */ /* 0x0000a2000c1e1500 */
[----:B---3--:R-:W-:Y:S02]  /*647a0*/  IMAD.MOV.U32 R17, RZ, RZ, R3 ;  /* 0x000000ffff117224 */ /* 0x008fe400078e0003 */
[----:B----4-:R-:W-:Y:S01]  /*647b0*/  IMAD.MOV.U32 R16, RZ, RZ, R2 ;  /* 0x000000ffff107224 */ /* 0x010fe200078e0002 */
[----:B------:R-:W3:Y:S04]  /*647c0*/  LDL.LU R3, [R1+0x3b30] ;  /* 0x003b300001037983 */ /* 0x000ee80000300800 */
[----:B------:R1:W-:Y:S04]  /*647d0*/  STL.64 [R1+0x3c8], R4 ;  /* 0x0003c80401007387 */ /* 0x0003e80000100a00 */
[----:B------:R-:W4:Y:S01]  /*647e0*/  LDL.LU R2, [R1+0x3b40] ;  /* 0x003b400001027983 */ /* 0x000f220000300800 */
[----:B------:R-:W-:-:S02]  /*647f0*/  IMAD.MOV.U32 R27, RZ, RZ, R18 ;  /* 0x000000ffff1b7224 */ /* 0x000fc400078e0012 */
[----:B------:R-:W-:Y:S01]  /*64800*/  IMAD.MOV.U32 R26, RZ, RZ, R15 ;  /* 0x000000ffff1a7224 */ /* 0x000fe200078e000f */
[----:B------:R-:W-:Y:S01]  /*64810*/  STL.64 [R1+0x3c0], R16 ;  /* 0x0003c01001007387 */ /* 0x000fe20000100a00 */
[----:B------:R-:W-:Y:S02]  /*64820*/  IMAD.MOV.U32 R18, RZ, RZ, R10 ;  /* 0x000000ffff127224 */ /* 0x000fe400078e000a */
[----:B------:R-:W-:-:S05]  /*64830*/  IMAD.MOV.U32 R19, RZ, RZ, R12 ;  /* 0x000000ffff137224 */ /* 0x000fca00078e000c */
[----:B------:R0:W-:Y:S04]  /*64840*/  STL.64 [R1], R18 ;  /* 0x0000001201007387 */ /* 0x0001e80000100a00 */
[----:B------:R-:W-:Y:S04]  /*64850*/  STL [R1+0x3dd4], R26 ;  /* 0x003dd41a01007387 */ /* 0x000fe80000100800 */
[----:B------:R-:W-:Y:S04]  /*64860*/  STL [R1+0x3dd0], R27 ;  /* 0x003dd01b01007387 */ /* 0x000fe80000100800 */
[----:B------:R-:W4:Y:S04]  /*64870*/  LDL.LU R12, [R1+0x3b44] ;  /* 0x003b4400010c7983 */ /* 0x000f280000300800 */
[----:B-1----:R-:W4:Y:S04]  /*64880*/  LDL.LU R4, [R1+0x3b60] ;  /* 0x003b600001047983 */ /* 0x002f280000300800 */
[----:B------:R-:W4:Y:S04]  /*64890*/  LDL.LU R10, [R1+0x3b48] ;  /* 0x003b4800010a7983 */ /* 0x000f280000300800 */
[----:B------:R-:W4:Y:S01]  /*648a0*/  LDL.LU R5, [R1+0x3b54] ;  /* 0x003b540001057983 */ /* 0x000f220000300800 */
[----:B--2---:R-:W-:-:S03]  /*648b0*/  IMAD.MOV.U32 R21, RZ, RZ, R11 ;  /* 0x000000ffff157224 */ /* 0x004fc600078e000b */
[----:B------:R-:W2:Y:S01]  /*648c0*/  LDL.LU R11, [R1+0x3b4c] ;  /* 0x003b4c00010b7983 */ /* 0x000ea20000300800 */
[----:B------:R-:W-:-:S03]  /*648d0*/  IMAD.MOV.U32 R20, RZ, RZ, R9 ;  /* 0x000000ffff147224 */ /* 0x000fc600078e0009 */
[----:B------:R-:W2:Y:S01]  /*648e0*/  LDL.LU R9, [R1+0x3b58] ;  /* 0x003b580001097983 */ /* 0x000ea20000300800 */
[----:B0-----:R-:W-:-:S03]  /*648f0*/  IMAD.MOV.U32 R23, RZ, RZ, R8 ;  /* 0x000000ffff177224 */ /* 0x001fc600078e0008 */
[----:B------:R-:W2:Y:S01]  /*64900*/  LDL.LU R8, [R1+0x3b50] ;  /* 0x003b500001087983 */ /* 0x000ea20000300800 */
[----:B------:R-:W-:Y:S02]  /*64910*/  PRMT R55, RZ, 0x7610, R55 ;  /* 0x00007610ff377816 */ /* 0x000fe40000000037 */
[----:B------:R-:W-:Y:S01]  /*64920*/  PRMT R51, RZ, 0x7610, R51 ;  /* 0x00007610ff337816 */ /* 0x000fe20000000033 */
[----:B------:R-:W-:Y:S02]  /*64930*/  IMAD.MOV.U32 R22, RZ, RZ, R7 ;  /* 0x000000ffff167224 */ /* 0x000fe400078e0007 */
[----:B------:R-:W2:Y:S04]  /*64940*/  LDL.LU R7, [R1+0x3b5c] ;  /* 0x003b5c0001077983 */ /* 0x000ea80000300800 */
[----:B------:R-:W2:Y:S04]  /*64950*/  @P4 LDG.E.U16 R55, desc[UR6][R24.64] ;  /* 0x0000000618374981 */ /* 0x000ea8000c1e1500 */
[----:B------:R0:W2:Y:S02]  /*64960*/  @P5 LDG.E.U16 R51, desc[UR6][R18.64] ;  /* 0x0000000612335981 */ /* 0x0000a4000c1e1500 */
[----:B0-----:R-:W-:-:S02]  /*64970*/  IMAD.MOV.U32 R18, RZ, RZ, R13 ;  /* 0x000000ffff127224 */ /* 0x001fc400078e000d */
[----:B------:R-:W-:Y:S01]  /*64980*/  IMAD.MOV.U32 R19, RZ, RZ, R14 ;  /* 0x000000ffff137224 */ /* 0x000fe200078e000e */
[----:B------:R-:W-:-:S06]  /*64990*/  PRMT R49, RZ, 0x7610, R49 ;  /* 0x00007610ff317816 */ /* 0x000fcc0000000031 */
[----:B------:R0:W2:Y:S01]  /*649a0*/  @P5 LDG.E.U16 R49, desc[UR6][R16.64] ;  /* 0x0000000610315981 */ /* 0x0000a2000c1e1500 */
[----:B---3--:R-:W-:Y:S02]  /*649b0*/  IMAD.MOV.U32 R25, RZ, RZ, R3 ;  /* 0x000000ffff197224 */ /* 0x008fe400078e0003 */
[----:B----4-:R-:W-:Y:S01]  /*649c0*/  IMAD.MOV.U32 R24, RZ, RZ, R2 ;  /* 0x000000ffff187224 */ /* 0x010fe200078e0002 */
[----:B------:R-:W3:Y:S04]  /*649d0*/  LDL.LU R3, [R1+0x3b64] ;  /* 0x003b640001037983 */ /* 0x000ee80000300800 */
[----:B------:R-:W4:Y:S04]  /*649e0*/  LDL.LU R2, [R1+0x3b7c] ;  /* 0x003b7c0001027983 */ /* 0x000f280000300800 */
        /* <DEDUP_REMOVED lines=8> */
[----:B------:R-:W-:-:S02]  /*64a70*/  IMAD.MOV.U32 R33, RZ, RZ, R12 ;  /* 0x000000ffff217224 */ /* 0x000fc400078e000c */
[----:B------:R-:W-:Y:S02]  /*64a80*/  IMAD.MOV.U32 R32, RZ, RZ, R4 ;  /* 0x000000ffff207224 */ /* 0x000fe400078e0004 */
[----:B------:R-:W-:Y:S02]  /*64a90*/  IMAD.MOV.U32 R35, RZ, RZ, R10 ;  /* 0x000000ffff237224 */ /* 0x000fe400078e000a */
[----:B------:R-:W-:Y:S01]  /*64aa0*/  IMAD.MOV.U32 R34, RZ, RZ, R5 ;  /* 0x000000ffff227224 */ /* 0x000fe200078e0005 */
[----:B------:R-:W3:Y:S04]  /*64ab0*/  LDL.LU R4, [R1+0x3b80] ;  /* 0x003b800001047983 */ /* 0x000ee80000300800 */
[----:B------:R-:W3:Y:S04]  /*64ac0*/  LDL.LU R5, [R1+0x3b68] ;  /* 0x003b680001057983 */ /* 0x000ee80000300800 */
[----:B------:R1:W-:Y:S04]  /*64ad0*/  STL.64 [R1+0x3e0], R32 ;  /* 0x0003e02001007387 */ /* 0x0003e80000100a00 */
[----:B------:R-:W3:Y:S04]  /*64ae0*/  LDL.LU R10, [R1+0x3b74] ;  /* 0x003b7400010a7983 */ /* 0x000ee80000300800 */
[----:B------:R0:W-:Y:S01]  /*64af0*/  STL.64 [R1+0x3d8], R34 ;  /* 0x0003d82201007387 */ /* 0x0001e20000100a00 */
[----:B--2---:R-:W-:-:S03]  /*64b00*/  IMAD.MOV.U32 R15, RZ, RZ, R11 ;  /* 0x000000ffff0f7224 */ /* 0x004fc600078e000b */
[----:B------:R-:W2:Y:S04]  /*64b10*/  LDL.LU R11, [R1+0x3b6c] ;  /* 0x003b6c00010b7983 */ /* 0x000ea80000300800 */
[----:B------:R-:W2:Y:S04]  /*64b20*/  LDL.LU R12, [R1+0x3b78] ;  /* 0x003b7800010c7983 */ /* 0x000ea80000300800 */
[----:B------:R-:W3:Y:S04]  /*64b30*/  LDL.LU R13, [R1+0x3b70] ;  /* 0x003b7000010d7983 */ /* 0x000ee80000300800 */
[----:B------:R-:W4:Y:S01]  /*64b40*/  LDL.LU R30, [R1+0x3b84] ;  /* 0x003b8400011e7983 */ /* 0x000f220000300800 */
[----:B------:R-:W-:-:S03]  /*64b50*/  IMAD.MOV.U32 R14, RZ, RZ, R9 ;  /* 0x000000ffff0e7224 */ /* 0x000fc600078e0009 */
[----:B------:R-:W4:Y:S01]  /*64b60*/  LDL.LU R29, [R1+0x3b94] ;  /* 0x003b9400011d7983 */ /* 0x000f220000300800 */
[----:B0-----:R-:W-:-:S03]  /*64b70*/  IMAD.MOV.U32 R17, RZ, RZ, R8 ;  /* 0x000000ffff117224 */ /* 0x001fc600078e0008 */
[----:B------:R-:W4:Y:S04]  /*64b80*/  LDL.LU R9, [R1+0x3b88] ;  /* 0x003b880001097983 */ /* 0x000f280000300800 */
[----:B------:R-:W4:Y:S01]  /*64b90*/  LDL.LU R8, [R1+0x3b98] ;  /* 0x003b980001087983 */ /* 0x000f220000300800 */
[----:B------:R-:W-:-:S05]  /*64ba0*/  IMAD.MOV.U32 R16, RZ, RZ, R7 ;  /* 0x000000ffff107224 */ /* 0x000fca00078e0007 */
[----:B------:R-:W-:Y:S04]  /*64bb0*/  STL [R1+0x3dfc], R16 ;  /* 0x003dfc1001007387 */ /* 0x000fe80000100800 */
[----:B------:R-:W-:Y:S04]  /*64bc0*/  STL [R1+0x3df8], R17 ;  /* 0x003df81101007387 */ /* 0x000fe80000100800 */
[----:B------:R-:W-:Y:S04]  /*64bd0*/  STL [R1+0x3e04], R14 ;  /* 0x003e040e01007387 */ /* 0x000fe80000100800 */
[----:B------:R-:W-:Y:S04]  /*64be0*/  STL [R1+0x3e00], R15 ;  /* 0x003e000f01007387 */ /* 0x000fe80000100800 */
[----:B------:R-:W4:Y:S04]  /*64bf0*/  LDL.LU R28, [R1+0x3b8c] ;  /* 0x003b8c00011c7983 */ /* 0x000f280000300800 */
[----:B------:R-:W4:Y:S01]  /*64c00*/  LDL.LU R7, [R1+0x3b9c] ;  /* 0x003b9c0001077983 */ /* 0x000f220000300800 */
[----:B------:R-:W-:-:S02]  /*64c10*/  PRMT R50, RZ, 0x7610, R50 ;  /* 0x00007610ff327816 */ /* 0x000fc40000000032 */
[----:B------:R-:W-:-:S04]  /*64c20*/  ISETP.GT.AND P4, PT, R6, 0xfc, PT ;  /* 0x000000fc0600780c */ /* 0x000fc80003f84270 */
[----:B------:R-:W4:Y:S04]  /*64c30*/  @P5 LDG.E.U16 R50, desc[UR6][R26.64] ;  /* 0x000000061a325981 */ /* 0x000f28000c1e1500 */
[----:B--2---:R-:W-:Y:S04]  /*64c40*/  STL [R1+0x3e0c], R12 ;  /* 0x003e0c0c01007387 */ /* 0x004fe80000100800 */
[----:B---3--:R-:W-:Y:S04]  /*64c50*/  STL [R1+0x3e08], R13 ;  /* 0x003e080d01007387 */ /* 0x008fe80000100800 */
[----:B------:R-:W-:Y:S04]  /*64c60*/  STL [R1+0x3e14], R10 ;  /* 0x003e140a01007387 */ /* 0x000fe80000100800 */
[----:B------:R-:W-:Y:S04]  /*64c70*/  STL [R1+0x3e10], R11 ;  /* 0x003e100b01007387 */ /* 0x000fe80000100800 */
[----:B------:R-:W-:Y:S04]  /*64c80*/  STL [R1+0x3e1c], R4 ;  /* 0x003e1c0401007387 */ /* 0x000fe80000100800 */
[----:B------:R-:W-:Y:S04]  /*64c90*/  STL [R1+0x3e18], R5 ;  /* 0x003e180501007387 */ /* 0x000fe80000100800 */
[----:B----4-:R-:W-:Y:S04]  /*64ca0*/  STL [R1+0x3e24], R2 ;  /* 0x003e240201007387 */ /* 0x010fe80000100800 */
[----:B------:R-:W-:Y:S01]  /*64cb0*/  STL [R1+0x3e20], R3 ;  /* 0x003e200301007387 */ /* 0x000fe20000100800 */
[----:B------:R-:W-:-:S02]  /*64cc0*/  IMAD.MOV.U32 R149, RZ, RZ, R9 ;  /* 0x000000ffff957224 */ /* 0x000fc400078e0009 */
[----:B------:R-:W-:Y:S01]  /*64cd0*/  IMAD.MOV.U32 R148, RZ, RZ, R8 ;  /* 0x000000ffff947224 */ /* 0x000fe200078e0008 */
[----:B------:R-:W2:Y:S04]  /*64ce0*/  LDL.LU R9, [R1+0x3b90] ;  /* 0x003b900001097983 */ /* 0x000ea80000300800 */
[----:B------:R-:W2:Y:S01]  /*64cf0*/  LDL.LU R8, [R1+0x3ba0] ;  /* 0x003ba00001087983 */ /* 0x000ea20000300800 */
[----:B------:R-:W-:Y:S02]  /*64d00*/  ISETP.GT.AND P5, PT, R6, 0xfd, PT ;  /* 0x000000fd0600780c */ /* 0x000fe40003fa4270 */
        /* <DEDUP_REMOVED lines=9> */
[----:B------:R-:W4:Y:S04]  /*64da0*/  @P4 LDG.E.U16 R46, desc[UR6][R22.64] ;  /* 0x00000006162e4981 */ /* 0x000f28000c1e1500 */
[----:B------:R-:W3:Y:S04]  /*64db0*/  @P4 LDG.E.U16 R45, desc[UR6][R20.64] ;  /* 0x00000006142d4981 */ /* 0x000ee8000c1e1500 */
[----:B------:R-:W3:Y:S01]  /*64dc0*/  @P4 LDG.E.U16 R44, desc[UR6][R18.64] ;  /* 0x00000006122c4981 */ /* 0x000ee2000c1e1500 */
[----:B------:R-:W-:-:S03]  /*64dd0*/  ISETP.GT.AND P4, PT, R6, 0xfe, PT ;  /* 0x000000fe0600780c */ /* 0x000fc60003f84270 */
[----:B------:R-:W3:Y:S04]  /*64de0*/  @P5 LDG.E.U16 R43, desc[UR6][R16.64] ;  /* 0x00000006102b5981 */ /* 0x000ee8000c1e1500 */
[----:B------:R-:W3:Y:S04]  /*64df0*/  @P5 LDG.E.U16 R42, desc[UR6][R14.64] ;  /* 0x000000060e2a5981 */ /* 0x000ee8000c1e1500 */
[----:B------:R-:W3:Y:S04]  /*64e00*/  @P5 LDG.E.U16 R41, desc[UR6][R34.64] ;  /* 0x0000000622295981 */ /* 0x000ee8000c1e1500 */
[----:B------:R-:W3:Y:S01]  /*64e10*/  @P5 LDG.E.U16 R40, desc[UR6][R32.64] ;  /* 0x0000000620285981 */ /* 0x000ee2000c1e1500 */
[----:B------:R-:W-:-:S02]  /*64e20*/  ISETP.GT.AND P5, PT, R6, 0xff, PT ;  /* 0x000000ff0600780c */ /* 0x000fc40003fa4270 */
[----:B------:R-:W-:Y:S02]  /*64e30*/  PRMT R39, RZ, 0x7610, R39 ;  /* 0x00007610ff277816 */ /* 0x000fe40000000027 */
[----:B------:R-:W-:Y:S02]  /*64e40*/  PRMT R38, RZ, 0x7610, R38 ;  /* 0x00007610ff267816 */ /* 0x000fe40000000026 */
[----:B------:R-:W-:Y:S02]  /*64e50*/  PRMT R37, RZ, 0x7610, R37 ;  /* 0x00007610ff257816 */ /* 0x000fe40000000025 */
[----:B------:R-:W-:Y:S02]  /*64e60*/  PRMT R36, RZ, 0x7610, R36 ;  /* 0x00007610ff247816 */ /* 0x000fe40000000024 */
[----:B------:R-:W-:Y:S01]  /*64e70*/  PRMT R143, RZ, 0x7610, R143 ;  /* 0x00007610ff8f7816 */ /* 0x000fe2000000008f */
[----:B------:R-:W-:Y:S02]  /*64e80*/  IMAD.MOV.U32 R144, RZ, RZ, R29 ;  /* 0x000000ffff907224 */ /* 0x000fe400078e001d */
[----:B------:R-:W-:Y:S01]  /*64e90*/  IMAD.MOV.U32 R145, RZ, RZ, R30 ;  /* 0x000000ffff917224 */ /* 0x000fe200078e001e */
[----:B------:R-:W-:Y:S01]  /*64ea0*/  PRMT R146, RZ, 0x7610, R146 ;  /* 0x00007610ff927816 */ /* 0x000fe20000000092 */
[----:B------:R-:W3:Y:S04]  /*64eb0*/  @P4 LDG.E.U16 R39, desc[UR6][R12.64] ;  /* 0x000000060c274981 */ /* 0x000ee8000c1e1500 */
[----:B------:R-:W3:Y:S04]  /*64ec0*/  @P4 LDG.E.U16 R38, desc[UR6][R10.64] ;  /* 0x000000060a264981 */ /* 0x000ee8000c1e1500 */
[----:B------:R-:W3:Y:S04]  /*64ed0*/  @P4 LDG.E.U16 R37, desc[UR6][R4.64] ;  /* 0x0000000604254981 */ /* 0x000ee8000c1e1500 */
[----:B------:R-:W3:Y:S01]  /*64ee0*/  @P4 LDG.E.U16 R36, desc[UR6][R2.64] ;  /* 0x0000000602244981 */ /* 0x000ee2000c1e1500 */
[----:B------:R-:W-:-:S02]  /*64ef0*/  ISETP.GE.AND P4, PT, R31, R6, PT ;  /* 0x000000061f00720c */ /* 0x000fc40003f86270 */
[----:B------:R-:W-:Y:S01]  /*64f00*/  PRMT R150, RZ, 0x7610, R150 ;  /* 0x00007610ff967816 */ /* 0x000fe20000000096 */
[----:B------:R-:W3:Y:S01]  /*64f10*/  @P5 LDG.E.U16 R143, desc[UR6][R144.64] ;  /* 0x00000006908f5981 */ /* 0x000ee2000c1e1500 */
[----:B------:R-:W-:Y:S02]  /*64f20*/  MOV R6, R7 ;  /* 0x0000000700067202 */ /* 0x000fe40000000f00 */
[----:B------:R-:W-:Y:S01]  /*64f30*/  PRMT R147, RZ, 0x7610, R147 ;  /* 0x00007610ff937816 */ /* 0x000fe20000000093 */
[----:B------:R-:W-:Y:S01]  /*64f40*/  IMAD.MOV.U32 R7, RZ, RZ, R28 ;  /* 0x000000ffff077224 */ /* 0x000fe200078e001c */
[----:B------:R-:W4:Y:S04]  /*64f50*/  @P5 LDG.E.U16 R146, desc[UR6][R148.64] ;  /* 0x0000000694925981 */ /* 0x000f28000c1e1500 */
[----:B------:R-:W4:Y:S04]  /*64f60*/  LDL.LU R157, [R1+0x2d94] ;  /* 0x002d9400019d7983 */ /* 0x000f280000300800 */
[----:B------:R-:W4:Y:S04]  /*64f70*/  @P5 LDG.E.U16 R147, desc[UR6][R6.64] ;  /* 0x0000000606935981 */ /* 0x000f28000c1e1500 */
        /* <DEDUP_REMOVED lines=13> */
[----:B-1----:R-:W4:Y:S04]  /*65050*/  LDL.LU R32, [R1+0x2c14] ;  /* 0x002c140001207983 */ /* 0x002f280000300800 */
[----:B------:R-:W4:Y:S04]  /*65060*/  LDL.LU R33, [R1+0x2c10] ;  /* 0x002c100001217983 */ /* 0x000f280000300800 */
[----:B------:R-:W4:Y:S04]  /*65070*/  LDL.LU R164, [R1+0x2c0c] ;  /* 0x002c0c0001a47983 */ /* 0x000f280000300800 */
[----:B------:R-:W4:Y:S04]  /*65080*/  LDL.LU R34, [R1+0x2c08] ;  /* 0x002c080001227983 */ /* 0x000f280000300800 */
[----:B------:R-:W4:Y:S04]  /*65090*/  LDL.LU R35, [R1+0x2b94] ;  /* 0x002b940001237983 */ /* 0x000f280000300800 */
[----:B--2---:R-:W2:Y:S01]  /*650a0*/  @P5 LDG.E.U16 R150, desc[UR6][R8.64] ;  /* 0x0000000608965981 */ /* 0x004ea2000c1e1500 */
[----:B------:R-:W-:Y:S06]  /*650b0*/  BAR.SYNC.DEFER_BLOCKING 0x0 ;  /* 0x0000000000007b1d */ /* 0x000fec0000010000 */
[----:B------:R-:W-:Y:S04]  /*650c0*/  STL [R1+0x3e2c], R8 ;  /* 0x003e2c0801007387 */ /* 0x000fe80000100800 */
[----:B------:R-:W-:Y:S04]  /*650d0*/  STL [R1+0x3e28], R9 ;  /* 0x003e280901007387 */ /* 0x000fe80000100800 */
[----:B------:R-:W-:Y:S04]  /*650e0*/  STL [R1+0x3e34], R6 ;  /* 0x003e340601007387 */ /* 0x000fe80000100800 */
[----:B------:R-:W-:Y:S04]  /*650f0*/  STL [R1+0x3e30], R7 ;  /* 0x003e300701007387 */ /* 0x000fe80000100800 */
[----:B---3--:R0:W-:Y:S04]  /*65100*/  STL [R1+0x209c], R143 ;  /* 0x00209c8f01007387 */ /* 0x0081e80000100800 */
[----:B0-----:R-:W3:Y:S04]  /*65110*/  LDL.LU R143, [R1+0x2b90] ;  /* 0x002b9000018f7983 */ /* 0x001ee80000300800 */
[----:B------:R-:W3:Y:S04]  /*65120*/  LDL.LU R144, [R1+0x2b8c] ;  /* 0x002b8c0001907983 */ /* 0x000ee80000300800 */
[----:B------:R-:W3:Y:S04]  /*65130*/  LDL.LU R145, [R1+0x2b88] ;  /* 0x002b880001917983 */ /* 0x000ee80000300800 */
[----:B----4-:R0:W-:Y:S04]  /*65140*/  STL [R1+0x20a0], R146 ;  /* 0x0020a09201007387 */ /* 0x0101e80000100800 */
        /* <DEDUP_REMOVED lines=18> */
[----:B--2---:R-:W-:Y:S04]  /*65270*/  STL [R1+0x20a8], R150 ;  /* 0x0020a89601007387 */ /* 0x004fe80000100800 */
[----:B------:R0:W-:Y:S04]  /*65280*/  STL [R1+0x20a4], R147 ;  /* 0x0020a49301007387 */ /* 0x0001e80000100800 */
        /* <DEDUP_REMOVED lines=27> */
[----:B---3--:R0:W-:Y:S04]  /*65440*/  STS.U16 [R0+UR76+0x51000], R143 ;  /* 0x0510008f00007988 */ /* 0x0081e8000800044c */
[----:B------:R1:W-:Y:S04]  /*65450*/  STS.U16 [R0+UR76+0x61000], R144 ;  /* 0x0610009000007988 */ /* 0x0003e8000800044c */
[----:B------:R3:W-:Y:S04]  /*65460*/  STS.U16 [R0+UR76+0x71000], R145 ;  /* 0x0710009100007988 */ /* 0x0007e8000800044c */
[----:B0-----:R-:W2:Y:S04]  /*65470*/  LDL.LU R143, [R1+0x2794] ;  /* 0x00279400018f7983 */ /* 0x001ea80000300800 */
[----:B-1----:R-:W2:Y:S04]  /*65480*/  LDL.LU R144, [R1+0x2790] ;  /* 0x0027900001907983 */ /* 0x002ea80000300800 */
[----:B----4-:R0:W-:Y:S04]  /*65490*/  STS.U16 [R0+UR76+0x41400], R146 ;  /* 0x0414009200007988 */ /* 0x0101e8000800044c */
[----:B---3--:R-:W3:Y:S04]  /*654a0*/  LDL.LU R145, [R1+0x278c] ;  /* 0x00278c0001917983 */ /* 0x008ee80000300800 */
[----:B0-----:R-:W4:Y:S04]  /*654b0*/  LDL.LU R146, [R1+0x2788] ;  /* 0x0027880001927983 */ /* 0x001f280000300800 */
[----:B--2---:R0:W-:Y:S04]  /*654c0*/  STS.U16 [R0+UR76+0x51400], R147 ;  /* 0x0514009300007988 */ /* 0x0041e8000800044c */
[----:B------:R1:W-:Y:S04]  /*654d0*/  STS.U16 [R0+UR76+0x61400], R148 ;  /* 0x0614009400007988 */ /* 0x0003e8000800044c */
[----:B------:R2:W-:Y:S04]  /*654e0*/  STS.U16 [R0+UR76+0x71400], R149 ;  /* 0x0714009500007988 */ /* 0x0005e8000800044c */
[----:B------:R0:W-:Y:S04]  /*654f0*/  STS.U16 [R0+UR76+0x41800], R150 ;  /* 0x0418009600007988 */ /* 0x0001e8000800044c */
[----:B------:R1:W-:Y:S04]  /*65500*/  STS.U16 [R0+UR76+0x51800], R151 ;  /* 0x0518009700007988 */ /* 0x0003e8000800044c */
[----:B------:R2:W-:Y:S04]  /*65510*/  STS.U16 [R0+UR76+0x61800], R152 ;  /* 0x0618009800007988 */ /* 0x0005e8000800044c */
[----:B0-----:R-:W4:Y:S04]  /*65520*/  LDL.LU R147, [R1+0x2714] ;  /* 0x0027140001937983 */ /* 0x001f280000300800 */
[----:B-1----:R-:W4:Y:S04]  /*65530*/  LDL.LU R148, [R1+0x2710] ;  /* 0x0027100001947983 */ /* 0x002f280000300800 */
[----:B--2---:R-:W2:Y:S04]  /*65540*/  LDL.LU R149, [R1+0x270c] ;  /* 0x00270c0001957983 */ /* 0x004ea80000300800 */
[----:B------:R-:W2:Y:S04]  /*65550*/  LDL.LU R150, [R1+0x2708] ;  /* 0x0027080001967983 */ /* 0x000ea80000300800 */
[----:B------:R-:W2:Y:S04]  /*65560*/  LDL.LU R151, [R1+0x2694] ;  /* 0x0026940001977983 */ /* 0x000ea80000300800 */
[----:B------:R0:W-:Y:S04]  /*65570*/  STS.U16 [R0+UR76+0x71800], R153 ;  /* 0x0718009900007988 */ /* 0x0001e8000800044c */
[----:B------:R-:W2:Y:S04]  /*65580*/  LDL.LU R152, [R1+0x2690] ;  /* 0x0026900001987983 */ /* 0x000ea80000300800 */
[----:B------:R1:W-:Y:S04]  /*65590*/  STS.U16 [R0+UR76+0x41c00], R154 ;  /* 0x041c009a00007988 */ /* 0x0003e8000800044c */
[----:B------:R0:W-:Y:S04]  /*655a0*/  STS.U16 [R0+UR76+0x51c00], R155 ;  /* 0x051c009b00007988 */ /* 0x0001e8000800044c */
[----:B------:R0:W-:Y:S04]  /*655b0*/  STS.U16 [R0+UR76+0x61c00], R156 ;  /* 0x061c009c00007988 */ /* 0x0001e8000800044c */
[----:B------:R1:W-:Y:S04]  /*655c0*/  STS.U16 [R0+UR76+0x71c00], R157 ;  /* 0x071c009d00007988 */ /* 0x0003e8000800044c */
[----:B------:R1:W-:Y:S04]  /*655d0*/  STS.U16 [R0+UR76+0x42000], R158 ;  /* 0x0420009e00007988 */ /* 0x0003e8000800044c */
[----:B0-----:R-:W2:Y:S04]  /*655e0*/  LDL.LU R153, [R1+0x268c] ;  /* 0x00268c0001997983 */ /* 0x001ea80000300800 */
[----:B-1----:R-:W2:Y:S04]  /*655f0*/  LDL.LU R154, [R1+0x2688] ;  /* 0x00268800019a7983 */ /* 0x002ea80000300800 */
[----:B------:R-:W2:Y:S04]  /*65600*/  LDL.LU R155, [R1+0x2614] ;  /* 0x00261400019b7983 */ /* 0x000ea80000300800 */
        /* <DEDUP_REMOVED lines=15> */
[----:B---3--:R-:W3:Y:S04]  /*65700*/  LDL.LU R165, [R1+0x2510] ;  /* 0x0025100001a57983 */ /* 0x008ee80000300800 */
[----:B------:R1:W-:Y:S04]  /*65710*/  STS.U16 [R0+UR76+0x42800], R31 ;  /* 0x0428001f00007988 */ /* 0x0003e8000800044c */
[----:B------:R0:W-:Y:S04]  /*65720*/  STS.U16 [R0+UR76+0x52800], R28 ;  /* 0x0528001c00007988 */ /* 0x0001e8000800044c */
[----:B------:R0:W-:Y:S04]  /*65730*/  STS.U16 [R0+UR76+0x62800], R29 ;  /* 0x0628001d00007988 */ /* 0x0001e8000800044c */
[----:B------:R1:W-:Y:S04]  /*65740*/  STS.U16 [R0+UR76+0x72800], R32 ;  /* 0x0728002000007988 */ /* 0x0003e8000800044c */
[----:B------:R1:W-:Y:S04]  /*65750*/  STS.U16 [R0+UR76+0x42c00], R33 ;  /* 0x042c002100007988 */ /* 0x0003e8000800044c */
[----:B0-----:R-:W3:Y:S04]  /*65760*/  LDL.LU R30, [R1+0x250c] ;  /* 0x00250c00011e7983 */ /* 0x001ee80000300800 */
[----:B-1----:R-:W3:Y:S04]  /*65770*/  LDL.LU R31, [R1+0x2508] ;  /* 0x00250800011f7983 */ /* 0x002ee80000300800 */
[----:B------:R-:W3:Y:S04]  /*65780*/  LDL.LU R28, [R1+0x2494] ;  /* 0x00249400011c7983 */ /* 0x000ee80000300800 */
[----:B------:R-:W3:Y:S04]  /*65790*/  LDL.LU R29, [R1+0x2490] ;  /* 0x00249000011d7983 */ /* 0x000ee80000300800 */
[----:B------:R-:W3:Y:S04]  /*657a0*/  LDL.LU R32, [R1+0x248c] ;  /* 0x00248c0001207983 */ /* 0x000ee80000300800 */
[----:B------:R0:W-:Y:S04]  /*657b0*/  STS.U16 [R0+UR76+0x52c00], R164 ;  /* 0x052c00a400007988 */ /* 0x0001e8000800044c */
[----:B------:R-:W3:Y:S04]  /*657c0*/  LDL.LU R33, [R1+0x2488] ;  /* 0x0024880001217983 */ /* 0x000ee80000300800 */
[----:B------:R1:W-:Y:S04]  /*657d0*/  STS.U16 [R0+UR76+0x62c00], R34 ;  /* 0x062c002200007988 */ /* 0x0003e8000800044c */
[----:B------:R1:W-:Y:S04]  /*657e0*/  STS.U16 [R0+UR76+0x72c00], R35 ;  /* 0x072c002300007988 */ /* 0x0003e8000800044c */
[----:B0-----:R-:W3:Y:S04]  /*657f0*/  LDL.LU R164, [R1+0x2414] ;  /* 0x0024140001a47983 */ /* 0x001ee80000300800 */
[----:B-1----:R-:W3:Y:S04]  /*65800*/  LDL.LU R34, [R1+0x2410] ;  /* 0x0024100001227983 */ /* 0x002ee80000300800 */
[----:B------:R-:W3:Y:S04]  /*65810*/  LDL.LU R35, [R1+0x240c] ;  /* 0x00240c0001237983 */ /* 0x000ee80000300800 */
[----:B------:R0:W-:Y:S04]  /*65820*/  STS.U16 [R0+UR76+0x43000], R143 ;  /* 0x0430008f00007988 */ /* 0x0001e8000800044c */
[----:B------:R1:W-:Y:S04]  /*65830*/  STS.U16 [R0+UR76+0x53000], R144 ;  /* 0x0530009000007988 */ /* 0x0003e8000800044c */
[----:B------:R1:W-:Y:S04]  /*65840*/  STS.U16 [R0+UR76+0x63000], R145 ;  /* 0x0630009100007988 */ /* 0x0003e8000800044c */
[----:B----4-:R4:W-:Y:S04]  /*65850*/  STS.U16 [R0+UR76+0x73000], R146 ;  /* 0x0730009200007988 */ /* 0x0109e8000800044c */
[----:B0-----:R-:W3:Y:S04]  /*65860*/  LDL.LU R143, [R1+0x2408] ;  /* 0x00240800018f7983 */ /* 0x001ee80000300800 */
[----:B-1----:R-:W3:Y:S04]  /*65870*/  LDL.LU R144, [R1+0x2394] ;  /* 0x0023940001907983 */ /* 0x002ee80000300800 */
[----:B------:R-:W3:Y:S04]  /*65880*/  LDL.LU R145, [R1+0x2390] ;  /* 0x0023900001917983 */ /* 0x000ee80000300800 */
[----:B----4-:R-:W4:Y:S04]  /*65890*/  LDL.LU R146, [R1+0x238c] ;  /* 0x00238c0001927983 */ /* 0x010f280000300800 */
[----:B------:R0:W-:Y:S04]  /*658a0*/  STS.U16 [R0+UR76+0x43400], R147 ;  /* 0x0434009300007988 */ /* 0x0001e8000800044c */
[----:B------:R1:W-:Y:S04]  /*658b0*/  STS.U16 [R0+UR76+0x53400], R148 ;  /* 0x0534009400007988 */ /* 0x0003e8000800044c */
[----:B--2---:R2:W-:Y:S04]  /*658c0*/  STS.U16 [R0+UR76+0x63400], R149 ;  /* 0x0634009500007988 */ /* 0x0045e8000800044c */
        /* <DEDUP_REMOVED lines=12> */
[----:B0-----:R-:W2:Y:S04]  /*65990*/  LDL.LU R153, [R1+0x2290] ;  /* 0x0022900001997983 */ /* 0x001ea80000300800 */
[----:B-1----:R-:W2:Y:S04]  /*659a0*/  LDL.LU R154, [R1+0x228c] ;  /* 0x00228c00019a7983 */ /* 0x002ea80000300800 */
[----:B------:R-:W2:Y:S04]  /*659b0*/  LDL.LU R155, [R1+0x2288] ;  /* 0x00228800019b7983 */ /* 0x000ea80000300800 */
        /* <DEDUP_REMOVED lines=8> */
[----:B---3--:R-:W-:Y:S04]  /*65a40*/  STS.U16 [R0+UR76+0x54400], R165 ;  /* 0x054400a500007988 */ /* 0x008fe8000800044c */
[----:B------:R0:W-:Y:S04]  /*65a50*/  STS.U16 [R0+UR76+0x54c00], R34 ;  /* 0x054c002200007988 */ /* 0x0001e8000800044c */
[----:B------:R1:W-:Y:S04]  /*65a60*/  STS.U16 [R0+UR76+0x64c00], R35 ;  /* 0x064c002300007988 */ /* 0x0003e8000800044c */
[----:B0-----:R-:W3:Y:S04]  /*65a70*/  LDL.LU R34, [R1+0x2214] ;  /* 0x0022140001227983 */ /* 0x001ee80000300800 */
[----:B-1----:R-:W3:Y:S04]  /*65a80*/  LDL.LU R35, [R1+0x2210] ;  /* 0x0022100001237983 */ /* 0x002ee80000300800 */
        /* <DEDUP_REMOVED lines=8> */
[----:B------:R0:W-:Y:S04]  /*65b10*/  STS.U16 [R0+UR76+0x64400], R30 ;  /* 0x0644001e00007988 */ /* 0x0001e8000800044c */
[----:B------:R-:W3:Y:S04]  /*65b20*/  LDL.LU R165, [R1+0x210c] ;  /* 0x00210c0001a57983 */ /* 0x000ee80000300800 */
        /* <DEDUP_REMOVED lines=12> */
[----:B0-----:R-:W3:Y:S04]  /*65bf0*/  LDL.LU R164, [R1+0x1fbc] ;  /* 0x001fbc0001a47983 */ /* 0x001ee80000300800 */
        /* <DEDUP_REMOVED lines=19> */
[----:B------:R-:W2:Y:S04]  /*65d30*/  LDL.LU R152, [R1+0x3fb0] ;  /* 0x003fb00001987983 */ /* 0x000ea80000300800 */
[----:B------:R0:W-:Y:S04]  /*65d40*/  STS.U16 [R0+UR76+0x55800], R153 ;  /* 0x0558009900007988 */ /* 0x0001e8000800044c */
[----:B------:R1:W-:Y:S04]  /*65d50*/  STS.U16 [R0+UR76+0x65800], R154 ;  /* 0x0658009a00007988 */ /* 0x0003e8000800044c */
[----:B------:R1:W-:Y:S04]  /*65d60*/  STS.U16 [R0+UR76+0x75800], R155 ;  /* 0x0758009b00007988 */ /* 0x0003e8000800044c */
[----:B0-----:R-:W2:Y:S04]  /*65d70*/  LDL.LU R153, [R1+0x3fac] ;  /* 0x003fac0001997983 */ /* 0x001ea80000300800 */
[----:B-1----:R-:W2:Y:S04]  /*65d80*/  LDL.LU R154, [R1+0x3fa8] ;  /* 0x003fa800019a7983 */ /* 0x002ea80000300800 */
[----:B------:R-:W2:Y:S04]  /*65d90*/  LDL.LU R155, [R1+0x3fa4] ;  /* 0x003fa400019b7983 */ /* 0x000ea80000300800 */
[----:B---3--:R0:W-:Y:S04]  /*65da0*/  STS.U16 [R0+UR76+0x45c00], R34 ;  /* 0x045c002200007988 */ /* 0x0081e8000800044c */
[----:B------:R1:W-:Y:S04]  /*65db0*/  STS.U16 [R0+UR76+0x55c00], R35 ;  /* 0x055c002300007988 */ /* 0x0003e8000800044c */
[----:B0-----:R-:W3:Y:S04]  /*65dc0*/  LDL.LU R34, [R1+0x3fa0] ;  /* 0x003fa00001227983 */ /* 0x001ee80000300800 */
[----:B-1----:R-:W2:Y:S04]  /*65dd0*/  LDL.LU R35, [R1+0x3f9c] ;  /* 0x003f9c0001237983 */ /* 0x002ea80000300800 */
[----:B------:R0:W-:Y:S04]  /*65de0*/  STS.U16 [R0+UR76+0x56000], R159 ;  /* 0x0560009f00007988 */ /* 0x0001e8000800044c */
        /* <DEDUP_REMOVED lines=24> */
[----:B0-----:R-:W2:Y:S04]  /*65f70*/  LDL.LU R164, [R1+0x2c04] ;  /* 0x002c040001a47983 */ /* 0x001ea80000300800 */
        /* <DEDUP_REMOVED lines=12> */
[----:B----4-:R-:W-:Y:S04]  /*66040*/  STS.U16 [R0+UR76+0x57000], R146 ;  /* 0x0570009200007988 */ /* 0x010fe8000800044c */
[----:B------:R-:W-:Y:S04]  /*66050*/  STS.U16 [R0+UR76+0x65c00], R156 ;  /* 0x065c009c00007988 */ /* 0x000fe8000800044c */
[----:B------:R-:W-:Y:S04]  /*66060*/  STS.U16 [R0+UR76+0x75c00], R157 ;  /* 0x075c009d00007988 */ /* 0x000fe8000800044c */
[----:B------:R-:W-:Y:S04]  /*66070*/  STS.U16 [R0+UR76+0x46000], R158 ;  /* 0x0460009e00007988 */ /* 0x000fe8000800044c */
[----:B------:R-:W-:Y:S04]  /*66080*/  STS.U16 [R0+UR76+0x67400], R117 ;  /* 0x0674007500007988 */ /* 0x000fe8000800044c */
[----:B------:R-:W-:Y:S01]  /*66090*/  STS.U16 [R0+UR76+0x77400], R116 ;  /* 0x0774007400007988 */ /* 0x000fe2000800044c */
[----:B0-----:R-:W-:-:S03]  /*660a0*/  LOP3.LUT R62, R0, 0x10, RZ, 0x3c, !PT ;  /* 0x00000010003e7812 */ /* 0x001fc600078e3cff */
[----:B------:R-:W-:Y:S04]  /*660b0*/  STS.U16 [R0+UR76+0x47000], R147 ;  /* 0x0470009300007988 */ /* 0x000fe8000800044c */
[----:B---3--:R0:W-:Y:S04]  /*660c0*/  STS.U16 [R0+UR76+0x76c00], R34 ;  /* 0x076c002200007988 */ /* 0x0081e8000800044c */
[----:B--2---:R1:W-:Y:S04]  /*660d0*/  STS.U16 [R0+UR76+0x66c00], R35 ;  /* 0x066c002300007988 */ /* 0x0043e8000800044c */
[----:B0-----:R-:W2:Y:S04]  /*660e0*/  LDL.LU R34, [R1+0x2c00] ;  /* 0x002c000001227983 */ /* 0x001ea80000300800 */
[----:B-1----:R-:W3:Y:S04]  /*660f0*/  LDL.LU R35, [R1+0x2bfc] ;  /* 0x002bfc0001237983 */ /* 0x002ee80000300800 */
[----:B------:R-:W-:Y:S04]  /*66100*/  STL [R1+0x3e38], R0 ;  /* 0x003e380001007387 */ /* 0x000fe80000100800 */
        /* <DEDUP_REMOVED lines=16> */
[----:B------:R-:W4:Y:S04]  /*66210*/  LDL.LU R158, [R1+0x29fc] ;  /* 0x0029fc00019e7983 */ /* 0x000f280000300800 */
[----:B------:R1:W-:Y:S04]  /*66220*/  STS.U16 [R62+UR76+0x50080], R160 ;  /* 0x050080a03e007988 */ /* 0x0003e8000800044c */
[----:B------:R0:W-:Y:S04]  /*66230*/  STS.U16 [R62+UR76+0x60080], R161 ;  /* 0x060080a13e007988 */ /* 0x0001e8000800044c */
[----:B------:R0:W-:Y:S04]  /*66240*/  STS.U16 [R62+UR76+0x70080], R162 ;  /* 0x070080a23e007988 */ /* 0x0001e8000800044c */
[----:B------:R1:W-:Y:S04]  /*66250*/  STS.U16 [R62+UR76+0x40480], R163 ;  /* 0x040480a33e007988 */ /* 0x0003e8000800044c */
[----:B------:R1:W-:Y:S04]  /*66260*/  STS.U16 [R62+UR76+0x50480], R165 ;  /* 0x050480a53e007988 */ /* 0x0003e8000800044c */
[----:B0-----:R-:W4:Y:S04]  /*66270*/  LDL.LU R159, [R1+0x29f8] ;  /* 0x0029f800019f7983 */ /* 0x001f280000300800 */
[----:B-1----:R-:W4:Y:S04]  /*66280*/  LDL.LU R160, [R1+0x2984] ;  /* 0x0029840001a07983 */ /* 0x002f280000300800 */
        /* <DEDUP_REMOVED lines=17> */
[----:B0-----:R-:W4:Y:S04]  /*663a0*/  LDL.LU R164, [R1+0x2878] ;  /* 0x0028780001a47983 */ /* 0x001f280000300800 */
[----:B--2---:R0:W-:Y:S04]  /*663b0*/  STS.U16 [R62+UR76+0x50c80], R34 ;  /* 0x050c80223e007988 */ /* 0x0041e8000800044c */
[----:B---3--:R1:W-:Y:S04]  /*663c0*/  STS.U16 [R62+UR76+0x60c80], R35 ;  /* 0x060c80233e007988 */ /* 0x0083e8000800044c */
[----:B----4-:R2:W-:Y:S04]  /*663d0*/  STS.U16 [R62+UR76+0x70c80], R60 ;  /* 0x070c803c3e007988 */ /* 0x0105e8000800044c */
[----:B------:R3:W-:Y:S04]  /*663e0*/  STS.U16 [R62+UR76+0x41080], R61 ;  /* 0x0410803d3e007988 */ /* 0x0007e8000800044c */
[----:B------:R4:W-:Y:S04]  /*663f0*/  STS.U16 [R62+UR76+0x51080], R63 ;  /* 0x0510803f3e007988 */ /* 0x0009e8000800044c */
[----:B------:R2:W-:Y:S04]  /*66400*/  STS.U16 [R62+UR76+0x61080], R88 ;  /* 0x061080583e007988 */ /* 0x0005e8000800044c */
[----:B0-----:R-:W4:Y:S04]  /*66410*/  LDL.LU R34, [R1+0x2804] ;  /* 0x0028040001227983 */ /* 0x001f280000300800 */
[----:B-1----:R-:W4:Y:S04]  /*66420*/  LDL.LU R35, [R1+0x2800] ;  /* 0x0028000001237983 */ /* 0x002f280000300800 */
[----:B--2---:R-:W2:Y:S04]  /*66430*/  LDL.LU R60, [R1+0x27fc] ;  /* 0x0027fc00013c7983 */ /* 0x004ea80000300800 */
[----:B---3--:R-:W3:Y:S04]  /*66440*/  LDL.LU R61, [R1+0x27f8] ;  /* 0x0027f800013d7983 */ /* 0x008ee80000300800 */
[----:B----4-:R-:W4:Y:S04]  /*66450*/  LDL.LU R63, [R1+0x2784] ;  /* 0x00278400013f7983 */ /* 0x010f280000300800 */
        /* <DEDUP_REMOVED lines=51> */
[----:B------:R0:W-:Y:S04]  /*66790*/  STS.U16 [R62+UR76+0x42c80], R34 ;  /* 0x042c80223e007988 */ /* 0x0001e8000800044c */
[----:B------:R1:W-:Y:S04]  /*667a0*/  STS.U16 [R62+UR76+0x52c80], R35 ;  /* 0x052c80233e007988 */ /* 0x0003e8000800044c */
[----:B--2---:R-:W-:Y:S04]  /*667b0*/  STS.U16 [R62+UR76+0x62c80], R60 ;  /* 0x062c803c3e007988 */ /* 0x004fe8000800044c */
[----:B---3--:R-:W-:Y:S04]  /*667c0*/  STS.U16 [R62+UR76+0x72c80], R61 ;  /* 0x072c803d3e007988 */ /* 0x008fe8000800044c */
[----:B----4-:R-:W-:Y:S04]  /*667d0*/  STS.U16 [R62+UR76+0x43080], R63 ;  /* 0x0430803f3e007988 */ /* 0x010fe8000800044c */
[----:B------:R-:W-:Y:S04]  /*667e0*/  STS.U16 [R62+UR76+0x53080], R88 ;  /* 0x053080583e007988 */ /* 0x000fe8000800044c */
[----:B0-----:R-:W2:Y:S04]  /*667f0*/  LDL.LU R34, [R1+0x2478] ;  /* 0x0024780001227983 */ /* 0x001ea80000300800 */
[----:B-1----:R-:W3:Y:S04]  /*66800*/  LDL.LU R35, [R1+0x2404] ;  /* 0x0024040001237983 */ /* 0x002ee80000300800 */
        /* <DEDUP_REMOVED lines=12> */
[----:B0-----:R-:W3:Y:S04]  /*668d0*/  LDL.LU R156, [R1+0x2400] ;  /* 0x00240000019c7983 */ /* 0x001ee80000300800 */
[----:B-1----:R-:W3:Y:S04]  /*668e0*/  LDL.LU R157, [R1+0x23fc] ;  /* 0x0023fc00019d7983 */ /* 0x002ee80000300800 */
[----:B------:R0:W-:Y:S04]  /*668f0*/  STS.U16 [R62+UR76+0x63c80], R159 ;  /* 0x063c809f3e007988 */ /* 0x0001e8000800044c */
[----:B----4-:R-:W4:Y:S04]  /*66900*/  LDL.LU R158, [R1+0x23f8] ;  /* 0x0023f800019e7983 */ /* 0x010f280000300800 */
        /* <DEDUP_REMOVED lines=27> */
[----:B0-----:R-:W2:Y:S04]  /*66ac0*/  LDL.LU R34, [R1+0x2200] ;  /* 0x0022000001227983 */ /* 0x001ea80000300800 */
        /* <DEDUP_REMOVED lines=15> */
[----:B------:R1:W-:Y:S04]  /*66bc0*/  STS.U16 [R62+UR76+0x64c80], R157 ;  /* 0x064c809d3e007988 */ /* 0x0003e8000800044c */
[----:B----4-:R4:W-:Y:S04]  /*66bd0*/  STS.U16 [R62+UR76+0x74c80], R158 ;  /* 0x074c809e3e007988 */ /* 0x0109e8000800044c */
[----:B0-----:R-:W3:Y:S04]  /*66be0*/  LDL.LU R156, [R1+0x3f98] ;  /* 0x003f9800019c7983 */ /* 0x001ee80000300800 */
[----:B-1----:R-:W3:Y:S04]  /*66bf0*/  LDL.LU R157, [R1+0x3f94] ;  /* 0x003f9400019d7983 */ /* 0x002ee80000300800 */
[----:B----4-:R-:W4:Y:S04]  /*66c00*/  LDL.LU R158, [R1+0x3f90] ;  /* 0x003f9000019e7983 */ /* 0x010f280000300800 */
[----:B------:R0:W-:Y:S04]  /*66c10*/  STS.U16 [R62+UR76+0x45080], R159 ;  /* 0x0450809f3e007988 */ /* 0x0001e8000800044c */
        /* <DEDUP_REMOVED lines=10> */
[----:B------:R-:W4:Y:S04]  /*66cc0*/  LDL.LU R165, [R1+0x3f78] ;  /* 0x003f780001a57983 */ /* 0x000f280000300800 */
        /* <DEDUP_REMOVED lines=13> */
[----:B0-----:R-:W4:Y:S04]  /*66da0*/  LDL.LU R164, [R1+0x3f5c] ;  /* 0x003f5c0001a47983 */ /* 0x001f280000300800 */
[----:B--2---:R0:W-:Y:S04]  /*66db0*/  STS.U16 [R62+UR76+0x55c80], R34 ;  /* 0x055c80223e007988 */ /* 0x0041e8000800044c */
[----:B---3--:R1:W-:Y:S04]  /*66dc0*/  STS.U16 [R62+UR76+0x65c80], R35 ;  /* 0x065c80233e007988 */ /* 0x0083e8000800044c */
[----:B------:R-:W-:Y:S04]  /*66dd0*/  STS.U16 [R62+UR76+0x75c80], R60 ;  /* 0x075c803c3e007988 */ /* 0x000fe8000800044c */
[----:B------:R-:W-:Y:S04]  /*66de0*/  STS.U16 [R62+UR76+0x46080], R61 ;  /* 0x0460803d3e007988 */ /* 0x000fe8000800044c */
[----:B------:R2:W-:Y:S04]  /*66df0*/  STS.U16 [R62+UR76+0x56080], R63 ;  /* 0x0560803f3e007988 */ /* 0x0005e8000800044c */
[----:B------:R3:W-:Y:S04]  /*66e00*/  STS.U16 [R62+UR76+0x66080], R88 ;  /* 0x066080583e007988 */ /* 0x0007e8000800044c */
[----:B------:R1:W-:Y:S04]  /*66e10*/  STS.U16 [R62+UR76+0x76080], R89 ;  /* 0x076080593e007988 */ /* 0x0003e8000800044c */
[----:B------:R2:W-:Y:S04]  /*66e20*/  STS.U16 [R62+UR76+0x46480], R90 ;  /* 0x0464805a3e007988 */ /* 0x0005e8000800044c */
[----:B0-----:R-:W4:Y:S04]  /*66e30*/  LDL.LU R34, [R1+0x3f58] ;  /* 0x003f580001227983 */ /* 0x001f280000300800 */
[----:B-1----:R-:W4:Y:S04]  /*66e40*/  LDL.LU R35, [R1+0x3f54] ;  /* 0x003f540001237983 */ /* 0x002f280000300800 */
[----:B------:R0:W-:Y:S04]  /*66e50*/  STS.U16 [R62+UR76+0x56480], R91 ;  /* 0x0564805b3e007988 */ /* 0x0001e8000800044c */
[----:B--2---:R-:W2:Y:S04]  /*66e60*/  LDL.LU R63, [R1+0x2d74] ;  /* 0x002d7400013f7983 */ /* 0x004ea80000300800 */
[----:B---3--:R-:W3:Y:S04]  /*66e70*/  LDL.LU R88, [R1+0x2d70] ;  /* 0x002d700001587983 */ /* 0x008ee80000300800 */
[----:B------:R1:W-:Y:S04]  /*66e80*/  STS.U16 [R62+UR76+0x66480], R118 ;  /* 0x066480763e007988 */ /* 0x0003e8000800044c */
[----:B------:R-:W2:Y:S04]  /*66e90*/  LDL.LU R89, [R1+0x2d6c] ;  /* 0x002d6c0001597983 */ /* 0x000ea80000300800 */
[----:B------:R0:W-:Y:S04]  /*66ea0*/  STS.U16 [R62+UR76+0x76480], R119 ;  /* 0x076480773e007988 */ /* 0x0001e8000800044c */
[----:B------:R-:W2:Y:S04]  /*66eb0*/  LDL.LU R90, [R1+0x2d68] ;  /* 0x002d6800015a7983 */ /* 0x000ea80000300800 */
[----:B------:R1:W-:Y:S04]  /*66ec0*/  STS.U16 [R62+UR76+0x46880], R144 ;  /* 0x046880903e007988 */ /* 0x0003e8000800044c */
[----:B------:R1:W-:Y:S04]  /*66ed0*/  STS.U16 [R62+UR76+0x56880], R145 ;  /* 0x056880913e007988 */ /* 0x0003e8000800044c */
[----:B0-----:R-:W2:Y:S04]  /*66ee0*/  LDL.LU R91, [R1+0x2cf4] ;  /* 0x002cf400015b7983 */ /* 0x001ea80000300800 */
[----:B-1----:R-:W2:Y:S04]  /*66ef0*/  LDL.LU R118, [R1+0x2cf0] ;  /* 0x002cf00001767983 */ /* 0x002ea80000300800 */
[----:B------:R0:W-:Y:S04]  /*66f00*/  STS.U16 [R62+UR76+0x66880], R146 ;  /* 0x066880923e007988 */ /* 0x0001e8000800044c */
[----:B------:R1:W-:Y:S04]  /*66f10*/  STS.U16 [R62+UR76+0x76880], R147 ;  /* 0x076880933e007988 */ /* 0x0003e8000800044c */
[----:B------:R-:W2:Y:S04]  /*66f20*/  LDL.LU R119, [R1+0x2cec] ;  /* 0x002cec0001777983 */ /* 0x000ea80000300800 */
[----:B------:R-:W2:Y:S04]  /*66f30*/  LDL.LU R144, [R1+0x2ce8] ;  /* 0x002ce80001907983 */ /* 0x000ea80000300800 */
[----:B------:R-:W2:Y:S04]  /*66f40*/  LDL.LU R145, [R1+0x2c74] ;  /* 0x002c740001917983 */ /* 0x000ea80000300800 */
[----:B0-----:R-:W2:Y:S04]  /*66f50*/  LDL.LU R146, [R1+0x2c70] ;  /* 0x002c700001927983 */ /* 0x001ea80000300800 */
[----:B-1----:R-:W2:Y:S04]  /*66f60*/  LDL.LU R147, [R1+0x2c6c] ;  /* 0x002c6c0001937983 */ /* 0x002ea80000300800 */
[----:B----4-:R-:W-:Y:S04]  /*66f70*/  STS.U16 [R62+UR76+0x46c80], R164 ;  /* 0x046c80a43e007988 */ /* 0x010fe8000800044c */
[----:B------:R-:W-:Y:S04]  /*66f80*/  STS.U16 [R62+UR76+0x56c80], R33 ;  /* 0x056c80213e007988 */ /* 0x000fe8000800044c */
[----:B------:R0:W-:Y:S04]  /*66f90*/  STS.U16 [R62+UR76+0x66c80], R32 ;  /* 0x066c80203e007988 */ /* 0x0001e8000800044c */
[----:B------:R1:W-:Y:S04]  /*66fa0*/  STS.U16 [R62+UR76+0x76c80], R29 ;  /* 0x076c801d3e007988 */ /* 0x0003e8000800044c */
[----:B0-----:R-:W4:Y:S04]  /*66fb0*/  LDL.LU R32, [R1+0x2c68] ;  /* 0x002c680001207983 */ /* 0x001f280000300800 */
[----:B------:R-:W4:Y:S04]  /*66fc0*/  LDL.LU R33, [R1+0x2bf4] ;  /* 0x002bf40001217983 */ /* 0x000f280000300800 */
[----:B------:R-:W4:Y:S04]  /*66fd0*/  LDL.LU R164, [R1+0x2bf0] ;  /* 0x002bf00001a47983 */ /* 0x000f280000300800 */
[----:B-1----:R-:W4:Y:S01]  /*66fe0*/  LDL.LU R29, [R1+0x2bec] ;  /* 0x002bec00011d7983 */ /* 0x002f220000300800 */
[----:B------:R-:W0:Y:S03]  /*66ff0*/  S2R R60, SR_TID.X ;  /* 0x00000000003c7919 */ /* 0x000e260000002100 */
        /* <DEDUP_REMOVED lines=16> */
[----:B-1----:R-:W4:Y:S04]  /*67100*/  LDL.LU R56, [R1+0x2be8] ;  /* 0x002be80001387983 */ /* 0x002f280000300800 */
[----:B------:R-:W4:Y:S04]  /*67110*/  LDL.LU R57, [R1+0x2b74] ;  /* 0x002b740001397983 */ /* 0x000f280000300800 */
[----:B------:R-:W4:Y:S04]  /*67120*/  LDL.LU R58, [R1+0x2b70] ;  /* 0x002b7000013a7983 */ /* 0x000f280000300800 */
[----:B------:R-:W4:Y:S01]  /*67130*/  LDL.LU R59, [R1+0x2b6c] ;  /* 0x002b6c00013b7983 */ /* 0x000f220000300800 */
[----:B0-----:R-:W-:-:S03]  /*67140*/  IMAD.SHL.U32 R114, R60, 0x2, RZ ;  /* 0x000000023c727824 */ /* 0x001fc600078e00ff */
[----:B------:R-:W4:Y:S01]  /*67150*/  LDL.LU R84, [R1+0x2b68] ;  /* 0x002b680001547983 */ /* 0x000f220000300800 */
[----:B------:R-:W-:-:S03]  /*67160*/  LOP3.LUT R61, R60, 0x40, RZ, 0xc0, !PT ;  /* 0x000000403c3d7812 */ /* 0x000fc600078ec0ff */
[----:B------:R-:W4:Y:S04]  /*67170*/  LDL.LU R85, [R1+0x2af4] ;  /* 0x002af40001557983 */ /* 0x000f280000300800 */
[----:B------:R-:W4:Y:S01]  /*67180*/  LDL.LU R86, [R1+0x2af0] ;  /* 0x002af00001567983 */ /* 0x000f220000300800 */
[----:B------:R-:W-:-:S03]  /*67190*/  LOP3.LUT R114, R114, 0x7e, RZ, 0xc0, !PT ;  /* 0x0000007e72727812 */ /* 0x000fc600078ec0ff */
[----:B------:R-:W4:Y:S04]  /*671a0*/  LDL.LU R87, [R1+0x2aec] ;  /* 0x002aec0001577983 */ /* 0x000f280000300800 */
[----:B------:R-:W4:Y:S01]  /*671b0*/  LDL.LU R112, [R1+0x2ae8] ;  /* 0x002ae80001707983 */ /* 0x000f220000300800 */
[----:B------:R-:W-:-:S03]  /*671c0*/  IMAD R114, R61, 0x200, R114 ;  /* 0x000002003d727824 */ /* 0x000fc600078e0272 */
[----:B------:R-:W4:Y:S04]  /*671d0*/  LDL.LU R113, [R1+0x2a74] ;  /* 0x002a740001717983 */ /* 0x000f280000300800 */
[----:B------:R-:W4:Y:S04]  /*671e0*/  LDL.LU R115, [R1+0x2a70] ;  /* 0x002a700001737983 */ /* 0x000f280000300800 */
[----:B------:R-:W4:Y:S04]  /*671f0*/  LDL.LU R142, [R1+0x2a6c] ;  /* 0x002a6c00018e7983 */ /* 0x000f280000300800 */
[----:B------:R-:W4:Y:S01]  /*67200*/  LDL.LU R143, [R1+0x2a68] ;  /* 0x002a6800018f7983 */ /* 0x000f220000300800 */
[----:B------:R-:W-:-:S03]  /*67210*/  LOP3.LUT R114, R114, 0x20, RZ, 0x3c, !PT ;  /* 0x0000002072727812 */ /* 0x000fc600078e3cff */
[----:B------:R-:W4:Y:S04]  /*67220*/  LDL.LU R60, [R1+0x29f4] ;  /* 0x0029f400013c7983 */ /* 0x000f280000300800 */
[----:B------:R-:W4:Y:S04]  /*67230*/  LDL.LU R61, [R1+0x29f0] ;  /* 0x0029f000013d7983 */ /* 0x000f280000300800 */
[----:B------:R-:W4:Y:S04]  /*67240*/  LDL.LU R62, [R1+0x29ec] ;  /* 0x0029ec00013e7983 */ /* 0x000f280000300800 */
[----:B--2---:R0:W-:Y:S04]  /*67250*/  STS.U16 [R114+UR76+0x40100], R63 ;  /* 0x0401003f72007988 */ /* 0x0041e8000800044c */
[----:B---3--:R1:W-:Y:S04]  /*67260*/  STS.U16 [R114+UR76+0x50100], R88 ;  /* 0x0501005872007988 */ /* 0x0083e8000800044c */
[----:B------:R2:W-:Y:S04]  /*67270*/  STS.U16 [R114+UR76+0x60100], R89 ;  /* 0x0601005972007988 */ /* 0x0005e8000800044c */
[----:B------:R3:W-:Y:S04]  /*67280*/  STS.U16 [R114+UR76+0x70100], R90 ;  /* 0x0701005a72007988 */ /* 0x0007e8000800044c */
[----:B0-----:R-:W4:Y:S04]  /*67290*/  LDL.LU R63, [R1+0x29e8] ;  /* 0x0029e800013f7983 */ /* 0x001f280000300800 */
[----:B-1----:R-:W4:Y:S04]  /*672a0*/  LDL.LU R88, [R1+0x2974] ;  /* 0x0029740001587983 */ /* 0x002f280000300800 */
[----:B--2---:R-:W2:Y:S04]  /*672b0*/  LDL.LU R89, [R1+0x2970] ;  /* 0x0029700001597983 */ /* 0x004ea80000300800 */
[----:B------:R0:W-:Y:S04]  /*672c0*/  STS.U16 [R114+UR76+0x40500], R91 ;  /* 0x0405005b72007988 */ /* 0x0001e8000800044c */
[----:B---3--:R-:W3:Y:S04]  /*672d0*/  LDL.LU R90, [R1+0x296c] ;  /* 0x00296c00015a7983 */ /* 0x008ee80000300800 */
        /* <DEDUP_REMOVED lines=11> */
[----:B------:R-:W3:Y:S04]  /*67390*/  LDL.LU R146, [R1+0x2874] ;  /* 0x0028740001927983 */ /* 0x000ee80000300800 */
[----:B0-----:R-:W3:Y:S04]  /*673a0*/  LDL.LU R147, [R1+0x2870] ;  /* 0x0028700001937983 */ /* 0x001ee80000300800 */
[----:B----4-:R0:W-:Y:S04]  /*673b0*/  STS.U16 [R114+UR76+0x70900], R32 ;  /* 0x0709002072007988 */ /* 0x0101e8000800044c */
[----:B------:R1:W-:Y:S04]  /*673c0*/  STS.U16 [R114+UR76+0x40d00], R33 ;  /* 0x040d002172007988 */ /* 0x0003e8000800044c */
[----:B------:R4:W-:Y:S04]  /*673d0*/  STS.U16 [R114+UR76+0x50d00], R164 ;  /* 0x050d00a472007988 */ /* 0x0009e8000800044c */
[----:B------:R4:W-:Y:S04]  /*673e0*/  STS.U16 [R114+UR76+0x60d00], R29 ;  /* 0x060d001d72007988 */ /* 0x0009e8000800044c */
[----:B0-----:R-:W3:Y:S04]  /*673f0*/  LDL.LU R32, [R1+0x286c] ;  /* 0x00286c0001207983 */ /* 0x001ee80000300800 */
[----:B-1----:R-:W3:Y:S04]  /*67400*/  LDL.LU R33, [R1+0x2868] ;  /* 0x0028680001217983 */ /* 0x002ee80000300800 */
[----:B----4-:R-:W4:Y:S04]  /*67410*/  LDL.LU R164, [R1+0x27f4] ;  /* 0x0027f40001a47983 */ /* 0x010f280000300800 */
        /* <DEDUP_REMOVED lines=11> */
[----:B------:R0:W-:Y:S04]  /*674d0*/  STS.U16 [R114+UR76+0x51500], R86 ;  /* 0x0515005672007988 */ /* 0x0001e8000800044c */
[----:B------:R-:W4:Y:S04]  /*674e0*/  LDL.LU R84, [R1+0x276c] ;  /* 0x00276c0001547983 */ /* 0x000f280000300800 */
[----:B------:R-:W4:Y:S04]  /*674f0*/  LDL.LU R85, [R1+0x2768] ;  /* 0x0027680001557983 */ /* 0x000f280000300800 */
[----:B------:R1:W-:Y:S04]  /*67500*/  STS.U16 [R114+UR76+0x61500], R87 ;  /* 0x0615005772007988 */ /* 0x0003e8000800044c */
[----:B------:R0:W-:Y:S04]  /*67510*/  STS.U16 [R114+UR76+0x71500], R112 ;  /* 0x0715007072007988 */ /* 0x0001e8000800044c */
[----:B------:R1:W-:Y:S04]  /*67520*/  STS.U16 [R114+UR76+0x41900], R113 ;  /* 0x0419007172007988 */ /* 0x0003e8000800044c */
[----:B------:R1:W-:Y:S04]  /*67530*/  STS.U16 [R114+UR76+0x51900], R115 ;  /* 0x0519007372007988 */ /* 0x0003e8000800044c */
[----:B0-----:R-:W4:Y:S04]  /*67540*/  LDL.LU R86, [R1+0x26f4] ;  /* 0x0026f40001567983 */ /* 0x001f280000300800 */
[----:B-1----:R-:W4:Y:S04]  /*67550*/  LDL.LU R87, [R1+0x26f0] ;  /* 0x0026f00001577983 */ /* 0x002f280000300800 */
[----:B------:R0:W-:Y:S04]  /*67560*/  STS.U16 [R114+UR76+0x61900], R142 ;  /* 0x0619008e72007988 */ /* 0x0001e8000800044c */
        /* <DEDUP_REMOVED lines=12> */
[----:B------:R0:W-:Y:S04]  /*67630*/  STS.U16 [R114+UR76+0x71d00], R63 ;  /* 0x071d003f72007988 */ /* 0x0001e8000800044c */
[----:B------:R1:W-:Y:S04]  /*67640*/  STS.U16 [R114+UR76+0x42100], R88 ;  /* 0x0421005872007988 */ /* 0x0003e8000800044c */
[----:B--2---:R2:W-:Y:S04]  /*67650*/  STS.U16 [R114+UR76+0x52100], R89 ;  /* 0x0521005972007988 */ /* 0x0045e8000800044c */
[----:B---3--:R3:W-:Y:S04]  /*67660*/  STS.U16 [R114+UR76+0x62100], R90 ;  /* 0x0621005a72007988 */ /* 0x0087e8000800044c */
        /* <DEDUP_REMOVED lines=20> */
[----:B----4-:R4:W-:Y:S04]  /*677b0*/  STS.U16 [R114+UR76+0x42d00], R164 ;  /* 0x042d00a472007988 */ /* 0x0109e8000800044c */
[----:B------:R4:W-:Y:S04]  /*677c0*/  STS.U16 [R114+UR76+0x52d00], R29 ;  /* 0x052d001d72007988 */ /* 0x0009e8000800044c */
[----:B0-----:R-:W3:Y:S04]  /*677d0*/  LDL.LU R32, [R1+0x2470] ;  /* 0x0024700001207983 */ /* 0x001ee80000300800 */
[----:B-1----:R-:W3:Y:S04]  /*677e0*/  LDL.LU R33, [R1+0x246c] ;  /* 0x00246c0001217983 */ /* 0x002ee80000300800 */
[----:B----4-:R-:W4:Y:S04]  /*677f0*/  LDL.LU R164, [R1+0x2468] ;  /* 0x0024680001a47983 */ /* 0x010f280000300800 */
[----:B------:R-:W4:Y:S04]  /*67800*/  LDL.LU R29, [R1+0x23f4] ;  /* 0x0023f400011d7983 */ /* 0x000f280000300800 */
        /* <DEDUP_REMOVED lines=29> */
[----:B----4-:R2:W-:Y:S04]  /*679e0*/  STS.U16 [R114+UR76+0x74900], R164 ;  /* 0x074900a472007988 */ /* 0x0105e8000800044c */
[----:B------:R3:W-:Y:S04]  /*679f0*/  STS.U16 [R114+UR76+0x44d00], R29 ;  /* 0x044d001d72007988 */ /* 0x0007e8000800044c */
[----:B0-----:R-:W4:Y:S04]  /*67a00*/  LDL.LU R32, [R1+0x23f0] ;  /* 0x0023f00001207983 */ /* 0x001f280000300800 */
[----:B-1----:R-:W4:Y:S04]  /*67a10*/  LDL.LU R33, [R1+0x23ec] ;  /* 0x0023ec0001217983 */ /* 0x002f280000300800 */
[----:B--2---:R-:W2:Y:S04]  /*67a20*/  LDL.LU R164, [R1+0x23e8] ;  /* 0x0023e80001a47983 */ /* 0x004ea80000300800 */
[----:B---3--:R-:W3:Y:S04]  /*67a30*/  LDL.LU R29, [R1+0x2374] ;  /* 0x00237400011d7983 */ /* 0x008ee80000300800 */
        /* <DEDUP_REMOVED lines=27> */
[----:B----4-:R0:W-:Y:S04]  /*67bf0*/  STS.U16 [R114+UR76+0x54d00], R32 ;  /* 0x054d002072007988 */ /* 0x0101e8000800044c */
[----:B------:R1:W-:Y:S04]  /*67c00*/  STS.U16 [R114+UR76+0x64d00], R33 ;  /* 0x064d002172007988 */ /* 0x0003e8000800044c */
[----:B--2---:R2:W-:Y:S04]  /*67c10*/  STS.U16 [R114+UR76+0x74d00], R164 ;  /* 0x074d00a472007988 */ /* 0x0045e8000800044c */
        /* <DEDUP_REMOVED lines=25> */
[----:B0-----:R-:W4:Y:S04]  /*67db0*/  LDL.LU R32, [R1+0x3f50] ;  /* 0x003f500001207983 */ /* 0x001f280000300800 */
[----:B------:R-:W-:Y:S04]  /*67dc0*/  STS.U16 [R114+UR76+0x56900], R145 ;  /* 0x0569009172007988 */ /* 0x000fe8000800044c */
[----:B-1----:R-:W4:Y:S04]  /*67dd0*/  LDL.LU R33, [R1+0x3f4c] ;  /* 0x003f4c0001217983 */ /* 0x002f280000300800 */
[----:B------:R-:W-:Y:S04]  /*67de0*/  STS.U16 [R114+UR76+0x66900], R146 ;  /* 0x0669009272007988 */ /* 0x000fe8000800044c */
[----:B--2---:R-:W2:Y:S04]  /*67df0*/  LDL.LU R164, [R1+0x3f48] ;  /* 0x003f480001a47983 */ /* 0x004ea80000300800 */
[----:B------:R-:W-:Y:S04]  /*67e00*/  STS.U16 [R114+UR76+0x76900], R147 ;  /* 0x0769009372007988 */ /* 0x000fe8000800044c */
[----:B---3--:R-:W3:Y:S04]  /*67e10*/  LDL.LU R29, [R1+0x3f44] ;  /* 0x003f4400011d7983 */ /* 0x008ee80000300800 */
[----:B------:R0:W-:Y:S04]  /*67e20*/  STS.U16 [R114+UR76+0x46d00], R28 ;  /* 0x046d001c72007988 */ /* 0x0001e8000800044c */
[----:B------:R1:W-:Y:S04]  /*67e30*/  STS.U16 [R114+UR76+0x56d00], R31 ;  /* 0x056d001f72007988 */ /* 0x0003e8000800044c */
[----:B------:R1:W-:Y:S04]  /*67e40*/  STS.U16 [R114+UR76+0x66d00], R30 ;  /* 0x066d001e72007988 */ /* 0x0003e8000800044c */
[----:B0-----:R-:W2:Y:S04]  /*67e50*/  LDL.LU R28, [R1+0x3f40] ;  /* 0x003f4000011c7983 */ /* 0x001ea80000300800 */
[----:B-1----:R-:W2:Y:S04]  /*67e60*/  LDL.LU R31, [R1+0x3f3c] ;  /* 0x003f3c00011f7983 */ /* 0x002ea80000300800 */
[----:B------:R-:W2:Y:S04]  /*67e70*/  LDL.LU R30, [R1+0x3f38] ;  /* 0x003f3800011e7983 */ /* 0x000ea80000300800 */
[----:B------:R-:W2:Y:S04]  /*67e80*/  LDL.LU R143, [R1+0x2d64] ;  /* 0x002d6400018f7983 */ /* 0x000ea80000300800 */
        /* <DEDUP_REMOVED lines=14> */
[----:B------:R-:W0:Y:S03]  /*67f70*/  S2R R115, SR_TID.X ;  /* 0x0000000000737919 */ /* 0x000e260000002100 */
        /* <DEDUP_REMOVED lines=9> */
[----:B-1----:R-:W4:Y:S04]  /*68010*/  LDL.LU R111, [R1+0x2bd8] ;  /* 0x002bd800016f7983 */ /* 0x002f280000300800 */
[----:B------:R-:W4:Y:S04]  /*68020*/  LDL.LU R136, [R1+0x2b64] ;  /* 0x002b640001887983 */ /* 0x000f280000300800 */
[----:B------:R-:W4:Y:S04]  /*68030*/  LDL.LU R137, [R1+0x2b60] ;  /* 0x002b600001897983 */ /* 0x000f280000300800 */
[----:B------:R-:W4:Y:S04]  /*68040*/  LDL.LU R138, [R1+0x2b5c] ;  /* 0x002b5c00018a7983 */ /* 0x000f280000300800 */
[----:B------:R-:W4:Y:S04]  /*68050*/  LDL.LU R139, [R1+0x2b58] ;  /* 0x002b5800018b7983 */ /* 0x000f280000300800 */
[----:B------:R-:W4:Y:S04]  /*68060*/  LDL.LU R165, [R1+0x2ae4] ;  /* 0x002ae40001a57983 */ /* 0x000f280000300800 */
[----:B------:R-:W4:Y:S01]  /*68070*/  LDL.LU R57, [R1+0x2ae0] ;  /* 0x002ae00001397983 */ /* 0x000f220000300800 */
[C---:B0-----:R-:W-:Y:S01]  /*68080*/  IMAD.SHL.U32 R56, R115.reuse, 0x2, RZ ;  /* 0x0000000273387824 */ /* 0x041fe200078e00ff */
[----:B------:R-:W-:-:S02]  /*68090*/  LOP3.LUT R142, R115, 0x40, RZ, 0xc0, !PT ;  /* 0x00000040738e7812 */ /* 0x000fc400078ec0ff */
[----:B------:R-:W-:Y:S04]  /*680a0*/  STS.U16 [R114+UR76+0x47900], R83 ;  /* 0x0479005372007988 */ /* 0x000fe8000800044c */
[----:B------:R-:W4:Y:S01]  /*680b0*/  LDL.LU R58, [R1+0x2adc] ;  /* 0x002adc00013a7983 */ /* 0x000f220000300800 */
[----:B------:R-:W-:-:S03]  /*680c0*/  LOP3.LUT R56, R56, 0x7e, RZ, 0xc0, !PT ;  /* 0x0000007e38387812 */ /* 0x000fc600078ec0ff */
[----:B------:R-:W-:Y:S04]  /*680d0*/  STS.U16 [R114+UR76+0x57900], R82 ;  /* 0x0579005272007988 */ /* 0x000fe8000800044c */
[----:B------:R-:W4:Y:S01]  /*680e0*/  LDL.LU R59, [R1+0x2ad8] ;  /* 0x002ad800013b7983 */ /* 0x000f220000300800 */
[----:B------:R-:W-:-:S03]  /*680f0*/  IMAD R56, R142, 0x200, R56 ;  /* 0x000002008e387824 */ /* 0x000fc600078e0238 */
[----:B------:R-:W-:Y:S04]  /*68100*/  STS.U16 [R114+UR76+0x67900], R81 ;  /* 0x0679005172007988 */ /* 0x000fe8000800044c */
[----:B------:R-:W4:Y:S04]  /*68110*/  LDL.LU R84, [R1+0x2a64] ;  /* 0x002a640001547983 */ /* 0x000f280000300800 */
[----:B------:R-:W-:Y:S04]  /*68120*/  STS.U16 [R114+UR76+0x77900], R80 ;  /* 0x0779005072007988 */ /* 0x000fe8000800044c */
[----:B------:R-:W4:Y:S01]  /*68130*/  LDL.LU R85, [R1+0x2a60] ;  /* 0x002a600001557983 */ /* 0x000f220000300800 */
[----:B------:R-:W-:-:S03]  /*68140*/  LOP3.LUT R56, R56, 0x30, RZ, 0x3c, !PT ;  /* 0x0000003038387812 */ /* 0x000fc600078e3cff */
[----:B------:R-:W-:Y:S04]  /*68150*/  STS.U16 [R114+UR76+0x47d00], R55 ;  /* 0x047d003772007988 */ /* 0x000fe8000800044c */
[----:B------:R-:W4:Y:S04]  /*68160*/  LDL.LU R86, [R1+0x2a5c] ;  /* 0x002a5c0001567983 */ /* 0x000f280000300800 */
[----:B------:R-:W-:Y:S04]  /*68170*/  STS.U16 [R114+UR76+0x57d00], R54 ;  /* 0x057d003672007988 */ /* 0x000fe8000800044c */
[----:B------:R-:W4:Y:S04]  /*68180*/  LDL.LU R87, [R1+0x2a58] ;  /* 0x002a580001577983 */ /* 0x000f280000300800 */
[----:B------:R-:W-:Y:S04]  /*68190*/  STS.U16 [R114+UR76+0x67d00], R53 ;  /* 0x067d003572007988 */ /* 0x000fe8000800044c */
        /* <DEDUP_REMOVED lines=67> */
[----:B------:R1:W-:Y:S04]  /*685d0*/  STS.U16 [R56+UR76+0x42180], R60 ;  /* 0x0421803c38007988 */ /* 0x0003e8000800044c */
[----:B--2---:R2:W-:Y:S04]  /*685e0*/  STS.U16 [R56+UR76+0x52180], R61 ;  /* 0x0521803d38007988 */ /* 0x0045e8000800044c */
[----:B---3--:R3:W-:Y:S04]  /*685f0*/  STS.U16 [R56+UR76+0x62180], R62 ;  /* 0x0621803e38007988 */ /* 0x0087e8000800044c */
[----:B----4-:R4:W-:Y:S04]  /*68600*/  STS.U16 [R56+UR76+0x72180], R63 ;  /* 0x0721803f38007988 */ /* 0x0109e8000800044c */
        /* <DEDUP_REMOVED lines=146> */
[----:B------:R-:W-:-:S03]  /*68f30*/  IMAD.SHL.U32 R55, R115, 0x2, RZ ;  /* 0x0000000273377824 */ /* 0x000fc600078e00ff */
[----:B------:R-:W-:Y:S04]  /*68f40*/  STS.U16 [R56+UR76+0x57980], R78 ;  /* 0x0579804e38007988 */ /* 0x000fe8000800044c */
[----:B------:R-:W-:Y:S04]  /*68f50*/  STS.U16 [R56+UR76+0x67980], R77 ;  /* 0x0679804d38007988 */ /* 0x000fe8000800044c */
[----:B------:R-:W-:Y:S04]  /*68f60*/  STS.U16 [R56+UR76+0x77980], R76 ;  /* 0x0779804c38007988 */ /* 0x000fe8000800044c */
[----:B------:R-:W-:Y:S01]  /*68f70*/  STS.U16 [R56+UR76+0x47d80], R51 ;  /* 0x047d803338007988 */ /* 0x000fe2000800044c */
[----:B------:R-:W-:-:S03]  /*68f80*/  LOP3.LUT R55, R55, 0x7e, RZ, 0xc0, !PT ;  /* 0x0000007e37377812 */ /* 0x000fc600078ec0ff */
[----:B------:R-:W-:Y:S04]  /*68f90*/  STS.U16 [R56+UR76+0x57d80], R50 ;  /* 0x057d803238007988 */ /* 0x000fe8000800044c */
[----:B------:R-:W4:Y:S04]  /*68fa0*/  LDL.LU R138, [R1+0x2bc8] ;  /* 0x002bc800018a7983 */ /* 0x000f280000300800 */
[----:B------:R-:W-:Y:S04]  /*68fb0*/  STS.U16 [R56+UR76+0x67d80], R49 ;  /* 0x067d803138007988 */ /* 0x000fe8000800044c */
[----:B------:R-:W4:Y:S04]  /*68fc0*/  LDL.LU R139, [R1+0x2b54] ;  /* 0x002b5400018b7983 */ /* 0x000f280000300800 */
[----:B------:R0:W-:Y:S04]  /*68fd0*/  STS.U16 [R56+UR76+0x77d80], R48 ;  /* 0x077d803038007988 */ /* 0x0001e8000800044c */
[----:B------:R-:W4:Y:S01]  /*68fe0*/  LDL.LU R165, [R1+0x2b50] ;  /* 0x002b500001a57983 */ /* 0x000f220000300800 */
[----:B------:R-:W-:-:S03]  /*68ff0*/  IMAD R55, R142, 0x200, R55 ;  /* 0x000002008e377824 */ /* 0x000fc600078e0237 */
[----:B0-----:R-:W4:Y:S04]  /*69000*/  LDL.LU R56, [R1+0x2b4c] ;  /* 0x002b4c0001387983 */ /* 0x001f280000300800 */
[----:B------:R-:W4:Y:S04]  /*69010*/  LDL.LU R57, [R1+0x2b48] ;  /* 0x002b480001397983 */ /* 0x000f280000300800 */
[----:B------:R-:W4:Y:S04]  /*69020*/  LDL.LU R58, [R1+0x2ad4] ;  /* 0x002ad400013a7983 */ /* 0x000f280000300800 */
        /* <DEDUP_REMOVED lines=181> */
[----:B0-----:R-:W4:Y:S04]  /*69b80*/  LDL.LU R142, [R1+0x2d44] ;  /* 0x002d4400018e7983 */ /* 0x001f280000300800 */
[----:B------:R0:W-:Y:S04]  /*69b90*/  STS.U16 [R55+UR76+0x55e00], R143 ;  /* 0x055e008f37007988 */ /* 0x0001e8000800044c */
[----:B------:R1:W-:Y:S04]  /*69ba0*/  STS.U16 [R55+UR76+0x65e00], R60 ;  /* 0x065e003c37007988 */ /* 0x0003e8000800044c */
[----:B--2---:R-:W-:Y:S04]  /*69bb0*/  STS.U16 [R55+UR76+0x75e00], R61 ;  /* 0x075e003d37007988 */ /* 0x004fe8000800044c */
[----:B---3--:R-:W-:Y:S04]  /*69bc0*/  STS.U16 [R55+UR76+0x46200], R62 ;  /* 0x0462003e37007988 */ /* 0x008fe8000800044c */
[----:B----4-:R2:W-:Y:S04]  /*69bd0*/  STS.U16 [R55+UR76+0x56200], R63 ;  /* 0x0562003f37007988 */ /* 0x0105e8000800044c */
        /* <DEDUP_REMOVED lines=22> */
[----:B------:R-:W3:Y:S01]  /*69d40*/  LDL.LU R147, [R1+0x2bc0] ;  /* 0x002bc00001937983 */ /* 0x000ee20000300800 */
[----:B------:R-:W0:Y:S03]  /*69d50*/  S2R R61, SR_TID.X ;  /* 0x00000000003d7919 */ /* 0x000e260000002100 */
[----:B------:R-:W-:Y:S04]  /*69d60*/  STS.U16 [R55+UR76+0x46e00], R159 ;  /* 0x046e009f37007988 */ /* 0x000fe8000800044c */
[----:B------:R-:W-:Y:S04]  /*69d70*/  STS.U16 [R55+UR76+0x56e00], R158 ;  /* 0x056e009e37007988 */ /* 0x000fe8000800044c */
[----:B------:R-:W-:Y:S04]  /*69d80*/  STS.U16 [R55+UR76+0x66e00], R157 ;  /* 0x066e009d37007988 */ /* 0x000fe8000800044c */
[----:B------:R-:W-:Y:S04]  /*69d90*/  STS.U16 [R55+UR76+0x76e00], R156 ;  /* 0x076e009c37007988 */ /* 0x000fe8000800044c */
[----:B------:R-:W-:Y:S04]  /*69da0*/  STS.U16 [R55+UR76+0x47200], R131 ;  /* 0x0472008337007988 */ /* 0x000fe8000800044c */
[----:B------:R-:W3:Y:S04]  /*69db0*/  LDL.LU R111, [R1+0x2bbc] ;  /* 0x002bbc00016f7983 */ /* 0x000ee80000300800 */
        /* <DEDUP_REMOVED lines=13> */
[----:B------:R-:W3:Y:S01]  /*69e90*/  LDL.LU R58, [R1+0x2ac0] ;  /* 0x002ac000013a7983 */ /* 0x000ee20000300800 */
[C---:B0-----:R-:W-:Y:S01]  /*69ea0*/  IMAD.SHL.U32 R56, R61.reuse, 0x2, RZ ;  /* 0x000000023d387824 */ /* 0x041fe200078e00ff */
[----:B------:R-:W-:-:S02]  /*69eb0*/  LOP3.LUT R62, R61, 0x40, RZ, 0xc0, !PT ;  /* 0x000000403d3e7812 */ /* 0x000fc400078ec0ff */
[----:B------:R-:W-:Y:S04]  /*69ec0*/  STS.U16 [R55+UR76+0x47a00], R75 ;  /* 0x047a004b37007988 */ /* 0x000fe8000800044c */
[----:B------:R-:W3:Y:S01]  /*69ed0*/  LDL.LU R59, [R1+0x2abc] ;  /* 0x002abc00013b7983 */ /* 0x000ee20000300800 */
[----:B------:R-:W-:-:S03]  /*69ee0*/  LOP3.LUT R56, R56, 0x7e, RZ, 0xc0, !PT ;  /* 0x0000007e38387812 */ /* 0x000fc600078ec0ff */
[----:B------:R-:W-:Y:S04]  /*69ef0*/  STS.U16 [R55+UR76+0x57a00], R74 ;  /* 0x057a004a37007988 */ /* 0x000fe8000800044c */
[----:B------:R-:W3:Y:S01]  /*69f00*/  LDL.LU R84, [R1+0x2ab8] ;  /* 0x002ab80001547983 */ /* 0x000ee20000300800 */
[----:B------:R-:W-:-:S03]  /*69f10*/  IMAD R56, R62, 0x200, R56 ;  /* 0x000002003e387824 */ /* 0x000fc600078e0238 */
[----:B------:R-:W-:Y:S04]  /*69f20*/  STS.U16 [R55+UR76+0x67a00], R73 ;  /* 0x067a004937007988 */ /* 0x000fe8000800044c */
[----:B------:R-:W3:Y:S04]  /*69f30*/  LDL.LU R85, [R1+0x2a44] ;  /* 0x002a440001557983 */ /* 0x000ee80000300800 */
[----:B------:R-:W-:Y:S04]  /*69f40*/  STS.U16 [R55+UR76+0x77a00], R72 ;  /* 0x077a004837007988 */ /* 0x000fe8000800044c */
[----:B------:R-:W3:Y:S01]  /*69f50*/  LDL.LU R86, [R1+0x2a40] ;  /* 0x002a400001567983 */ /* 0x000ee20000300800 */
[----:B------:R-:W-:-:S03]  /*69f60*/  LOP3.LUT R56, R56, 0x50, RZ, 0x3c, !PT ;  /* 0x0000005038387812 */ /* 0x000fc600078e3cff */
        /* <DEDUP_REMOVED lines=8> */
[----:B------:R0:W-:Y:S04]  /*69ff0*/  STS.U16 [R56+UR76+0x40280], R142 ;  /* 0x0402808e38007988 */ /* 0x0001e8000800044c */
[----:B------:R-:W3:Y:S04]  /*6a000*/  LDL.LU R115, [R1+0x29bc] ;  /* 0x0029bc0001737983 */ /* 0x000ee80000300800 */
[----:B0-----:R-:W3:Y:S04]  /*6a010*/  LDL.LU R142, [R1+0x29b8] ;  /* 0x0029b800018e7983 */ /* 0x001ee80000300800 */
[----:B----4-:R0:W-:Y:S04]  /*6a020*/  STS.U16 [R56+UR76+0x50280], R143 ;  /* 0x0502808f38007988 */ /* 0x0101e8000800044c */
        /* <DEDUP_REMOVED lines=39> */
[----:B0-----:R-:W3:Y:S04]  /*6a2a0*/  LDL.LU R57, [R1+0x2738] ;  /* 0x0027380001397983 */ /* 0x001ee80000300800 */
[----:B------:R0:W-:Y:S04]  /*6a2b0*/  STS.U16 [R56+UR76+0x61680], R59 ;  /* 0x0616803b38007988 */ /* 0x0001e8000800044c */
[----:B-1----:R-:W3:Y:S04]  /*6a2c0*/  LDL.LU R58, [R1+0x26c4] ;  /* 0x0026c400013a7983 */ /* 0x002ee80000300800 */
[----:B------:R1:W-:Y:S04]  /*6a2d0*/  STS.U16 [R56+UR76+0x71680], R84 ;  /* 0x0716805438007988 */ /* 0x0003e8000800044c */
[----:B------:R1:W-:Y:S04]  /*6a2e0*/  STS.U16 [R56+UR76+0x41a80], R85 ;  /* 0x041a805538007988 */ /* 0x0003e8000800044c */
[----:B0-----:R-:W3:Y:S04]  /*6a2f0*/  LDL.LU R59, [R1+0x26c0] ;  /* 0x0026c000013b7983 */ /* 0x001ee80000300800 */
[----:B-1----:R-:W3:Y:S04]  /*6a300*/  LDL.LU R84, [R1+0x26bc] ;  /* 0x0026bc0001547983 */ /* 0x002ee80000300800 */
[----:B------:R0:W-:Y:S04]  /*6a310*/  STS.U16 [R56+UR76+0x51a80], R86 ;  /* 0x051a805638007988 */ /* 0x0001e8000800044c */
[----:B------:R1:W-:Y:S04]  /*6a320*/  STS.U16 [R56+UR76+0x61a80], R87 ;  /* 0x061a805738007988 */ /* 0x0003e8000800044c */
[----:B------:R1:W-:Y:S04]  /*6a330*/  STS.U16 [R56+UR76+0x71a80], R112 ;  /* 0x071a807038007988 */ /* 0x0003e8000800044c */
[----:B------:R-:W3:Y:S04]  /*6a340*/  LDL.LU R85, [R1+0x26b8] ;  /* 0x0026b80001557983 */ /* 0x000ee80000300800 */
[----:B0-----:R-:W3:Y:S04]  /*6a350*/  LDL.LU R86, [R1+0x2644] ;  /* 0x0026440001567983 */ /* 0x001ee80000300800 */
[----:B------:R0:W-:Y:S04]  /*6a360*/  STS.U16 [R56+UR76+0x41e80], R113 ;  /* 0x041e807138007988 */ /* 0x0001e8000800044c */
[----:B-1----:R-:W3:Y:S04]  /*6a370*/  LDL.LU R87, [R1+0x2640] ;  /* 0x0026400001577983 */ /* 0x002ee80000300800 */
[----:B------:R-:W3:Y:S04]  /*6a380*/  LDL.LU R112, [R1+0x263c] ;  /* 0x00263c0001707983 */ /* 0x000ee80000300800 */
[----:B------:R1:W-:Y:S04]  /*6a390*/  STS.U16 [R56+UR76+0x51e80], R114 ;  /* 0x051e807238007988 */ /* 0x0003e8000800044c */
[----:B------:R1:W-:Y:S04]  /*6a3a0*/  STS.U16 [R56+UR76+0x61e80], R115 ;  /* 0x061e807338007988 */ /* 0x0003e8000800044c */
[----:B0-----:R-:W3:Y:S04]  /*6a3b0*/  LDL.LU R113, [R1+0x2638] ;  /* 0x0026380001717983 */ /* 0x001ee80000300800 */
[----:B-1----:R-:W3:Y:S04]  /*6a3c0*/  LDL.LU R114, [R1+0x25c4] ;  /* 0x0025c40001727983 */ /* 0x002ee80000300800 */
        /* <DEDUP_REMOVED lines=109> */
[----:B----4-:R-:W-:Y:S04]  /*6aaa0*/  STS.U16 [R56+UR76+0x65e80], R143 ;  /* 0x065e808f38007988 */ /* 0x010fe8000800044c */
        /* <DEDUP_REMOVED lines=44> */
[----:B------:R-:W2:Y:S04]  /*6ad70*/  LDL.LU R138, [R1+0x2c28] ;  /* 0x002c2800018a7983 */ /* 0x000ea80000300800 */
[----:B------:R-:W-:Y:S04]  /*6ad80*/  STS.U16 [R56+UR76+0x67e80], R41 ;  /* 0x067e802938007988 */ /* 0x000fe8000800044c */
[----:B------:R-:W2:Y:S04]  /*6ad90*/  LDL.LU R139, [R1+0x2bb4] ;  /* 0x002bb400018b7983 */ /* 0x000ea80000300800 */
[----:B------:R0:W-:Y:S04]  /*6ada0*/  STS.U16 [R56+UR76+0x77e80], R40 ;  /* 0x077e802838007988 */ /* 0x0001e8000800044c */
[----:B------:R-:W2:Y:S01]  /*6adb0*/  LDL.LU R165, [R1+0x2bb0] ;  /* 0x002bb00001a57983 */ /* 0x000ea20000300800 */
[----:B------:R-:W-:-:S03]  /*6adc0*/  LOP3.LUT R55, R55, 0x7e, RZ, 0xc0, !PT ;  /* 0x0000007e37377812 */ /* 0x000fc600078ec0ff */
[----:B0-----:R-:W2:Y:S04]  /*6add0*/  LDL.LU R56, [R1+0x2bac] ;  /* 0x002bac0001387983 */ /* 0x001ea80000300800 */
[----:B------:R-:W2:Y:S04]  /*6ade0*/  LDL.LU R57, [R1+0x2ba8] ;  /* 0x002ba80001397983 */ /* 0x000ea80000300800 */
[----:B------:R-:W2:Y:S04]  /*6adf0*/  LDL.LU R58, [R1+0x2b34] ;  /* 0x002b3400013a7983 */ /* 0x000ea80000300800 */
[----:B------:R-:W2:Y:S04]  /*6ae00*/  LDL.LU R59, [R1+0x2b30] ;  /* 0x002b3000013b7983 */ /* 0x000ea80000300800 */
[----:B------:R-:W2:Y:S04]  /*6ae10*/  LDL.LU R84, [R1+0x2b2c] ;  /* 0x002b2c0001547983 */ /* 0x000ea80000300800 */
[----:B------:R-:W2:Y:S01]  /*6ae20*/  LDL.LU R85, [R1+0x2b28] ;  /* 0x002b280001557983 */ /* 0x000ea20000300800 */
[----:B------:R-:W-:-:S03]  /*6ae30*/  IMAD R55, R62, 0x200, R55 ;  /* 0x000002003e377824 */ /* 0x000fc600078e0237 */
[----:B------:R-:W2:Y:S04]  /*6ae40*/  LDL.LU R86, [R1+0x2ab4] ;  /* 0x002ab40001567983 */ /* 0x000ea80000300800 */
[----:B------:R-:W2:Y:S04]  /*6ae50*/  LDL.LU R87, [R1+0x2ab0] ;  /* 0x002ab00001577983 */ /* 0x000ea80000300800 */
[----:B------:R-:W2:Y:S04]  /*6ae60*/  LDL.LU R112, [R1+0x2aac] ;  /* 0x002aac0001707983 */ /* 0x000ea80000300800 */
[----:B------:R-:W2:Y:S04]  /*6ae70*/  LDL.LU R113, [R1+0x2aa8] ;  /* 0x002aa80001717983 */ /* 0x000ea80000300800 */
[----:B------:R-:W2:Y:S01]  /*6ae80*/  LDL.LU R114, [R1+0x2a34] ;  /* 0x002a340001727983 */ /* 0x000ea20000300800 */
[----:B------:R-:W-:-:S03]  /*6ae90*/  LOP3.LUT R55, R55, 0x60, RZ, 0x3c, !PT ;  /* 0x0000006037377812 */ /* 0x000fc600078e3cff */
[----:B------:R-:W2:Y:S04]  /*6aea0*/  LDL.LU R115, [R1+0x2a30] ;  /* 0x002a300001737983 */ /* 0x000ea80000300800 */
[----:B------:R-:W2:Y:S04]  /*6aeb0*/  LDL.LU R142, [R1+0x2a2c] ;  /* 0x002a2c00018e7983 */ /* 0x000ea80000300800 */
[----:B------:R-:W2:Y:S04]  /*6aec0*/  LDL.LU R143, [R1+0x2a28] ;  /* 0x002a2800018f7983 */ /* 0x000ea80000300800 */
[----:B------:R-:W2:Y:S04]  /*6aed0*/  LDL.LU R60, [R1+0x29b4] ;  /* 0x0029b400013c7983 */ /* 0x000ea80000300800 */
[----:B------:R-:W2:Y:S04]  /*6aee0*/  LDL.LU R61, [R1+0x29b0] ;  /* 0x0029b000013d7983 */ /* 0x000ea80000300800 */
[----:B------:R-:W2:Y:S04]  /*6aef0*/  LDL.LU R62, [R1+0x29ac] ;  /* 0x0029ac00013e7983 */ /* 0x000ea80000300800 */
[----:B---3--:R0:W-:Y:S04]  /*6af00*/  STS.U16 [R55+UR76+0x40300], R63 ;  /* 0x0403003f37007988 */ /* 0x0081e8000800044c */
[----:B----4-:R1:W-:Y:S04]  /*6af10*/  STS.U16 [R55+UR76+0x50300], R88 ;  /* 0x0503005837007988 */ /* 0x0103e8000800044c */
[----:B--2---:R2:W-:Y:S04]  /*6af20*/  STS.U16 [R55+UR76+0x60300], R89 ;  /* 0x0603005937007988 */ /* 0x0045e8000800044c */
[----:B------:R3:W-:Y:S04]  /*6af30*/  STS.U16 [R55+UR76+0x70300], R90 ;  /* 0x0703005a37007988 */ /* 0x0007e8000800044c */
[----:B------:R4:W-:Y:S04]  /*6af40*/  STS.U16 [R55+UR76+0x40700], R91 ;  /* 0x0407005b37007988 */ /* 0x0009e8000800044c */
[----:B------:R2:W-:Y:S04]  /*6af50*/  STS.U16 [R55+UR76+0x50700], R118 ;  /* 0x0507007637007988 */ /* 0x0005e8000800044c */
[----:B0-----:R-:W2:Y:S04]  /*6af60*/  LDL.LU R63, [R1+0x29a8] ;  /* 0x0029a800013f7983 */ /* 0x001ea80000300800 */
[----:B-1----:R-:W2:Y:S04]  /*6af70*/  LDL.LU R88, [R1+0x2934] ;  /* 0x0029340001587983 */ /* 0x002ea80000300800 */
        /* <DEDUP_REMOVED lines=167> */
[----:B------:R1:W-:Y:S04]  /*6b9f0*/  STS.U16 [R55+UR76+0x46700], R144 ;  /* 0x0467009037007988 */ /* 0x0003e8000800044c */
[----:B------:R4:W-:Y:S04]  /*6ba00*/  STS.U16 [R55+UR76+0x56700], R145 ;  /* 0x0567009137007988 */ /* 0x0009e8000800044c */
[----:B------:R0:W-:Y:S04]  /*6ba10*/  STS.U16 [R55+UR76+0x66700], R146 ;  /* 0x0667009237007988 */ /* 0x0001e8000800044c */
[----:B------:R1:W-:Y:S04]  /*6ba20*/  STS.U16 [R55+UR76+0x76700], R147 ;  /* 0x0767009337007988 */ /* 0x0003e8000800044c */
[----:B------:R4:W-:Y:S04]  /*6ba30*/  STS.U16 [R55+UR76+0x46b00], R31 ;  /* 0x046b001f37007988 */ /* 0x0009e8000800044c */
[----:B0-----:R-:W2:Y:S04]  /*6ba40*/  LDL.LU R119, [R1+0x2d1c] ;  /* 0x002d1c0001777983 */ /* 0x001ea80000300800 */
[----:B-1----:R-:W2:Y:S04]  /*6ba50*/  LDL.LU R144, [R1+0x2d18] ;  /* 0x002d180001907983 */ /* 0x002ea80000300800 */
[----:B----4-:R-:W4:Y:S04]  /*6ba60*/  LDL.LU R145, [R1+0x2ca4] ;  /* 0x002ca40001917983 */ /* 0x010f280000300800 */
        /* <DEDUP_REMOVED lines=52> */
[----:B------:R-:W4:Y:S04]  /*6bdb0*/  LDL.LU R90, [R1+0x299c] ;  /* 0x00299c00015a7983 */ /* 0x000f280000300800 */
[----:B--2---:R0:W-:Y:S04]  /*6bdc0*/  STS.U16 [R164+UR76+0x40380], R91 ;  /* 0x0403805ba4007988 */ /* 0x0041e8000800044c */
[----:B---3--:R1:W-:Y:S04]  /*6bdd0*/  STS.U16 [R164+UR76+0x50380], R118 ;  /* 0x05038076a4007988 */ /* 0x0083e8000800044c */
        /* <DEDUP_REMOVED lines=11> */
[----:B0-----:R-:W4:Y:S04]  /*6be90*/  LDL.LU R147, [R1+0x28a0] ;  /* 0x0028a00001937983 */ /* 0x001f280000300800 */
        /* <DEDUP_REMOVED lines=114> */
[----:B------:R-:W-:Y:S01]  /*6c5c0*/  STS.U16 [R164+UR76+0x46b80], R33 ;  /* 0x046b8021a4007988 */ /* 0x000fe2000800044c */
[----:B------:R-:W-:-:S03]  /*6c5d0*/  PRMT R54, RZ, 0x7610, R54 ;  /* 0x00007610ff367816 */ /* 0x000fc60000000036 */
[----:B------:R-:W-:Y:S01]  /*6c5e0*/  STS.U16 [R164+UR76+0x56b80], R32 ;  /* 0x056b8020a4007988 */ /* 0x000fe2000800044c */
[----:B------:R-:W-:-:S03]  /*6c5f0*/  PRMT R53, RZ, 0x7610, R53 ;  /* 0x00007610ff357816 */ /* 0x000fc60000000035 */
[----:B------:R-:W-:Y:S01]  /*6c600*/  STS.U16 [R164+UR76+0x66b80], R35 ;  /* 0x066b8023a4007988 */ /* 0x000fe2000800044c */
[----:B------:R-:W-:-:S03]  /*6c610*/  PRMT R52, RZ, 0x7610, R52 ;  /* 0x00007610ff347816 */ /* 0x000fc60000000034 */
[----:B------:R-:W-:Y:S01]  /*6c620*/  STS.U16 [R164+UR76+0x76b80], R34 ;  /* 0x076b8022a4007988 */ /* 0x000fe2000800044c */
        /* <DEDUP_REMOVED lines=15> */
[----:B------:R-:W-:Y:S01]  /*6c720*/  PRMT R36, RZ, 0x7610, R36 ;  /* 0x00007610ff247816 */ /* 0x000fe20000000024 */
        /* <DEDUP_REMOVED lines=12> */
[----:B------:R-:W2:Y:S04]  /*6c7f0*/  LDL.LU R146, [R1+0x211c] ;  /* 0x00211c0001927983 */ /* 0x000ea80000300800 */
        /* <DEDUP_REMOVED lines=9> */
[----:B------:R-:W-:Y:S04]  /*6c890*/  STL.S16 [R1+0x200c], R54 ;  /* 0x00200c3601007387 */ /* 0x000fe80000100600 */
        /* <DEDUP_REMOVED lines=16> */
[----:B------:R-:W2:Y:S04]  /*6c9a0*/  LDL.LU R73, [R1+0x3c08] ;  /* 0x003c080001497983 */ /* 0x000ea80000300800 */
[----:B------:R-:W-:Y:S04]  /*6c9b0*/  STL.S16 [R1+0x1fc8], R37 ;  /* 0x001fc82501007387 */ /* 0x000fe80000100600 */
[----:B------:R-:W3:Y:S04]  /*6c9c0*/  LDL.LU R72, [R1+0x3cdc] ;  /* 0x003cdc0001487983 */ /* 0x000ee80000300800 */
[----:B------:R-:W-:Y:S04]  /*6c9d0*/  STL.S16 [R1+0x1fa4], R36 ;  /* 0x001fa42401007387 */ /* 0x000fe80000100600 */
        /* <DEDUP_REMOVED lines=47> */
[----:B------:R2:W-:Y:S02]  /*6ccd0*/  STS.U16 [R164+UR76+0x55f80], R91 ;  /* 0x055f805ba4007988 */ /* 0x0005e4000800044c */
[----:B--2---:R-:W-:-:S02]  /*6cce0*/  IMAD.MOV.U32 R91, RZ, RZ, R73 ;  /* 0x000000ffff5b7224 */ /* 0x004fc400078e0049 */
[----:B---3--:R-:W-:Y:S02]  /*6ccf0*/  IMAD.MOV.U32 R90, RZ, RZ, R72 ;  /* 0x000000ffff5a7224 */ /* 0x008fe400078e0048 */
[----:B----4-:R-:W-:Y:S02]  /*6cd00*/  IMAD.MOV.U32 R89, RZ, RZ, R71 ;  /* 0x000000ffff597224 */ /* 0x010fe400078e0047 */
[----:B------:R-:W-:Y:S02]  /*6cd10*/  IMAD.MOV.U32 R88, RZ, RZ, R70 ;  /* 0x000000ffff587224 */ /* 0x000fe400078e0046 */
[----:B------:R-:W-:Y:S02]  /*6cd20*/  IMAD.MOV.U32 R77, RZ, RZ, R43 ;  /* 0x000000ffff4d7224 */ /* 0x000fe400078e002b */
[----:B------:R-:W-:Y:S01]  /*6cd30*/  IMAD.MOV.U32 R76, RZ, RZ, R42 ;  /* 0x000000ffff4c7224 */ /* 0x000fe200078e002a */
[----:B------:R-:W2:Y:S04]  /*6cd40*/  LDL.LU R43, [R1+0x3c54] ;  /* 0x003c5400012b7983 */ /* 0x000ea80000300800 */
[----:B------:R-:W3:Y:S01]  /*6cd50*/  LDL.LU R42, [R1+0x3d28] ;  /* 0x003d2800012a7983 */ /* 0x000ee20000300800 */
[----:B------:R-:W-:Y:S01]  /*6cd60*/  IMAD.MOV.U32 R75, RZ, RZ, R41 ;  /* 0x000000ffff4b7224 */ /* 0x000fe200078e0029 */
[----:B------:R-:W-:-:S02]  /*6cd70*/  MOV R74, R40 ;  /* 0x00000028004a7202 */ /* 0x000fc40000000f00 */
[----:B------:R-:W4:Y:S04]  /*6cd80*/  LDL.LU R41, [R1+0x3c58] ;  /* 0x003c580001297983 */ /* 0x000f280000300800 */
[----:B------:R-:W4:Y:S01]  /*6cd90*/  LDL.LU R40, [R1+0x3d2c] ;  /* 0x003d2c0001287983 */ /* 0x000f220000300800 */
[----:B------:R-:W-:Y:S02]  /*6cda0*/  IMAD.MOV.U32 R73, RZ, RZ, R39 ;  /* 0x000000ffff497224 */ /* 0x000fe400078e0027 */
[----:B------:R-:W-:Y:S01]  /*6cdb0*/  IMAD.MOV.U32 R72, RZ, RZ, R38 ;  /* 0x000000ffff487224 */ /* 0x000fe200078e0026 */
[----:B------:R-:W4:Y:S04]  /*6cdc0*/  LDL.LU R39, [R1+0x3c5c] ;  /* 0x003c5c0001277983 */ /* 0x000f280000300800 */
[----:B------:R-:W4:Y:S01]  /*6cdd0*/  LDL.LU R38, [R1+0x3d30] ;  /* 0x003d300001267983 */ /* 0x000f220000300800 */
[----:B------:R-:W-:-:S02]  /*6cde0*/  IMAD.MOV.U32 R71, RZ, RZ, R37 ;  /* 0x000000ffff477224 */ /* 0x000fc400078e0025 */
[----:B------:R-:W-:Y:S01]  /*6cdf0*/  IMAD.MOV.U32 R70, RZ, RZ, R36 ;  /* 0x000000ffff467224 */ /* 0x000fe200078e0024 */
        /* <DEDUP_REMOVED lines=12> */
[----:B------:R-:W4:Y:S04]  /*6cec0*/  LDL.LU R95, [R1+0x3c74] ;  /* 0x003c7400015f7983 */ /* 0x000f280000300800 */
[----:B------:R1:W-:Y:S04]  /*6ced0*/  STS.U16 [R164+UR76+0x44f80], R84 ;  /* 0x044f8054a4007988 */ /* 0x0003e8000800044c */
[----:B------:R-:W4:Y:S04]  /*6cee0*/  LDL.LU R94, [R1+0x3d48] ;  /* 0x003d4800015e7983 */ /* 0x000f280000300800 */
[----:B------:R1:W-:Y:S01]  /*6cef0*/  STS.U16 [R164+UR76+0x54f80], R85 ;  /* 0x054f8055a4007988 */ /* 0x0003e2000800044c */
[----:B0-----:R-:W-:-:S02]  /*6cf00*/  IMAD.MOV.U32 R87, RZ, RZ, R69 ;  /* 0x000000ffff577224 */ /* 0x001fc400078e0045 */
[----:B------:R-:W-:Y:S02]  /*6cf10*/  IMAD.MOV.U32 R69, RZ, RZ, R59 ;  /* 0x000000ffff457224 */ /* 0x000fe400078e003b */
[----:B-1----:R-:W-:Y:S02]  /*6cf20*/  IMAD.MOV.U32 R86, RZ, RZ, R68 ;  /* 0x000000ffff567224 */ /* 0x002fe400078e0044 */
[----:B------:R-:W-:Y:S02]  /*6cf30*/  IMAD.MOV.U32 R68, RZ, RZ, R58 ;  /* 0x000000ffff447224 */ /* 0x000fe400078e003a */
[----:B------:R-:W-:Y:S01]  /*6cf40*/  IMAD.MOV.U32 R84, RZ, RZ, R66 ;  /* 0x000000ffff547224 */ /* 0x000fe200078e0042 */
[----:B------:R-:W4:Y:S01]  /*6cf50*/  LDL.LU R59, [R1+0x3c78] ;  /* 0x003c7800013b7983 */ /* 0x000f220000300800 */
[----:B------:R-:W-:Y:S02]  /*6cf60*/  IMAD.MOV.U32 R85, RZ, RZ, R67 ;  /* 0x000000ffff557224 */ /* 0x000fe400078e0043 */
[----:B------:R-:W-:Y:S01]  /*6cf70*/  IMAD.MOV.U32 R66, RZ, RZ, R56 ;  /* 0x000000ffff427224 */ /* 0x000fe200078e0038 */
[----:B------:R-:W4:Y:S01]  /*6cf80*/  LDL.LU R58, [R1+0x3d4c] ;  /* 0x003d4c00013a7983 */ /* 0x000f220000300800 */
[----:B------:R-:W-:-:S02]  /*6cf90*/  IMAD.MOV.U32 R82, RZ, RZ, R64 ;  /* 0x000000ffff527224 */ /* 0x000fc400078e0040 */
[----:B------:R-:W-:Y:S01]  /*6cfa0*/  IMAD.MOV.U32 R67, RZ, RZ, R57 ;  /* 0x000000ffff437224 */ /* 0x000fe200078e0039 */
[----:B------:R-:W4:Y:S01]  /*6cfb0*/  LDL.LU R56, [R1+0x3d50] ;  /* 0x003d500001387983 */ /* 0x000f220000300800 */
        /* <DEDUP_REMOVED lines=15> */
[----:B------:R-:W-:-:S03]  /*6d0b0*/  IMAD.MOV.U32 R61, RZ, RZ, R51 ;  /* 0x000000ffff3d7224 */ /* 0x000fc600078e0033 */
[----:B------:R-:W4:Y:S04]  /*6d0c0*/  LDL.LU R50, [R1+0x3d5c] ;  /* 0x003d5c0001327983 */ /* 0x000f280000300800 */
[----:B------:R-:W4:Y:S01]  /*6d0d0*/  LDL.LU R51, [R1+0x3c88] ;  /* 0x003c880001337983 */ /* 0x000f220000300800 */
[----:B------:R-:W-:Y:S02]  /*6d0e0*/  IMAD.MOV.U32 R163, RZ, RZ, R49 ;  /* 0x000000ffffa37224 */ /* 0x000fe400078e0031 */
[----:B------:R-:W-:Y:S01]  /*6d0f0*/  IMAD.MOV.U32 R162, RZ, RZ, R48 ;  /* 0x000000ffffa27224 */ /* 0x000fe200078e0030 */
[----:B------:R-:W4:Y:S01]  /*6d100*/  LDL.LU R49, [R1+0x3c8c] ;  /* 0x003c8c0001317983 */ /* 0x000f220000300800 */
[----:B------:R-:W-:-:S03]  /*6d110*/  IMAD.MOV.U32 R161, RZ, RZ, R47 ;  /* 0x000000ffffa17224 */ /* 0x000fc600078e002f */
[----:B------:R-:W4:Y:S01]  /*6d120*/  LDL.LU R48, [R1+0x3d60] ;  /* 0x003d600001307983 */ /* 0x000f220000300800 */
[----:B------:R-:W-:-:S03]  /*6d130*/  IMAD.MOV.U32 R160, RZ, RZ, R46 ;  /* 0x000000ffffa07224 */ /* 0x000fc600078e002e */
[----:B------:R-:W4:Y:S01]  /*6d140*/  LDL.LU R47, [R1+0x3c90] ;  /* 0x003c9000012f7983 */ /* 0x000f220000300800 */
[----:B------:R-:W-:-:S03]  /*6d150*/  IMAD.MOV.U32 R151, RZ, RZ, R45 ;  /* 0x000000ffff977224 */ /* 0x000fc600078e002d */
[----:B------:R-:W4:Y:S01]  /*6d160*/  LDL.LU R46, [R1+0x3d64] ;  /* 0x003d6400012e7983 */ /* 0x000f220000300800 */
[----:B------:R-:W-:-:S03]  /*6d170*/  IMAD.MOV.U32 R150, RZ, RZ, R44 ;  /* 0x000000ffff967224 */ /* 0x000fc600078e002c */
[----:B------:R-:W4:Y:S04]  /*6d180*/  LDL.LU R45, [R1+0x3c94] ;  /* 0x003c9400012d7983 */ /* 0x000f280000300800 */
[----:B------:R-:W4:Y:S04]  /*6d190*/  LDL.LU R44, [R1+0x3d68] ;  /* 0x003d6800012c7983 */ /* 0x000f280000300800 */
[----:B------:R4:W-:Y:S04]  /*6d1a0*/  STS.U16 [R164+UR76+0x64780], R139 ;  /* 0x0647808ba4007988 */ /* 0x0009e8000800044c */
[----:B------:R0:W-:Y:S01]  /*6d1b0*/  STS.U16 [R164+UR76+0x54780], R138 ;  /* 0x0547808aa4007988 */ /* 0x0001e2000800044c */
[----:B--2---:R-:W-:-:S02]  /*6d1c0*/  IMAD.MOV.U32 R149, RZ, RZ, R43 ;  /* 0x000000ffff957224 */ /* 0x004fc400078e002b */
[----:B---3--:R-:W-:Y:S01]  /*6d1d0*/  IMAD.MOV.U32 R148, RZ, RZ, R42 ;  /* 0x000000ffff947224 */ /* 0x008fe200078e002a */
[----:B------:R-:W2:Y:S04]  /*6d1e0*/  LDL.LU R43, [R1+0x3c98] ;  /* 0x003c9800012b7983 */ /* 0x000ea80000300800 */
[----:B------:R-:W3:Y:S01]  /*6d1f0*/  LDL.LU R42, [R1+0x3d6c] ;  /* 0x003d6c00012a7983 */ /* 0x000ee20000300800 */
[----:B----4-:R-:W-:Y:S02]  /*6d200*/  IMAD.MOV.U32 R139, RZ, RZ, R41 ;  /* 0x000000ffff8b7224 */ /* 0x010fe400078e0029 */
[----:B0-----:R-:W-:Y:S01]  /*6d210*/  IMAD.MOV.U32 R138, RZ, RZ, R40 ;  /* 0x000000ffff8a7224 */ /* 0x001fe200078e0028 */
[----:B------:R-:W4:Y:S04]  /*6d220*/  LDL.LU R41, [R1+0x3c9c] ;  /* 0x003c9c0001297983 */ /* 0x000f280000300800 */
[----:B------:R-:W4:Y:S01]  /*6d230*/  LDL.LU R40, [R1+0x3d70] ;  /* 0x003d700001287983 */ /* 0x000f220000300800 */
[----:B------:R-:W-:-:S02]  /*6d240*/  IMAD.MOV.U32 R137, RZ, RZ, R39 ;  /* 0x000000ffff897224 */ /* 0x000fc400078e0027 */
[----:B------:R-:W-:Y:S01]  /*6d250*/  IMAD.MOV.U32 R136, RZ, RZ, R38 ;  /* 0x000000ffff887224 */ /* 0x000fe200078e0026 */
[----:B------:R-:W4:Y:S04]  /*6d260*/  LDL.LU R39, [R1+0x3ca0] ;  /* 0x003ca00001277983 */ /* 0x000f280000300800 */
[----:B------:R-:W4:Y:S01]  /*6d270*/  LDL.LU R38, [R1+0x3d74] ;  /* 0x003d740001267983 */ /* 0x000f220000300800 */
[----:B------:R-:W-:Y:S01]  /*6d280*/  IMAD.MOV.U32 R127, RZ, RZ, R37 ;  /* 0x000000ffff7f7224 */ /* 0x000fe200078e0025 */
[----:B------:R-:W-:Y:S02]  /*6d290*/  MOV R126, R36 ;  /* 0x00000024007e7202 */ /* 0x000fe40000000f00 */
[----:B------:R-:W4:Y:S04]  /*6d2a0*/  LDL.LU R37, [R1+0x3ca4] ;  /* 0x003ca40001257983 */ /* 0x000f280000300800 */
[----:B------:R-:W4:Y:S04]  /*6d2b0*/  LDL.LU R36, [R1+0x3d78] ;  /* 0x003d780001247983 */ /* 0x000f280000300800 */
[----:B------:R-:W4:Y:S04]  /*6d2c0*/  LDL.LU R111, [R1+0x3ca8] ;  /* 0x003ca800016f7983 */ /* 0x000f280000300800 */
[----:B------:R-:W4:Y:S04]  /*6d2d0*/  LDL.LU R110, [R1+0x3d7c] ;  /* 0x003d7c00016e7983 */ /* 0x000f280000300800 */
[----:B------:R0:W-:Y:S04]  /*6d2e0*/  STS.U16 [R164+UR76+0x55380], R113 ;  /* 0x05538071a4007988 */ /* 0x0001e8000800044c */
[----:B------:R-:W4:Y:S04]  /*6d2f0*/  LDL.LU R109, [R1+0x3cac] ;  /* 0x003cac00016d7983 */ /* 0x000f280000300800 */
[----:B------:R1:W-:Y:S04]  /*6d300*/  STS.U16 [R164+UR76+0x45380], R112 ;  /* 0x04538070a4007988 */ /* 0x0003e8000800044c */
[----:B------:R-:W4:Y:S01]  /*6d310*/  LDL.LU R108, [R1+0x3d80] ;  /* 0x003d8000016c7983 */ /* 0x000f220000300800 */
[----:B------:R-:W-:-:S02]  /*6d320*/  IMAD.MOV.U32 R125, RZ, RZ, R103 ;  /* 0x000000ffff7d7224 */ /* 0x000fc400078e0067 */
[----:B------:R-:W-:Y:S02]  /*6d330*/  IMAD.MOV.U32 R124, RZ, RZ, R102 ;  /* 0x000000ffff7c7224 */ /* 0x000fe400078e0066 */
[----:B------:R-:W-:Y:S02]  /*6d340*/  IMAD.MOV.U32 R103, RZ, RZ, R97 ;  /* 0x000000ffff677224 */ /* 0x000fe400078e0061 */
[----:B------:R-:W-:Y:S02]  /*6d350*/  IMAD.MOV.U32 R102, RZ, RZ, R96 ;  /* 0x000000ffff667224 */ /* 0x000fe400078e0060 */
[----:B0-----:R-:W-:Y:S02]  /*6d360*/  IMAD.MOV.U32 R113, RZ, RZ, R99 ;  /* 0x000000ffff717224 */ /* 0x001fe400078e0063 */
[----:B-1----:R-:W-:Y:S01]  /*6d370*/  IMAD.MOV.U32 R112, RZ, RZ, R98 ;  /* 0x000000ffff707224 */ /* 0x002fe200078e0062 */
        /* <DEDUP_REMOVED lines=13> */
[----:B------:R0:W-:Y:S01]  /*6d450*/  STS.U16 [R164+UR76+0x65380], R114 ;  /* 0x06538072a4007988 */ /* 0x0001e2000800044c */
[----:B------:R-:W-:-:S02]  /*6d460*/  IMAD.MOV.U32 R158, RZ, RZ, R50 ;  /* 0x000000ffff9e7224 */ /* 0x000fc400078e0032 */
[----:B------:R-:W-:Y:S02]  /*6d470*/  IMAD.MOV.U32 R159, RZ, RZ, R51 ;  /* 0x000000ffff9f7224 */ /* 0x000fe400078e0033 */
[----:B------:R-:W4:Y:S01]  /*6d480*/  LDL.LU R51, [R1+0x3cb8] ;  /* 0x003cb80001337983 */ /* 0x000f220000300800 */
[----:B------:R-:W-:-:S03]  /*6d490*/  IMAD.MOV.U32 R157, RZ, RZ, R49 ;  /* 0x000000ffff9d7224 */ /* 0x000fc600078e0031 */
[----:B------:R-:W4:Y:S01]  /*6d4a0*/  LDL.LU R50, [R1+0x3d8c] ;  /* 0x003d8c0001327983 */ /* 0x000f220000300800 */
[----:B------:R-:W-:-:S03]  /*6d4b0*/  IMAD.MOV.U32 R156, RZ, RZ, R48 ;  /* 0x000000ffff9c7224 */ /* 0x000fc600078e0030 */
[----:B------:R-:W4:Y:S01]  /*6d4c0*/  LDL.LU R49, [R1+0x3cbc] ;  /* 0x003cbc0001317983 */ /* 0x000f220000300800 */
[----:B0-----:R-:W-:-:S03]  /*6d4d0*/  IMAD.MOV.U32 R147, RZ, RZ, R47 ;  /* 0x000000ffff937224 */ /* 0x001fc600078e002f */
[----:B------:R-:W4:Y:S01]  /*6d4e0*/  LDL.LU R48, [R1+0x3d90] ;  /* 0x003d900001307983 */ /* 0x000f220000300800 */
[----:B-1----:R-:W-:-:S03]  /*6d4f0*/  IMAD.MOV.U32 R146, RZ, RZ, R46 ;  /* 0x000000ffff927224 */ /* 0x002fc600078e002e */
[----:B------:R-:W4:Y:S01]  /*6d500*/  LDL.LU R47, [R1+0x3cc0] ;  /* 0x003cc000012f7983 */ /* 0x000f220000300800 */
[----:B------:R-:W-:-:S03]  /*6d510*/  IMAD.MOV.U32 R145, RZ, RZ, R45 ;  /* 0x000000ffff917224 */ /* 0x000fc600078e002d */
[----:B------:R-:W4:Y:S01]  /*6d520*/  LDL.LU R46, [R1+0x3d94] ;  /* 0x003d9400012e7983 */ /* 0x000f220000300800 */
[----:B------:R-:W-:-:S03]  /*6d530*/  IMAD.MOV.U32 R144, RZ, RZ, R44 ;  /* 0x000000ffff907224 */ /* 0x000fc600078e002c */
        /* <DEDUP_REMOVED lines=8> */
[----:B------:R-:W-:-:S03]  /*6d5c0*/  IMAD.MOV.U32 R115, RZ, RZ, R101 ;  /* 0x000000ffff737224 */ /* 0x000fc600078e0065 */
[----:B------:R-:W4:Y:S01]  /*6d5d0*/  LDL.LU R107, [R1+0x3bd8] ;  /* 0x003bd800016b7983 */ /* 0x000f220000300800 */
[----:B------:R-:W-:Y:S02]  /*6d5e0*/  IMAD.MOV.U32 R114, RZ, RZ, R100 ;  /* 0x000000ffff727224 */ /* 0x000fe400078e0064 */
[----:B------:R-:W-:Y:S01]  /*6d5f0*/  IMAD.MOV.U32 R101, RZ, RZ, R95 ;  /* 0x000000ffff657224 */ /* 0x000fe200078e005f */
[----:B------:R-:W4:Y:S01]  /*6d600*/  LDL.LU R106, [R1+0x3c00] ;  /* 0x003c0000016a7983 */ /* 0x000f220000300800 */
[----:B------:R-:W-:-:S03]  /*6d610*/  IMAD.MOV.U32 R100, RZ, RZ, R94 ;  /* 0x000000ffff647224 */ /* 0x000fc600078e005e */
[----:B------:R-:W4:Y:S04]  /*6d620*/  LDL.LU R95, [R1+0x3bc4] ;  /* 0x003bc400015f7983 */ /* 0x000f280000300800 */
[----:B------:R-:W4:Y:S01]  /*6d630*/  LDL.LU R94, [R1+0x3be0] ;  /* 0x003be000015e7983 */ /* 0x000f220000300800 */
[----:B--2---:R-:W-:Y:S02]  /*6d640*/  IMAD.MOV.U32 R135, RZ, RZ, R43 ;  /* 0x000000ffff877224 */ /* 0x004fe400078e002b */
[----:B---3--:R-:W-:Y:S01]  /*6d650*/  IMAD.MOV.U32 R134, RZ, RZ, R42 ;  /* 0x000000ffff867224 */ /* 0x008fe200078e002a */
[----:B------:R-:W2:Y:S04]  /*6d660*/  LDL.LU R43, [R1+0x3bbc] ;  /* 0x003bbc00012b7983 */ /* 0x000ea80000300800 */
[----:B------:R-:W3:Y:S01]  /*6d670*/  LDL.LU R42, [R1+0x3be8] ;  /* 0x003be800012a7983 */ /* 0x000ee20000300800 */
[----:B----4-:R-:W-:-:S02]  /*6d680*/  IMAD.MOV.U32 R133, RZ, RZ, R41 ;  /* 0x000000ffff857224 */ /* 0x010fc400078e0029 */
[----:B------:R-:W-:Y:S01]  /*6d690*/  IMAD.MOV.U32 R132, RZ, RZ, R40 ;  /* 0x000000ffff847224 */ /* 0x000fe200078e0028 */
        /* <DEDUP_REMOVED lines=9> */
[----:B------:R-:W4:Y:S01]  /*6d730*/  LDL.LU R36, [R1+0x3bac] ;  /* 0x003bac0001247983 */ /* 0x000f220000300800 */
[----:B------:R-:W-:Y:S02]  /*6d740*/  PRMT R93, RZ, 0x7610, R93 ;  /* 0x00007610ff5d7816 */ /* 0x000fe4000000005d */
[----:B------:R-:W-:Y:S02]  /*6d750*/  PRMT R92, RZ, 0x7610, R92 ;  /* 0x00007610ff5c7816 */ /* 0x000fe4000000005c */
[----:B------:R-:W-:-:S02]  /*6d760*/  PRMT R141, RZ, 0x7610, R141 ;  /* 0x00007610ff8d7816 */ /* 0x000fc4000000008d */
[----:B------:R-:W4:Y:S04]  /*6d770*/  @!P4 LDG.E.U16 R93, desc[UR6][R52.64] ;  /* 0x00000006345dc981 */ /* 0x000f28000c1e1500 */
[----:B------:R-:W4:Y:S01]  /*6d780*/  @!P2 LDG.E.U16 R92, desc[UR6][R54.64] ;  /* 0x00000006365ca981 */ /* 0x000f22000c1e1500 */
[----:B------:R-:W-:Y:S02]  /*6d790*/  PRMT R140, RZ, 0x7610, R140 ;  /* 0x00007610ff8c7816 */ /* 0x000fe4000000008c */
[----:B------:R-:W-:Y:S02]  /*6d7a0*/  PRMT R129, RZ, 0x7610, R129 ;  /* 0x00007610ff817816 */ /* 0x000fe40000000081 */
[----:B------:R-:W-:-:S06]  /*6d7b0*/  PRMT R128, RZ, 0x7610, R128 ;  /* 0x00007610ff807816 */ /* 0x000fcc0000000080 */
[----:B------:R-:W4:Y:S04]  /*6d7c0*/  @!P2 LDG.E.U16 R128, desc[UR6][R46.64] ;  /* 0x000000062e80a981 */ /* 0x000f28000c1e1500 */
[----:B------:R-:W4:Y:S01]  /*6d7d0*/  @!P4 LDG.E.U16 R129, desc[UR6][R44.64] ;  /* 0x000000062c81c981 */ /* 0x000f22000c1e1500 */
[----:B------:R-:W-:Y:S01]  /*6d7e0*/  IMAD.MOV.U32 R155, RZ, RZ, R143 ;  /* 0x000000ffff9b7224 */ /* 0x000fe200078e008f */
[----:B------:R-:W-:Y:S01]  /*6d7f0*/  MOV R154, R142 ;  /* 0x0000008e009a7202 */ /* 0x000fe20000000f00 */
[----:B------:R-:W-:Y:S02]  /*6d800*/  IMAD.MOV.U32 R143, RZ, RZ, R131 ;  /* 0x000000ffff8f7224 */ /* 0x000fe400078e0083 */
[----:B------:R-:W-:Y:S02]  /*6d810*/  IMAD.MOV.U32 R142, RZ, RZ, R130 ;  /* 0x000000ffff8e7224 */ /* 0x000fe400078e0082 */
[----:B------:R-:W-:-:S02]  /*6d820*/  IMAD.MOV.U32 R131, RZ, RZ, R119 ;  /* 0x000000ffff837224 */ /* 0x000fc400078e0077 */
[----:B------:R-:W-:Y:S02]  /*6d830*/  IMAD.MOV.U32 R130, RZ, RZ, R118 ;  /* 0x000000ffff827224 */ /* 0x000fe400078e0076 */
[----:B------:R-:W-:Y:S02]  /*6d840*/  IMAD.MOV.U32 R119, RZ, RZ, R107 ;  /* 0x000000ffff777224 */ /* 0x000fe400078e006b */
[----:B------:R-:W-:Y:S02]  /*6d850*/  IMAD.MOV.U32 R118, RZ, RZ, R106 ;  /* 0x000000ffff767224 */ /* 0x000fe400078e006a */
[----:B------:R-:W-:Y:S02]  /*6d860*/  IMAD.MOV.U32 R107, RZ, RZ, R95 ;  /* 0x000000ffff6b7224 */ /* 0x000fe400078e005f */
[----:B------:R-:W-:Y:S02]  /*6d870*/  IMAD.MOV.U32 R106, RZ, RZ, R94 ;  /* 0x000000ffff6a7224 */ /* 0x000fe400078e005e */
[----:B--2---:R-:W-:-:S02]  /*6d880*/  IMAD.MOV.U32 R95, RZ, RZ, R43 ;  /* 0x000000ffff5f7224 */ /* 0x004fc400078e002b */
[----:B---3--:R-:W-:Y:S01]  /*6d890*/  IMAD.MOV.U32 R94, RZ, RZ, R42 ;  /* 0x000000ffff5e7224 */ /* 0x008fe200078e002a */
[----:B----4-:R-:W2:Y:S04]  /*6d8a0*/  @!P2 LDG.E.U16 R140, desc[UR6][R38.64] ;  /* 0x00000006268ca981 */ /* 0x010ea8000c1e1500 */
[----:B------:R-:W3:Y:S01]  /*6d8b0*/  @!P4 LDG.E.U16 R141, desc[UR6][R36.64] ;  /* 0x00000006248dc981 */ /* 0x000ee2000c1e1500 */
[----:B------:R-:W-:Y:S02]  /*6d8c0*/  IMAD.MOV.U32 R43, RZ, RZ, R41 ;  /* 0x000000ffff2b7224 */ /* 0x000fe400078e0029 */
[----:B------:R-:W-:Y:S01]  /*6d8d0*/  IMAD.MOV.U32 R42, RZ, RZ, R40 ;  /* 0x000000ffff2a7224 */ /* 0x000fe200078e0028 */
[----:B------:R-:W4:Y:S04]  /*6d8e0*/  LDL.LU R41, [R1+0x3bb4] ;  /* 0x003bb40001297983 */ /* 0x000f280000300800 */
[----:B------:R-:W4:Y:S04]  /*6d8f0*/  LDL.LU R40, [R1+0x3bd4] ;  /* 0x003bd40001287983 */ /* 0x000f280000300800 */
[----:B------:R0:W-:Y:S04]  /*6d900*/  STL [R1+0x3e40], R36 ;  /* 0x003e402401007387 */ /* 0x0001e80000100800 */
[----:B0-----:R0:W2:Y:S04]  /*6d910*/  LDL.LU R36, [R1+0x1fc8] ;  /* 0x001fc80001247983 */ /* 0x0010a80000300800 */
[----:B------:R1:W-:Y:S04]  /*6d920*/  STL [R1+0x3e3c], R37 ;  /* 0x003e3c2501007387 */ /* 0x0003e80000100800 */
[----:B-1----:R0:W2:Y:S04]  /*6d930*/  LDL.LU R37, [R1+0x1fa4] ;  /* 0x001fa40001257983 */ /* 0x0020a80000300800 */
        /* <DEDUP_REMOVED lines=10> */
[----:B------:R1:W-:Y:S01]  /*6d9e0*/  STL [R1+0x3e54], R47 ;  /* 0x003e542f01007387 */ /* 0x0003e20000100800 */
[----:B------:R-:W-:-:S02]  /*6d9f0*/  PRMT R117, RZ, 0x7610, R117 ;  /* 0x00007610ff757816 */ /* 0x000fc40000000075 */
[----:B------:R-:W-:Y:S02]  /*6da00*/  PRMT R116, RZ, 0x7610, R116 ;  /* 0x00007610ff747816 */ /* 0x000fe40000000074 */
[----:B------:R-:W-:Y:S02]  /*6da10*/  PRMT R105, RZ, 0x7610, R105 ;  /* 0x00007610ff697816 */ /* 0x000fe40000000069 */
[----:B------:R-:W2:Y:S04]  /*6da20*/  @!P4 LDG.E.U16 R117, desc[UR6][R60.64] ;  /* 0x000000063c75c981 */ /* 0x000ea8000c1e1500 */
[----:B-1----:R0:W2:Y:S04]  /*6da30*/  LDL.LU R47, [R1+0x1fa8] ;  /* 0x001fa800012f7983 */ /* 0x0020a80000300800 */
[----:B------:R1:W-:Y:S04]  /*6da40*/  STL [R1+0x3e60], R52 ;  /* 0x003e603401007387 */ /* 0x0003e80000100800 */
[----:B------:R-:W2:Y:S04]  /*6da50*/  @!P2 LDG.E.U16 R116, desc[UR6][R62.64] ;  /* 0x000000063e74a981 */ /* 0x000ea8000c1e1500 */
[----:B-1----:R0:W2:Y:S04]  /*6da60*/  LDL.LU R52, [R1+0x1fd0] ;  /* 0x001fd00001347983 */ /* 0x0020a80000300800 */
[----:B------:R1:W-:Y:S04]  /*6da70*/  STL [R1+0x3e5c], R53 ;  /* 0x003e5c3501007387 */ /* 0x0003e80000100800 */
[----:B-1----:R0:W2:Y:S04]  /*6da80*/  LDL.LU R53, [R1+0x1fac] ;  /* 0x001fac0001357983 */ /* 0x0020a80000300800 */
[----:B------:R1:W-:Y:S04]  /*6da90*/  STL [R1+0x1fe4], R93 ;  /* 0x001fe45d01007387 */ /* 0x0003e80000100800 */
[----:B-1----:R-:W2:Y:S04]  /*6daa0*/  LDL.LU R93, [R1+0x3bc0] ;  /* 0x003bc000015d7983 */ /* 0x002ea80000300800 */
[----:B------:R1:W-:Y:S04]  /*6dab0*/  STL [R1+0x1fe0], R92 ;  /* 0x001fe05c01007387 */ /* 0x0003e80000100800 */
[----:B-1----:R-:W2:Y:S04]  /*6dac0*/  LDL.LU R92, [R1+0x3bcc] ;  /* 0x003bcc00015c7983 */ /* 0x002ea80000300800 */
[----:B------:R1:W-:Y:S01]  /*6dad0*/  STL [R1+0x3e68], R54 ;  /* 0x003e683601007387 */ /* 0x0003e20000100800 */
[----:B------:R-:W-:-:S06]  /*6dae0*/  PRMT R104, RZ, 0x7610, R104 ;  /* 0x00007610ff687816 */ /* 0x000fcc0000000068 */
[----:B------:R-:W2:Y:S04]  /*6daf0*/  @!P2 LDG.E.U16 R104, desc[UR6][R42.64] ;  /* 0x000000062a68a981 */ /* 0x000ea8000c1e1500 */
[----:B---3--:R-:W-:Y:S04]  /*6db00*/  STL [R1+0x2044], R141 ;  /* 0x0020448d01007387 */ /* 0x008fe80000100800 */
[----:B-1----:R0:W3:Y:S04]  /*6db10*/  LDL.LU R54, [R1+0x2004] ;  /* 0x0020040001367983 */ /* 0x0020e80000300800 */
[----:B------:R1:W-:Y:S04]  /*6db20*/  STL [R1+0x3e64], R55 ;  /* 0x003e643701007387 */ /* 0x0003e80000100800 */
[----:B----4-:R-:W4:Y:S04]  /*6db30*/  @!P4 LDG.E.U16 R105, desc[UR6][R40.64] ;  /* 0x000000062869c981 */ /* 0x010f28000c1e1500 */
[----:B-1----:R0:W4:Y:S04]  /*6db40*/  LDL.LU R55, [R1+0x1fd4] ;  /* 0x001fd40001377983 */ /* 0x0021280000300800 */
[----:B------:R1:W-:Y:S04]  /*6db50*/  STL [R1+0x3e70], R60 ;  /* 0x003e703c01007387 */ /* 0x0003e80000100800 */
[----:B--2---:R-:W-:Y:S01]  /*6db60*/  STL [R1+0x2040], R140 ;  /* 0x0020408c01007387 */ /* 0x004fe20000100800 */
[----:B------:R-:W-:-:S03]  /*6db70*/  PRMT R0, RZ, 0x7610, R0 ;  /* 0x00007610ff007816 */ /* 0x000fc60000000000 */
[----:B------:R-:W-:Y:S01]  /*6db80*/  STS.U16 [R164+UR76+0x74780], R165 ;  /* 0x074780a5a4007988 */ /* 0x000fe2000800044c */
[----:B------:R-:W-:Y:S02]  /*6db90*/  PRMT R5, RZ, 0x7610, R5 ;  /* 0x00007610ff057816 */ /* 0x000fe40000000005 */
[----:B------:R-:W-:Y:S02]  /*6dba0*/  PRMT R6, RZ, 0x7610, R6 ;  /* 0x00007610ff067816 */ /* 0x000fe40000000006 */
[----:B------:R-:W-:Y:S02]  /*6dbb0*/  PRMT R7, RZ, 0x7610, R7 ;  /* 0x00007610ff077816 */ /* 0x000fe40000000007 */
[----:B------:R-:W-:Y:S01]  /*6dbc0*/  PRMT R8, RZ, 0x7610, R8 ;  /* 0x00007610ff087816 */ /* 0x000fe20000000008 */
[----:B------:R-:W2:Y:S04]  /*6dbd0*/  @!P2 LDG.E.U16 R0, desc[UR6][R98.64] ;  /* 0x000000066200a981 */ /* 0x000ea8000c1e1500 */
[----:B-1----:R0:W2:Y:S04]  /*6dbe0*/  LDL.LU R60, [R1+0x2034] ;  /* 0x00203400013c7983 */ /* 0x0020a80000300800 */
[----:B------:R1:W-:Y:S04]  /*6dbf0*/  STL [R1+0x3e6c], R61 ;  /* 0x003e6c3d01007387 */ /* 0x0003e80000100800 */
[----:B------:R-:W2:Y:S01]  /*6dc00*/  @!P2 LDG.E.U16 R5, desc[UR6][R110.64] ;  /* 0x000000066e05a981 */ /* 0x000ea2000c1e1500 */
[----:B------:R-:W-:-:S02]  /*6dc10*/  PRMT R9, RZ, 0x7610, R9 ;  /* 0x00007610ff097816 */ /* 0x000fc40000000009 */
[----:B------:R-:W-:Y:S01]  /*6dc20*/  PRMT R17, RZ, 0x7610, R17 ;  /* 0x00007610ff117816 */ /* 0x000fe20000000011 */
[----:B------:R-:W2:Y:S04]  /*6dc30*/  @!P2 LDG.E.U16 R36, desc[UR6][R114.64] ;  /* 0x000000067224a981 */ /* 0x000ea8000c1e1500 */
[----:B------:R-:W2:Y:S01]  /*6dc40*/  @!P4 LDG.E.U16 R37, desc[UR6][R72.64] ;  /* 0x000000064825c981 */ /* 0x000ea2000c1e1500 */
[----:B------:R-:W-:-:S03]  /*6dc50*/  PRMT R2, RZ, 0x7610, R2 ;  /* 0x00007610ff027816 */ /* 0x000fc60000000002 */
[----:B------:R-:W2:Y:S04]  /*6dc60*/  @!P2 LDG.E.U16 R6, desc[UR6][R74.64] ;  /* 0x000000064a06a981 */ /* 0x000ea8000c1e1500 */
[----:B-1----:R0:W2:Y:S04]  /*6dc70*/  LDL.LU R61, [R1+0x2030] ;  /* 0x00203000013d7983 */ /* 0x0020a80000300800 */
[----:B------:R-:W-:Y:S04]  /*6dc80*/  STL [R1+0x3e78], R62 ;  /* 0x003e783e01007387 */ /* 0x000fe80000100800 */
[----:B------:R-:W-:Y:S04]  /*6dc90*/  STL [R1+0x2014], R129 ;  /* 0x0020148101007387 */ /* 0x000fe80000100800 */
[----:B------:R1:W-:Y:S01]  /*6dca0*/  STL [R1+0x3e74], R63 ;  /* 0x003e743f01007387 */ /* 0x0003e20000100800 */
[----:B------:R-:W-:-:S02]  /*6dcb0*/  PRMT R3, RZ, 0x7610, R3 ;  /* 0x00007610ff037816 */ /* 0x000fc40000000003 */
[----:B------:R-:W-:Y:S01]  /*6dcc0*/  PRMT R4, RZ, 0x7610, R4 ;  /* 0x00007610ff047816 */ /* 0x000fe20000000004 */
[----:B------:R-:W2:Y:S04]  /*6dcd0*/  @!P4 LDG.E.U16 R38, desc[UR6][R108.64] ;  /* 0x000000066c26c981 */ /* 0x000ea8000c1e1500 */
[----:B------:R-:W2:Y:S01]  /*6dce0*/  @!P2 LDG.E.U16 R8, desc[UR6][R118.64] ;  /* 0x000000067608a981 */ /* 0x000ea2000c1e1500 */
[----:B------:R-:W-:-:S03]  /*6dcf0*/  PRMT R10, RZ, 0x7610, R10 ;  /* 0x00007610ff0a7816 */ /* 0x000fc6000000000a */
[----:B------:R-:W2:Y:S01]  /*6dd00*/  @!P4 LDG.E.U16 R9, desc[UR6][R120.64] ;  /* 0x000000067809c981 */ /* 0x000ea2000c1e1500 */
[----:B------:R-:W-:-:S03]  /*6dd10*/  PRMT R11, RZ, 0x7610, R11 ;  /* 0x00007610ff0b7816 */ /* 0x000fc6000000000b */
[----:B------:R-:W2:Y:S04]  /*6dd20*/  @!P2 LDG.E.U16 R17, desc[UR6][R122.64] ;  /* 0x000000067a11a981 */ /* 0x000ea8000c1e1500 */
[----:B-1----:R0:W2:Y:S04]  /*6dd30*/  LDL.LU R63, [R1+0x1fb0] ;  /* 0x001fb000013f7983 */ /* 0x0020a80000300800 */
[----:B------:R1:W-:Y:S01]  /*6dd40*/  STL [R1+0x3e80], R40 ;  /* 0x003e802801007387 */ /* 0x0003e20000100800 */
[----:B------:R-:W-:Y:S02]  /*6dd50*/  PRMT R12, RZ, 0x7610, R12 ;  /* 0x00007610ff0c7816 */ /* 0x000fe4000000000c */
        /* <DEDUP_REMOVED lines=8> */
[----:B------:R-:W-:Y:S04]  /*6dde0*/  STL [R1+0x2010], R128 ;  /* 0x0020108001007387 */ /* 0x000fe80000100800 */
[----:B------:R1:W-:Y:S01]  /*6ddf0*/  STL [R1+0x3e7c], R41 ;  /* 0x003e7c2901007387 */ /* 0x0003e20000100800 */
[----:B------:R-:W-:-:S03]  /*6de00*/  PRMT R15, RZ, 0x7610, R15 ;  /* 0x00007610ff0f7816 */ /* 0x000fc6000000000f */
[----:B------:R-:W2:Y:S01]  /*6de10*/  @!P2 LDG.E.U16 R10, desc[UR6][R78.64] ;  /* 0x000000064e0aa981 */ /* 0x000ea2000c1e1500 */
[----:B------:R-:W-:Y:S02]  /*6de20*/  PRMT R16, RZ, 0x7610, R16 ;  /* 0x00007610ff107816 */ /* 0x000fe40000000010 */
[----:B------:R-:W-:Y:S01]  /*6de30*/  PRMT R18, RZ, 0x7610, R18 ;  /* 0x00007610ff127816 */ /* 0x000fe20000000012 */
[----:B------:R-:W2:Y:S04]  /*6de40*/  @!P2 LDG.E.U16 R12, desc[UR6][R130.64] ;  /* 0x00000006820ca981 */ /* 0x000ea8000c1e1500 */
[----:B------:R-:W2:Y:S01]  /*6de50*/  @!P4 LDG.E.U16 R13, desc[UR6][R132.64] ;  /* 0x00000006840dc981 */ /* 0x000ea2000c1e1500 */
[----:B------:R-:W-:-:S03]  /*6de60*/  PRMT R19, RZ, 0x7610, R19 ;  /* 0x00007610ff137816 */ /* 0x000fc60000000013 */
[----:B------:R-:W2:Y:S04]  /*6de70*/  @!P2 LDG.E.U16 R26, desc[UR6][R134.64] ;  /* 0x00000006861aa981 */ /* 0x000ea8000c1e1500 */
[----:B-1----:R0:W2:Y:S04]  /*6de80*/  LDL.LU R41, [R1+0x1fb4] ;  /* 0x001fb40001297983 */ /* 0x0020a80000300800 */
[----:B------:R1:W-:Y:S01]  /*6de90*/  STL [R1+0x3e88], R42 ;  /* 0x003e882a01007387 */ /* 0x0003e20000100800 */
[----:B------:R-:W-:-:S03]  /*6dea0*/  PRMT R20, RZ, 0x7610, R20 ;  /* 0x00007610ff147816 */ /* 0x000fc60000000014 */
        /* <DEDUP_REMOVED lines=8> */
[----:B------:R-:W-:-:S03]  /*6df30*/  PRMT R23, RZ, 0x7610, R23 ;  /* 0x00007610ff177816 */ /* 0x000fc60000000017 */
[----:B------:R-:W2:Y:S01]  /*6df40*/  @!P2 LDG.E.U16 R18, desc[UR6][R82.64] ;  /* 0x000000065212a981 */ /* 0x000ea2000c1e1500 */
[----:B------:R-:W-:Y:S02]  /*6df50*/  PRMT R24, RZ, 0x7610, R24 ;  /* 0x00007610ff187816 */ /* 0x000fe40000000018 */
[----:B------:R-:W-:Y:S02]  /*6df60*/  PRMT R25, RZ, 0x7610, R25 ;  /* 0x00007610ff197816 */ /* 0x000fe40000000019 */
[----:B------:R-:W-:Y:S01]  /*6df70*/  PRMT R27, RZ, 0x7610, R27 ;  /* 0x00007610ff1b7816 */ /* 0x000fe2000000001b */
[----:B------:R-:W2:Y:S04]  /*6df80*/  @!P2 LDG.E.U16 R20, desc[UR6][R142.64] ;  /* 0x000000068e14a981 */ /* 0x000ea8000c1e1500 */
[----:B------:R-:W2:Y:S04]  /*6df90*/  @!P2 LDG.E.U16 R46, desc[UR6][R50.64] ;  /* 0x00000006322ea981 */ /* 0x000ea8000c1e1500 */
[----:B-1----:R0:W2:Y:S04]  /*6dfa0*/  LDL.LU R43, [R1+0x1fdc] ;  /* 0x001fdc00012b7983 */ /* 0x0020a80000300800 */
[----:B------:R-:W2:Y:S01]  /*6dfb0*/  @!P4 LDG.E.U16 R21, desc[UR6][R144.64] ;  /* 0x000000069015c981 */ /* 0x000ea2000c1e1500 */
[----:B------:R-:W-:-:S03]  /*6dfc0*/  PRMT R28, RZ, 0x7610, R28 ;  /* 0x00007610ff1c7816 */ /* 0x000fc6000000001c */
[----:B------:R-:W2:Y:S01]  /*6dfd0*/  @!P2 LDG.E.U16 R22, desc[UR6][R146.64] ;  /* 0x000000069216a981 */ /* 0x000ea2000c1e1500 */
[----:B------:R-:W-:-:S03]  /*6dfe0*/  PRMT R29, RZ, 0x7610, R29 ;  /* 0x00007610ff1d7816 */ /* 0x000fc6000000001d */
[----:B------:R-:W2:Y:S04]  /*6dff0*/  @!P4 LDG.E.U16 R23, desc[UR6][R148.64] ;  /* 0x000000069417c981 */ /* 0x000ea8000c1e1500 */
[----:B------:R-:W2:Y:S01]  /*6e000*/  @!P2 LDG.E.U16 R47, desc[UR6][R70.64] ;  /* 0x00000006462fa981 */ /* 0x000ea2000c1e1500 */
[----:B------:R-:W-:-:S03]  /*6e010*/  PRMT R30, RZ, 0x7610, R30 ;  /* 0x00007610ff1e7816 */ /* 0x000fc6000000001e */
[----:B------:R-:W2:Y:S01]  /*6e020*/  @!P2 LDG.E.U16 R24, desc[UR6][R150.64] ;  /* 0x000000069618a981 */ /* 0x000ea2000c1e1500 */
[----:B------:R-:W-:-:S03]  /*6e030*/  PRMT R31, RZ, 0x7610, R31 ;  /* 0x00007610ff1f7816 */ /* 0x000fc6000000001f */
[----:B------:R-:W2:Y:S01]  /*6e040*/  @!P4 LDG.E.U16 R25, desc[UR6][R84.64] ;  /* 0x000000065419c981 */ /* 0x000ea2000c1e1500 */
[----:B------:R-:W-:-:S03]  /*6e050*/  PRMT R32, RZ, 0x7610, R32 ;  /* 0x00007610ff207816 */ /* 0x000fc60000000020 */
[----:B------:R-:W2:Y:S01]  /*6e060*/  @!P2 LDG.E.U16 R27, desc[UR6][R86.64] ;  /* 0x00000006561ba981 */ /* 0x000ea2000c1e1500 */
[----:B------:R-:W-:Y:S02]  /*6e070*/  PRMT R33, RZ, 0x7610, R33 ;  /* 0x00007610ff217816 */ /* 0x000fe40000000021 */
[----:B------:R-:W-:Y:S02]  /*6e080*/  PRMT R34, RZ, 0x7610, R34 ;  /* 0x00007610ff227816 */ /* 0x000fe40000000022 */
[----:B------:R-:W-:Y:S01]  /*6e090*/  PRMT R35, RZ, 0x7610, R35 ;  /* 0x00007610ff237816 */ /* 0x000fe20000000023 */
[----:B------:R-:W2:Y:S04]  /*6e0a0*/  @!P2 LDG.E.U16 R29, desc[UR6][R154.64] ;  /* 0x000000069a1da981 */ /* 0x000ea8000c1e1500 */
        /* <DEDUP_REMOVED lines=8> */
[----:B---3--:R-:W3:Y:S04]  /*6e130*/  @!P4 LDG.E.U16 R54, desc[UR6][R96.64] ;  /* 0x000000066036c981 */ /* 0x008ee8000c1e1500 */
[----:B----4-:R-:W4:Y:S04]  /*6e140*/  @!P4 LDG.E.U16 R55, desc[UR6][R100.64] ;  /* 0x000000066437c981 */ /* 0x010f28000c1e1500 */
[----:B--2---:R-:W2:Y:S04]  /*6e150*/  @!P4 LDG.E.U16 R60, desc[UR6][R92.64] ;  /* 0x000000065c3cc981 */ /* 0x004ea8000c1e1500 */
[----:B------:R-:W2:Y:S04]  /*6e160*/  @!P2 LDG.E.U16 R61, desc[UR6][R94.64] ;  /* 0x000000065e3da981 */ /* 0x000ea8000c1e1500 */
[----:B------:R-:W2:Y:S04]  /*6e170*/  @!P2 LDG.E.U16 R63, desc[UR6][R66.64] ;  /* 0x00000006423fa981 */ /* 0x000ea8000c1e1500 */
[----:B------:R-:W2:Y:S04]  /*6e180*/  @!P2 LDG.E.U16 R40, desc[UR6][R58.64] ;  /* 0x000000063a28a981 */ /* 0x000ea8000c1e1500 */
[----:B------:R-:W2:Y:S04]  /*6e190*/  @!P4 LDG.E.U16 R41, desc[UR6][R64.64] ;  /* 0x000000064029c981 */ /* 0x000ea8000c1e1500 */
[----:B------:R-:W2:Y:S04]  /*6e1a0*/  @!P4 LDG.E.U16 R42, desc[UR6][R48.64] ;  /* 0x00000006302ac981 */ /* 0x000ea8000c1e1500 */
[----:B------:R-:W3:Y:S04]  /*6e1b0*/  @!P4 LDG.E.U16 R43, desc[UR6][R56.64] ;  /* 0x00000006382bc981 */ /* 0x000ee8000c1e1500 */
[----:B--2---:R-:W-:Y:S04]  /*6e1c0*/  STL [R1+0x3e94], R42 ;  /* 0x003e942a01007387 */ /* 0x004fe80000100800 */
[----:B------:R-:W-:Y:S04]  /*6e1d0*/  STL [R1+0x3e90], R48 ;  /* 0x003e903001007387 */ /* 0x000fe80000100800 */
[----:B------:R-:W-:Y:S04]  /*6e1e0*/  STL [R1+0x3e8c], R49 ;  /* 0x003e8c3101007387 */ /* 0x000fe80000100800 */
[----:B------:R-:W-:Y:S04]  /*6e1f0*/  STL [R1+0x3ea0], R46 ;  /* 0x003ea02e01007387 */ /* 0x000fe80000100800 */
[----:B------:R-:W-:Y:S04]  /*6e200*/  STL [R1+0x3e9c], R50 ;  /* 0x003e9c3201007387 */ /* 0x000fe80000100800 */
[----:B------:R-:W-:Y:S04]  /*6e210*/  STL [R1+0x3e98], R51 ;  /* 0x003e983301007387 */ /* 0x000fe80000100800 */
[----:B------:R1:W-:Y:S04]  /*6e220*/  STL [R1+0x2038], R104 ;  /* 0x0020386801007387 */ /* 0x0003e80000100800 */
[----:B-1----:R-:W2:Y:S04]  /*6e230*/  LDL.LU R104, [R1+0x3bc8] ;  /* 0x003bc80001687983 */ /* 0x002ea80000300800 */
[----:B------:R-:W2:Y:S04]  /*6e240*/  LDL.LU R62, [R1+0x3be4] ;  /* 0x003be400013e7983 */ /* 0x000ea80000300800 */
[----:B------:R-:W2:Y:S04]  /*6e250*/  LDL.LU R51, [R1+0x3bdc] ;  /* 0x003bdc0001337983 */ /* 0x000ea80000300800 */
[----:B------:R-:W-:Y:S04]  /*6e260*/  STL [R1+0x1fbc], R117 ;  /* 0x001fbc7501007387 */ /* 0x000fe80000100800 */
[----:B------:R-:W4:Y:S04]  /*6e270*/  LDL.LU R50, [R1+0x3c04] ;  /* 0x003c040001327983 */ /* 0x000f280000300800 */
[----:B------:R-:W4:Y:S04]  /*6e280*/  LDL.LU R49, [R1+0x3bf0] ;  /* 0x003bf00001317983 */ /* 0x000f280000300800 */
[----:B------:R-:W4:Y:S04]  /*6e290*/  LDL.LU R48, [R1+0x3bfc] ;  /* 0x003bfc0001307983 */ /* 0x000f280000300800 */
[----:B------:R-:W4:Y:S04]  /*6e2a0*/  LDL.LU R46, [R1+0x3bf8] ;  /* 0x003bf800012e7983 */ /* 0x000f280000300800 */
[----:B------:R-:W4:Y:S04]  /*6e2b0*/  LDL.LU R42, [R1+0x3cd4] ;  /* 0x003cd400012a7983 */ /* 0x000f280000300800 */
[----:B------:R-:W-:Y:S04]  /*6e2c0*/  STL [R1+0x1fb8], R116 ;  /* 0x001fb87401007387 */ /* 0x000fe80000100800 */
[----:B---3--:R-:W-:Y:S04]  /*6e2d0*/  STL [R1+0x3eac], R43 ;  /* 0x003eac2b01007387 */ /* 0x008fe80000100800 */
[----:B------:R-:W-:Y:S04]  /*6e2e0*/  STL [R1+0x3ea8], R56 ;  /* 0x003ea83801007387 */ /* 0x000fe80000100800 */
[----:B------:R-:W-:Y:S04]  /*6e2f0*/  STL [R1+0x3ea4], R57 ;  /* 0x003ea43901007387 */ /* 0x000fe80000100800 */
[----:B------:R-:W-:Y:S04]  /*6e300*/  STL [R1+0x203c], R105 ;  /* 0x00203c6901007387 */ /* 0x000fe80000100800 */
[----:B------:R1:W-:Y:S04]  /*6e310*/  STL [R1+0x3eb8], R40 ;  /* 0x003eb82801007387 */ /* 0x0003e80000100800 */
        /* <DEDUP_REMOVED lines=18> */
[----:B------:R0:W-:Y:S04]  /*6e440*/  STL [R1+0x3efc], R98 ;  /* 0x003efc6201007387 */ /* 0x0001e80000100800 */
[----:B------:R0:W-:Y:S04]  /*6e450*/  STL [R1+0x3ef8], R99 ;  /* 0x003ef86301007387 */ /* 0x0001e80000100800 */
[----:B-1----:R-:W4:Y:S04]  /*6e460*/  LDL.LU R40, [R1+0x3ccc] ;  /* 0x003ccc0001287983 */ /* 0x002f280000300800 */
[----:B---3--:R-:W3:Y:S01]  /*6e470*/  LDL.LU R0, [R1+0x3da0] ;  /* 0x003da00001007983 */ /* 0x008ee20000300800 */
[----:B--2---:R-:W-:-:S02]  /*6e480*/  IMAD.MOV.U32 R117, RZ, RZ, R51 ;  /* 0x000000ffff757224 */ /* 0x004fc400078e0033 */
[----:B------:R-:W1:Y:S01]  /*6e490*/  S2R R51, SR_TID.X ;  /* 0x0000000000337919 */ /* 0x000e620000002100 */
[----:B------:R-:W-:Y:S02]  /*6e4a0*/  IMAD.MOV.U32 R105, RZ, RZ, R104 ;  /* 0x000000ffff697224 */ /* 0x000fe400078e0068 */
[----:B------:R-:W-:Y:S02]  /*6e4b0*/  IMAD.MOV.U32 R104, RZ, RZ, R62 ;  /* 0x000000ffff687224 */ /* 0x000fe400078e003e */
[----:B----4-:R-:W-:Y:S02]  /*6e4c0*/  IMAD.MOV.U32 R141, RZ, RZ, R46 ;  /* 0x000000ffff8d7224 */ /* 0x010fe400078e002e */
[----:B------:R-:W-:Y:S02]  /*6e4d0*/  IMAD.MOV.U32 R116, RZ, RZ, R50 ;  /* 0x000000ffff747224 */ /* 0x000fe400078e0032 */
[----:B------:R-:W-:Y:S02]  /*6e4e0*/  IMAD.MOV.U32 R140, RZ, RZ, R42 ;  /* 0x000000ffff8c7224 */ /* 0x000fe400078e002a */
[----:B------:R-:W-:-:S02]  /*6e4f0*/  IMAD.MOV.U32 R128, RZ, RZ, R48 ;  /* 0x000000ffff807224 */ /* 0x000fc400078e0030 */
[----:B------:R-:W-:Y:S01]  /*6e500*/  IMAD.MOV.U32 R129, RZ, RZ, R49 ;  /* 0x000000ffff817224 */ /* 0x000fe200078e0031 */
[----:B------:R-:W2:Y:S04]  /*6e510*/  @!P4 LDG.E.U16 R44, desc[UR6][R104.64] ;  /* 0x00000006682cc981 */ /* 0x000ea8000c1e1500 */
[----:B------:R-:W4:Y:S04]  /*6e520*/  @!P4 LDG.E.U16 R7, desc[UR6][R116.64] ;  /* 0x000000067407c981 */ /* 0x000f28000c1e1500 */
[----:B------:R-:W2:Y:S04]  /*6e530*/  @!P4 LDG.E.U16 R11, desc[UR6][R128.64] ;  /* 0x00000006800bc981 */ /* 0x000ea8000c1e1500 */
[----:B------:R-:W2:Y:S01]  /*6e540*/  @!P4 LDG.E.U16 R19, desc[UR6][R140.64] ;  /* 0x000000068c13c981 */ /* 0x000ea2000c1e1500 */
[----:B---3--:R-:W-:-:S03]  /*6e550*/  IMAD.MOV.U32 R152, RZ, RZ, R0 ;  /* 0x000000ffff987224 */ /* 0x008fc600078e0000 */
[----:B------:R-:W3:Y:S04]  /*6e560*/  LDL.LU R0, [R1+0x20e8] ;  /* 0x0020e80001007983 */ /* 0x000ee80000300800 */
[----:B0-----:R-:W2:Y:S04]  /*6e570*/  LDL.LU R98, [R1+0x20e4] ;  /* 0x0020e40001627983 */ /* 0x001ea80000300800 */
        /* <DEDUP_REMOVED lines=14> */
[----:B-1----:R-:W-:-:S02]  /*6e660*/  IMAD.SHL.U32 R165, R51, 0x2, RZ ;  /* 0x0000000233a57824 */ /* 0x002fc400078e00ff */
[----:B------:R-:W-:Y:S01]  /*6e670*/  IMAD.MOV.U32 R153, RZ, RZ, R40 ;  /* 0x000000ffff997224 */ /* 0x000fe200078e0028 */
[----:B------:R-:W-:Y:S01]  /*6e680*/  LOP3.LUT R40, R51, 0x40, RZ, 0xc0, !PT ;  /* 0x0000004033287812 */ /* 0x000fe200078ec0ff */
[----:B------:R-:W4:Y:S04]  /*6e690*/  LDL.LU R41, [R1+0x20a8] ;  /* 0x0020a80001297983 */ /* 0x000f280000300800 */
[----:B------:R-:W4:Y:S01]  /*6e6a0*/  LDL.LU R65, [R1+0x20a4] ;  /* 0x0020a40001417983 */ /* 0x000f220000300800 */
[----:B------:R-:W-:-:S03]  /*6e6b0*/  LOP3.LUT R165, R165, 0x7e, RZ, 0xc0, !PT ;  /* 0x0000007ea5a57812 */ /* 0x000fc600078ec0ff */
[----:B------:R-:W4:Y:S02]  /*6e6c0*/  @!P4 LDG.E.U16 R28, desc[UR6][R152.64] ;  /* 0x00000006981cc981 */ /* 0x000f24000c1e1500 */
[----:B------:R-:W-:Y:S02]  /*6e6d0*/  IMAD R165, R40, 0x40, R165 ;  /* 0x0000004028a57824 */ /* 0x000fe400078e02a5 */
        /* <DEDUP_REMOVED lines=12> */
[----:B---3--:R0:W-:Y:S04]  /*6e7a0*/  STS.U16 [R164+UR76+0x46f80], R0 ;  /* 0x046f8000a4007988 */ /* 0x0081e8000800044c */
[----:B--2---:R1:W-:Y:S04]  /*6e7b0*/  STS.U16 [R164+UR76+0x56f80], R98 ;  /* 0x056f8062a4007988 */ /* 0x0043e8000800044c */
[----:B----4-:R2:W-:Y:S04]  /*6e7c0*/  STS.U16 [R164+UR76+0x66f80], R99 ;  /* 0x066f8063a4007988 */ /* 0x0105e8000800044c */
[----:B------:R3:W-:Y:S04]  /*6e7d0*/  STS.U16 [R164+UR76+0x76f80], R54 ;  /* 0x076f8036a4007988 */ /* 0x0007e8000800044c */
[----:B------:R4:W-:Y:S04]  /*6e7e0*/  STS.U16 [R164+UR76+0x47380], R96 ;  /* 0x04738060a4007988 */ /* 0x0009e8000800044c */
[----:B------:R2:W-:Y:S04]  /*6e7f0*/  STS.U16 [R164+UR76+0x57380], R97 ;  /* 0x05738061a4007988 */ /* 0x0005e8000800044c */
[----:B0-----:R-:W4:Y:S04]  /*6e800*/  LDL.LU R0, [R1+0x3f00] ;  /* 0x003f000001007983 */ /* 0x001f280000300800 */
[----:B-1----:R0:W5:Y:S04]  /*6e810*/  LDL.LU R98, [R1+0x3efc] ;  /* 0x003efc0001627983 */ /* 0x0021680000300800 */
[----:B--2---:R0:W5:Y:S04]  /*6e820*/  LDL.LU R99, [R1+0x3ef8] ;  /* 0x003ef80001637983 */ /* 0x0041680000300800 */
[----:B---3--:R-:W2:Y:S04]  /*6e830*/  LDL.LU R54, [R1+0x3ef4] ;  /* 0x003ef40001367983 */ /* 0x008ea80000300800 */
[----:B----4-:R0:W5:Y:S04]  /*6e840*/  LDL.LU R96, [R1+0x3ef0] ;  /* 0x003ef00001607983 */ /* 0x0101680000300800 */
[----:B------:R1:W-:Y:S04]  /*6e850*/  STS.U16 [R164+UR76+0x77b80], R64 ;  /* 0x077b8040a4007988 */ /* 0x0003e8000800044c */
[----:B------:R0:W5:Y:S04]  /*6e860*/  LDL.LU R97, [R1+0x3eec] ;  /* 0x003eec0001617983 */ /* 0x0001680000300800 */
[----:B------:R3:W-:Y:S04]  /*6e870*/  STS.U16 [R164+UR76+0x67380], R61 ;  /* 0x0673803da4007988 */ /* 0x0007e8000800044c */
[----:B------:R4:W-:Y:S04]  /*6e880*/  STS.U16 [R164+UR76+0x77380], R94 ;  /* 0x0773805ea4007988 */ /* 0x0009e8000800044c */
[----:B------:R0:W-:Y:S01]  /*6e890*/  STS.U16 [R164+UR76+0x47780], R95 ;  /* 0x0477805fa4007988 */ /* 0x0001e2000800044c */
[C---:B-1----:R-:W-:Y:S01]  /*6e8a0*/  LOP3.LUT R64, R51.reuse, 0x40, RZ, 0xc0, !PT ;  /* 0x0000004033407812 */ /* 0x042fe200078ec0ff */
[----:B------:R-:W-:-:S02]  /*6e8b0*/  IMAD.SHL.U32 R51, R51, 0x2, RZ ;  /* 0x0000000233337824 */ /* 0x000fc400078e00ff */
[----:B---3--:R-:W3:Y:S04]  /*6e8c0*/  LDL.LU R61, [R1+0x3ee8] ;  /* 0x003ee800013d7983 */ /* 0x008ee80000300800 */
[----:B----4-:R1:W5:Y:S04]  /*6e8d0*/  LDL.LU R94, [R1+0x3ee4] ;  /* 0x003ee400015e7983 */ /* 0x0103680000300800 */
[----:B0-----:R1:W5:Y:S04]  /*6e8e0*/  LDL.LU R95, [R1+0x3ee0] ;  /* 0x003ee000015f7983 */ /* 0x0013680000300800 */
[----:B------:R0:W-:Y:S01]  /*6e8f0*/  STS.U16 [R164+UR76+0x57780], R60 ;  /* 0x0577803ca4007988 */ /* 0x0001e2000800044c */
[----:B------:R-:W-:-:S03]  /*6e900*/  LOP3.LUT R51, R51, 0x7e, RZ, 0xc0, !PT ;  /* 0x0000007e33337812 */ /* 0x000fc600078ec0ff */
[----:B------:R4:W-:Y:S04]  /*6e910*/  STS.U16 [R164+UR76+0x67780], R92 ;  /* 0x0677805ca4007988 */ /* 0x0009e8000800044c */
[----:B------:R0:W-:Y:S04]  /*6e920*/  STS.U16 [R164+UR76+0x77780], R93 ;  /* 0x0777805da4007988 */ /* 0x0001e8000800044c */
[----:B------:R0:W-:Y:S04]  /*6e930*/  STS.U16 [R164+UR76+0x47b80], R63 ;  /* 0x047b803fa4007988 */ /* 0x0001e8000800044c */
[----:B------:R1:W-:Y:S04]  /*6e940*/  STS.U16 [R164+UR76+0x57b80], R66 ;  /* 0x057b8042a4007988 */ /* 0x0003e8000800044c */
[----:B------:R1:W-:Y:S04]  /*6e950*/  STS.U16 [R164+UR76+0x67b80], R67 ;  /* 0x067b8043a4007988 */ /* 0x0003e8000800044c */
[----:B0-----:R-:W2:Y:S04]  /*6e960*/  LDL.LU R60, [R1+0x3edc] ;  /* 0x003edc00013c7983 */ /* 0x001ea80000300800 */
[----:B----4-:R0:W5:Y:S04]  /*6e970*/  LDL.LU R92, [R1+0x3ed8] ;  /* 0x003ed800015c7983 */ /* 0x0101680000300800 */
[----:B------:R0:W5:Y:S01]  /*6e980*/  LDL.LU R93, [R1+0x3ed4] ;  /* 0x003ed400015d7983 */ /* 0x0001620000300800 */
[----:B------:R-:W-:-:S03]  /*6e990*/  IMAD R51, R64, 0x40, R51 ;  /* 0x0000004040337824 */ /* 0x000fc600078e0233 */
[----:B------:R-:W4:Y:S04]  /*6e9a0*/  LDL.LU R63, [R1+0x3ed0] ;  /* 0x003ed000013f7983 */ /* 0x000f280000300800 */
[----:B-1----:R0:W5:Y:S04]  /*6e9b0*/  LDL.LU R66, [R1+0x3ecc] ;  /* 0x003ecc0001427983 */ /* 0x0021680000300800 */
[----:B------:R0:W5:Y:S04]  /*6e9c0*/  LDL.LU R67, [R1+0x3ec8] ;  /* 0x003ec80001437983 */ /* 0x0001680000300800 */
[----:B------:R1:W-:Y:S04]  /*6e9d0*/  STS.U16 [R164+UR76+0x47f80], R41 ;  /* 0x047f8029a4007988 */ /* 0x0003e8000800044c */
[----:B------:R0:W-:Y:S04]  /*6e9e0*/  STS.U16 [R164+UR76+0x57f80], R65 ;  /* 0x057f8041a4007988 */ /* 0x0001e8000800044c */
[----:B------:R0:W-:Y:S04]  /*6e9f0*/  STS.U16 [R164+UR76+0x67f80], R40 ;  /* 0x067f8028a4007988 */ /* 0x0001e8000800044c */
[----:B------:R0:W-:Y:S04]  /*6ea00*/  STS.U16 [R164+UR76+0x77f80], R58 ;  /* 0x077f803aa4007988 */ /* 0x0001e8000800044c */
[----:B------:R0:W-:Y:S04]  /*6ea10*/  STS.U16 [R51+UR76+0x84000], R59 ;  /* 0x0840003b33007988 */ /* 0x0001e8000800044c */
[----:B------:R0:W-:Y:S04]  /*6ea20*/  STS.U16 [R51+UR76+0x86000], R43 ;  /* 0x0860002b33007988 */ /* 0x0001e8000800044c */
[----:B-1----:R-:W2:Y:S04]  /*6ea30*/  LDL.LU R41, [R1+0x3ec4] ;  /* 0x003ec40001297983 */ /* 0x002ea80000300800 */
[----:B------:R1:W5:Y:S04]  /*6ea40*/  LDL.LU R64, [R1+0x3ec0] ;  /* 0x003ec00001407983 */ /* 0x0003680000300800 */
[----:B0-----:R1:W5:Y:S04]  /*6ea50*/  LDL.LU R65, [R1+0x3ebc] ;  /* 0x003ebc0001417983 */ /* 0x0013680000300800 */
[----:B------:R-:W2:Y:S04]  /*6ea60*/  LDL.LU R40, [R1+0x3eb8] ;  /* 0x003eb80001287983 */ /* 0x000ea80000300800 */
[----:B------:R1:W5:Y:S04]  /*6ea70*/  LDL.LU R58, [R1+0x3eb4] ;  /* 0x003eb400013a7983 */ /* 0x0003680000300800 */
[----:B------:R1:W5:Y:S04]  /*6ea80*/  LDL.LU R59, [R1+0x3eb0] ;  /* 0x003eb000013b7983 */ /* 0x0003680000300800 */
[----:B------:R0:W-:Y:S04]  /*6ea90*/  STS.U16 [R51+UR76+0x84400], R56 ;  /* 0x0844003833007988 */ /* 0x0001e8000800044c */
[----:B------:R-:W2:Y:S04]  /*6eaa0*/  LDL.LU R43, [R1+0x3eac] ;  /* 0x003eac00012b7983 */ /* 0x000ea80000300800 */
[----:B------:R-:W-:Y:S04]  /*6eab0*/  STS.U16 [R51+UR76+0x86400], R62 ;  /* 0x0864003e33007988 */ /* 0x000fe8000800044c */
[----:B------:R0:W-:Y:S04]  /*6eac0*/  STS.U16 [R51+UR76+0x84800], R57 ;  /* 0x0848003933007988 */ /* 0x0001e8000800044c */
[----:B------:R0:W-:Y:S04]  /*6ead0*/  STS.U16 [R51+UR76+0x86800], R46 ;  /* 0x0868002e33007988 */ /* 0x0001e8000800044c */
[----:B------:R1:W-:Y:S04]  /*6eae0*/  STS.U16 [R51+UR76+0x84c00], R50 ;  /* 0x084c003233007988 */ /* 0x0003e8000800044c */
[----:B------:R1:W-:Y:S04]  /*6eaf0*/  STS.U16 [R51+UR76+0x86c00], R42 ;  /* 0x086c002a33007988 */ /* 0x0003e8000800044c */
[----:B0-----:R0:W5:Y:S04]  /*6eb00*/  LDL.LU R56, [R1+0x3ea8] ;  /* 0x003ea80001387983 */ /* 0x0011680000300800 */
[----:B------:R0:W5:Y:S04]  /*6eb10*/  LDL.LU R57, [R1+0x3ea4] ;  /* 0x003ea40001397983 */ /* 0x0001680000300800 */
[----:B------:R-:W2:Y:S04]  /*6eb20*/  LDL.LU R46, [R1+0x3ea0] ;  /* 0x003ea000012e7983 */ /* 0x000ea80000300800 */
[----:B-1----:R0:W5:Y:S04]  /*6eb30*/  LDL.LU R50, [R1+0x3e9c] ;  /* 0x003e9c0001327983 */ /* 0x0021680000300800 */
[----:B------:R0:W5:Y:S04]  /*6eb40*/  LDL.LU R51, [R1+0x3e98] ;  /* 0x003e980001337983 */ /* 0x0001680000300800 */
[----:B------:R-:W2:Y:S01]  /*6eb50*/  LDL.LU R42, [R1+0x3e94] ;  /* 0x003e9400012a7983 */ /* 0x000ea20000300800 */
[----:B------:R-:W-:-:S05]  /*6eb60*/  LOP3.LUT R62, R165, 0x10, RZ, 0x3c, !PT ;  /* 0x00000010a53e7812 */ /* 0x000fca00078e3cff */
[----:B------:R1:W-:Y:S04]  /*6eb70*/  STS.U16 [R62+UR76+0x84080], R48 ;  /* 0x084080303e007988 */ /* 0x0003e8000800044c */
[----:B------:R0:W-:Y:S04]  /*6eb80*/  STS.U16 [R62+UR76+0x86080], R49 ;  /* 0x086080313e007988 */ /* 0x0001e8000800044c */
[----:B-1----:R1:W5:Y:S04]  /*6eb90*/  LDL.LU R48, [R1+0x3e90] ;  /* 0x003e900001307983 */ /* 0x0023680000300800 */
[----:B0-----:R1:W5:Y:S04]  /*6eba0*/  LDL.LU R49, [R1+0x3e8c] ;  /* 0x003e8c0001317983 */ /* 0x0013680000300800 */
[----:B--2---:R0:W-:Y:S04]  /*6ebb0*/  STS.U16 [R62+UR76+0x84480], R42 ;  /* 0x0844802a3e007988 */ /* 0x0041e8000800044c */
[----:B------:R2:W-:Y:S04]  /*6ebc0*/  STS.U16 [R62+UR76+0x86480], R46 ;  /* 0x0864802e3e007988 */ /* 0x0005e8000800044c */
[----:B------:R0:W-:Y:S04]  /*6ebd0*/  STS.U16 [R62+UR76+0x84880], R43 ;  /* 0x0848802b3e007988 */ /* 0x0001e8000800044c */
[----:B------:R0:W-:Y:S04]  /*6ebe0*/  STS.U16 [R62+UR76+0x86880], R40 ;  /* 0x086880283e007988 */ /* 0x0001e8000800044c */
[----:B------:R1:W-:Y:S04]  /*6ebf0*/  STS.U16 [R62+UR76+0x84c80], R41 ;  /* 0x084c80293e007988 */ /* 0x0003e8000800044c */
[----:B----4-:R4:W-:Y:S04]  /*6ec00*/  STS.U16 [R62+UR76+0x86c80], R63 ;  /* 0x086c803f3e007988 */ /* 0x0109e8000800044c */
[----:B0-----:R0:W5:Y:S01]  /*6ec10*/  LDL.LU R42, [R1+0x3e88] ;  /* 0x003e8800012a7983 */ /* 0x0011620000300800 */
[----:B--2---:R-:W-:-:S03]  /*6ec20*/  LOP3.LUT R46, R165, 0x20, RZ, 0x3c, !PT ;  /* 0x00000020a52e7812 */ /* 0x004fc600078e3cff */
[----:B------:R0:W5:Y:S04]  /*6ec30*/  LDL.LU R43, [R1+0x3e84] ;  /* 0x003e8400012b7983 */ /* 0x0001680000300800 */
[----:B------:R0:W5:Y:S04]  /*6ec40*/  LDL.LU R40, [R1+0x3e80] ;  /* 0x003e800001287983 */ /* 0x0001680000300800 */
[----:B-1----:R0:W5:Y:S04]  /*6ec50*/  LDL.LU R41, [R1+0x3e7c] ;  /* 0x003e7c0001297983 */ /* 0x0021680000300800 */
[----:B------:R1:W-:Y:S04]  /*6ec60*/  STS.U16 [R46+UR76+0x84100], R60 ;  /* 0x0841003c2e007988 */ /* 0x0003e8000800044c */
[----:B---3--:R2:W-:Y:S04]  /*6ec70*/  STS.U16 [R46+UR76+0x86100], R61 ;  /* 0x0861003d2e007988 */ /* 0x0085e8000800044c */
[----:B------:R3:W-:Y:S04]  /*6ec80*/  STS.U16 [R46+UR76+0x84500], R54 ;  /* 0x084500362e007988 */ /* 0x0007e8000800044c */
[----:B----4-:R0:W5:Y:S04]  /*6ec90*/  LDL.LU R62, [R1+0x3e78] ;  /* 0x003e7800013e7983 */ /* 0x0101680000300800 */
[----:B------:R4:W-:Y:S04]  /*6eca0*/  STS.U16 [R46+UR76+0x86500], R0 ;  /* 0x086500002e007988 */ /* 0x0009e8000800044c */
[----:B------:R0:W5:Y:S04]  /*6ecb0*/  LDL.LU R63, [R1+0x3e74] ;  /* 0x003e7400013f7983 */ /* 0x0001680000300800 */
[----:B------:R0:W-:Y:S04]  /*6ecc0*/  STS.U16 [R46+UR76+0x84900], R55 ;  /* 0x084900372e007988 */ /* 0x0001e8000800044c */
[----:B------:R0:W-:Y:S04]  /*6ecd0*/  STS.U16 [R46+UR76+0x86900], R52 ;  /* 0x086900342e007988 */ /* 0x0001e8000800044c */
[----:B------:R0:W-:Y:S04]  /*6ece0*/  STS.U16 [R46+UR76+0x84d00], R53 ;  /* 0x084d00352e007988 */ /* 0x0001e8000800044c */
[----:B-1----:R1:W5:Y:S04]  /*6ecf0*/  LDL.LU R60, [R1+0x3e70] ;  /* 0x003e7000013c7983 */ /* 0x0023680000300800 */
[----:B--2---:R1:W5:Y:S04]  /*6ed00*/  LDL.LU R61, [R1+0x3e6c] ;  /* 0x003e6c00013d7983 */ /* 0x0043680000300800 */
[----:B---3--:R1:W5:Y:S01]  /*6ed10*/  LDL.LU R54, [R1+0x3e68] ;  /* 0x003e680001367983 */ /* 0x0083620000300800 */
[----:B----4-:R-:W-:-:S03]  /*6ed20*/  LOP3.LUT R0, R165, 0x30, RZ, 0x3c, !PT ;  /* 0x00000030a5007812 */ /* 0x010fc600078e3cff */
[----:B------:R2:W-:Y:S04]  /*6ed30*/  STS.U16 [R46+UR76+0x86d00], R47 ;  /* 0x086d002f2e007988 */ /* 0x0005e8000800044c */
[----:B0-----:R1:W5:Y:S04]  /*6ed40*/  LDL.LU R55, [R1+0x3e64] ;  /* 0x003e640001377983 */ /* 0x0013680000300800 */
[----:B------:R1:W5:Y:S04]  /*6ed50*/  LDL.LU R52, [R1+0x3e60] ;  /* 0x003e600001347983 */ /* 0x0003680000300800 */
[----:B------:R0:W-:Y:S04]  /*6ed60*/  STS.U16 [R0+UR76+0x84180], R44 ;  /* 0x0841802c00007988 */ /* 0x0001e8000800044c */
[----:B------:R1:W5:Y:S04]  /*6ed70*/  LDL.LU R53, [R1+0x3e5c] ;  /* 0x003e5c0001357983 */ /* 0x0003680000300800 */
[----:B------:R3:W-:Y:S04]  /*6ed80*/  STS.U16 [R0+UR76+0x86180], R45 ;  /* 0x0861802d00007988 */ /* 0x0007e8000800044c */
[----:B------:R4:W-:Y:S04]  /*6ed90*/  STS.U16 [R0+UR76+0x84580], R38 ;  /* 0x0845802600007988 */ /* 0x0009e8000800044c */
[----:B------:R0:W-:Y:S04]  /*6eda0*/  STS.U16 [R0+UR76+0x86580], R5 ;  /* 0x0865800500007988 */ /* 0x0001e8000800044c */
[----:B--2---:R1:W5:Y:S04]  /*6edb0*/  LDL.LU R46, [R1+0x3e58] ;  /* 0x003e5800012e7983 */ /* 0x0043680000300800 */
[----:B------:R1:W5:Y:S04]  /*6edc0*/  LDL.LU R47, [R1+0x3e54] ;  /* 0x003e5400012f7983 */ /* 0x0003680000300800 */
[----:B------:R2:W-:Y:S04]  /*6edd0*/  STS.U16 [R0+UR76+0x84980], R39 ;  /* 0x0849802700007988 */ /* 0x0005e8000800044c */
[----:B------:R1:W-:Y:S04]  /*6ede0*/  STS.U16 [R0+UR76+0x86980], R36 ;  /* 0x0869802400007988 */ /* 0x0003e8000800044c */
[----:B0-----:R0:W5:Y:S04]  /*6edf0*/  LDL.LU R44, [R1+0x3e50] ;  /* 0x003e5000012c7983 */ /* 0x0011680000300800 */
[----:B---3--:R0:W5:Y:S04]  /*6ee00*/  LDL.LU R45, [R1+0x3e4c] ;  /* 0x003e4c00012d7983 */ /* 0x0081680000300800 */
[----:B----4-:R0:W5:Y:S01]  /*6ee10*/  LDL.LU R38, [R1+0x3e48] ;  /* 0x003e480001267983 */ /* 0x0101620000300800 */
[----:B------:R-:W-:-:S03]  /*6ee20*/  LOP3.LUT R5, R165, 0x40, RZ, 0x3c, !PT ;  /* 0x00000040a5057812 */ /* 0x000fc600078e3cff */
[----:B------:R3:W-:Y:S04]  /*6ee30*/  STS.U16 [R0+UR76+0x84d80], R37 ;  /* 0x084d802500007988 */ /* 0x0007e8000800044c */
[----:B--2---:R0:W5:Y:S04]  /*6ee40*/  LDL.LU R39, [R1+0x3e44] ;  /* 0x003e440001277983 */ /* 0x0041680000300800 */
[----:B-1----:R0:W5:Y:S04]  /*6ee50*/  LDL.LU R36, [R1+0x3e40] ;  /* 0x003e400001247983 */ /* 0x0021680000300800 */
[----:B------:R1:W-:Y:S04]  /*6ee60*/  STS.U16 [R0+UR76+0x86d80], R6 ;  /* 0x086d800600007988 */ /* 0x0003e8000800044c */
[----:B------:R2:W-:Y:S04]  /*6ee70*/  STS.U16 [R5+UR76+0x84200], R7 ;  /* 0x0842000705007988 */ /* 0x0005e8000800044c */
[----:B------:R4:W-:Y:S04]  /*6ee80*/  STS.U16 [R5+UR76+0x86200], R8 ;  /* 0x0862000805007988 */ /* 0x0009e8000800044c */
[----:B------:R0:W-:Y:S04]  /*6ee90*/  STS.U16 [R5+UR76+0x84600], R9 ;  /* 0x0846000905007988 */ /* 0x0001e8000800044c */
[----:B------:R0:W-:Y:S04]  /*6eea0*/  STS.U16 [R5+UR76+0x86600], R17 ;  /* 0x0866001105007988 */ /* 0x0001e8000800044c */
[----:B---3--:R3:W5:Y:S04]  /*6eeb0*/  LDL.LU R37, [R1+0x3e3c] ;  /* 0x003e3c0001257983 */ /* 0x0087680000300800 */
[----:B-1----:R3:W5:Y:S04]  /*6eec0*/  LDL.LU R0, [R1+0x3e38] ;  /* 0x003e380001007983 */ /* 0x0027680000300800 */
[----:B------:R3:W5:Y:S04]  /*6eed0*/  LDL.LU R6, [R1+0x3e34] ;  /* 0x003e340001067983 */ /* 0x0007680000300800 */
[----:B--2---:R3:W5:Y:S04]  /*6eee0*/  LDL.LU R7, [R1+0x3e30] ;  /* 0x003e300001077983 */ /* 0x0047680000300800 */
[----:B----4-:R3:W5:Y:S04]  /*6eef0*/  LDL.LU R8, [R1+0x3e2c] ;  /* 0x003e2c0001087983 */ /* 0x0107680000300800 */
[----:B0-----:R3:W5:Y:S01]  /*6ef00*/  LDL.LU R9, [R1+0x3e28] ;  /* 0x003e280001097983 */ /* 0x0017620000300800 */
[----:B------:R-:W-:-:S03]  /*6ef10*/  LOP3.LUT R17, R165, 0x50, RZ, 0x3c, !PT ;  /* 0x00000050a5117812 */ /* 0x000fc600078e3cff */
[----:B------:R0:W-:Y:S04]  /*6ef20*/  STS.U16 [R5+UR76+0x84a00], R2 ;  /* 0x084a000205007988 */ /* 0x0001e8000800044c */
[----:B------:R1:W-:Y:S04]  /*6ef30*/  STS.U16 [R5+UR76+0x86a00], R3 ;  /* 0x086a000305007988 */ /* 0x0003e8000800044c */
[----:B------:R2:W-:Y:S04]  /*6ef40*/  STS.U16 [R5+UR76+0x84e00], R4 ;  /* 0x084e000405007988 */ /* 0x0005e8000800044c */
[----:B------:R4:W-:Y:S04]  /*6ef50*/  STS.U16 [R5+UR76+0x86e00], R10 ;  /* 0x086e000a05007988 */ /* 0x0009e8000800044c */
[----:B------:R1:W-:Y:S04]  /*6ef60*/  STS.U16 [R17+UR76+0x84280], R11 ;  /* 0x0842800b11007988 */ /* 0x0003e8000800044c */
[----:B------:R2:W-:Y:S04]  /*6ef70*/  STS.U16 [R17+UR76+0x86280], R12 ;  /* 0x0862800c11007988 */ /* 0x0005e8000800044c */
[----:B0-----:R3:W5:Y:S04]  /*6ef80*/  LDL.LU R2, [R1+0x3e24] ;  /* 0x003e240001027983 */ /* 0x0017680000300800 */
[----:B-1----:R3:W5:Y:S04]  /*6ef90*/  LDL.LU R3, [R1+0x3e20] ;  /* 0x003e200001037983 */ /* 0x0027680000300800 */
[----:B--2---:R3:W5:Y:S04]  /*6efa0*/  LDL.LU R4, [R1+0x3e1c] ;  /* 0x003e1c0001047983 */ /* 0x0047680000300800 */
[----:B----4-:R3:W5:Y:S04]  /*6efb0*/  LDL.LU R5, [R1+0x3e18] ;  /* 0x003e180001057983 */ /* 0x0107680000300800 */
[----:B------:R3:W5:Y:S04]  /*6efc0*/  LDL.LU R10, [R1+0x3e14] ;  /* 0x003e1400010a7983 */ /* 0x0007680000300800 */
[----:B------:R3:W5:Y:S04]  /*6efd0*/  LDL.LU R11, [R1+0x3e10] ;  /* 0x003e1000010b7983 */ /* 0x0007680000300800 */
[----:B------:R0:W-:Y:S04]  /*6efe0*/  STS.U16 [R17+UR76+0x84680], R13 ;  /* 0x0846800d11007988 */ /* 0x0001e8000800044c */
[----:B------:R3:W5:Y:S04]  /*6eff0*/  LDL.LU R12, [R1+0x3e0c] ;  /* 0x003e0c00010c7983 */ /* 0x0007680000300800 */
[----:B------:R-:W-:Y:S04]  /*6f000*/  STS.U16 [R17+UR76+0x86680], R26 ;  /* 0x0866801a11007988 */ /* 0x000fe8000800044c */
[----:B------:R1:W-:Y:S04]  /*6f010*/  STS.U16 [R17+UR76+0x84a80], R14 ;  /* 0x084a800e11007988 */ /* 0x0003e8000800044c */
[----:B------:R2:W-:Y:S04]  /*6f020*/  STS.U16 [R17+UR76+0x86a80], R15 ;  /* 0x086a800f11007988 */ /* 0x0005e8000800044c */
[----:B------:R4:W-:Y:S04]  /*6f030*/  STS.U16 [R17+UR76+0x84e80], R16 ;  /* 0x084e801011007988 */ /* 0x0009e8000800044c */
[----:B------:R2:W-:Y:S04]  /*6f040*/  STS.U16 [R17+UR76+0x86e80], R18 ;  /* 0x086e801211007988 */ /* 0x0005e8000800044c */
[----:B0-----:R3:W5:Y:S04]  /*6f050*/  LDL.LU R13, [R1+0x3e08] ;  /* 0x003e0800010d7983 */ /* 0x0017680000300800 */
[----:B-1----:R3:W5:Y:S01]  /*6f060*/  LDL.LU R14, [R1+0x3e04] ;  /* 0x003e0400010e7983 */ /* 0x0027620000300800 */
[----:B------:R-:W-:-:S03]  /*6f070*/  LOP3.LUT R26, R165, 0x60, RZ, 0x3c, !PT ;  /* 0x00000060a51a7812 */ /* 0x000fc600078e3cff */
[----:B--2---:R3:W5:Y:S04]  /*6f080*/  LDL.LU R15, [R1+0x3e00] ;  /* 0x003e0000010f7983 */ /* 0x0047680000300800 */
[----:B----4-:R3:W5:Y:S04]  /*6f090*/  LDL.LU R16, [R1+0x3dfc] ;  /* 0x003dfc0001107983 */ /* 0x0107680000300800 */
[----:B------:R3:W5:Y:S04]  /*6f0a0*/  LDL.LU R17, [R1+0x3df8] ;  /* 0x003df80001117983 */ /* 0x0007680000300800 */
[----:B------:R3:W5:Y:S04]  /*6f0b0*/  LDL.LU R18, [R1+0x3df4] ;  /* 0x003df40001127983 */ /* 0x0007680000300800 */
[----:B------:R0:W-:Y:S04]  /*6f0c0*/  STS.U16 [R26+UR76+0x84300], R19 ;  /* 0x084300131a007988 */ /* 0x0001e8000800044c */
[----:B------:R1:W-:Y:S04]  /*6f0d0*/  STS.U16 [R26+UR76+0x86300], R20 ;  /* 0x086300141a007988 */ /* 0x0003e8000800044c */
[----:B------:R2:W-:Y:S04]  /*6f0e0*/  STS.U16 [R26+UR76+0x84700], R21 ;  /* 0x084700151a007988 */ /* 0x0005e8000800044c */
[----:B------:R4:W-:Y:S01]  /*6f0f0*/  STS.U16 [R26+UR76+0x86700], R22 ;  /* 0x086700161a007988 */ /* 0x0009e2000800044c */
[----:B------:R-:W-:-:S03]  /*6f100*/  LOP3.LUT R165, R165, 0x70, RZ, 0x3c, !PT ;  /* 0x00000070a5a57812 */ /* 0x000fc600078e3cff */
[----:B------:R1:W-:Y:S04]  /*6f110*/  STS.U16 [R26+UR76+0x84b00], R23 ;  /* 0x084b00171a007988 */ /* 0x0003e8000800044c */
[----:B------:R2:W-:Y:S04]  /*6f120*/  STS.U16 [R26+UR76+0x86b00], R24 ;  /* 0x086b00181a007988 */ /* 0x0005e8000800044c */
[----:B0-----:R3:W5:Y:S04]  /*6f130*/  LDL.LU R19, [R1+0x3df0] ;  /* 0x003df00001137983 */ /* 0x0017680000300800 */
[----:B-1----:R3:W5:Y:S04]  /*6f140*/  LDL.LU R20, [R1+0x3dec] ;  /* 0x003dec0001147983 */ /* 0x0027680000300800 */
[----:B--2---:R3:W5:Y:S04]  /*6f150*/  LDL.LU R21, [R1+0x3de8] ;  /* 0x003de80001157983 */ /* 0x0047680000300800 */
[----:B----4-:R3:W5:Y:S04]  /*6f160*/  LDL.LU R22, [R1+0x3de4] ;  /* 0x003de40001167983 */ /* 0x0107680000300800 */
[----:B------:R0:W-:Y:S04]  /*6f170*/  STS.U16 [R26+UR76+0x84f00], R25 ;  /* 0x084f00191a007988 */ /* 0x0001e8000800044c */
[----:B------:R3:W5:Y:S04]  /*6f180*/  LDL.LU R23, [R1+0x3de0] ;  /* 0x003de00001177983 */ /* 0x0007680000300800 */
[----:B------:R3:W5:Y:S04]  /*6f190*/  LDL.LU R24, [R1+0x3ddc] ;  /* 0x003ddc0001187983 */ /* 0x0007680000300800 */
[----:B------:R1:W-:Y:S04]  /*6f1a0*/  STS.U16 [R26+UR76+0x86f00], R27 ;  /* 0x086f001b1a007988 */ /* 0x0003e8000800044c */
[----:B------:R2:W-:Y:S04]  /*6f1b0*/  STS.U16 [R165+UR76+0x84380], R28 ;  /* 0x0843801ca5007988 */ /* 0x0005e8000800044c */
[----:B------:R4:W-:Y:S04]  /*6f1c0*/  STS.U16 [R165+UR76+0x86380], R29 ;  /* 0x0863801da5007988 */ /* 0x0009e8000800044c */
[----:B------:R2:W-:Y:S04]  /*6f1d0*/  STS.U16 [R165+UR76+0x84780], R30 ;  /* 0x0847801ea5007988 */ /* 0x0005e8000800044c */
[----:B0-----:R3:W5:Y:S04]  /*6f1e0*/  LDL.LU R25, [R1+0x3dd8] ;  /* 0x003dd80001197983 */ /* 0x0017680000300800 */
[----:B-1----:R3:W5:Y:S04]  /*6f1f0*/  LDL.LU R26, [R1+0x3dd4] ;  /* 0x003dd400011a7983 */ /* 0x0027680000300800 */
[----:B------:R3:W5:Y:S04]  /*6f200*/  LDL.LU R27, [R1+0x3dd0] ;  /* 0x003dd000011b7983 */ /* 0x0007680000300800 */
[----:B--2---:R3:W5:Y:S04]  /*6f210*/  LDL.LU R28, [R1+0x3dcc] ;  /* 0x003dcc00011c7983 */ /* 0x0047680000300800 */
[----:B----4-:R3:W5:Y:S04]  /*6f220*/  LDL.LU R29, [R1+0x3dc8] ;  /* 0x003dc800011d7983 */ /* 0x0107680000300800 */
[----:B------:R3:W5:Y:S04]  /*6f230*/  LDL.LU R30, [R1+0x3dc4] ;  /* 0x003dc400011e7983 */ /* 0x0007680000300800 */
[----:B------:R0:W-:Y:S04]  /*6f240*/  STS.U16 [R165+UR76+0x86780], R31 ;  /* 0x0867801fa5007988 */ /* 0x0001e8000800044c */
[----:B------:R1:W-:Y:S04]  /*6f250*/  STS.U16 [R165+UR76+0x84b80], R32 ;  /* 0x084b8020a5007988 */ /* 0x0003e8000800044c */
[----:B------:R2:W-:Y:S04]  /*6f260*/  STS.U16 [R165+UR76+0x86b80], R33 ;  /* 0x086b8021a5007988 */ /* 0x0005e8000800044c */
[----:B------:R4:W-:Y:S04]  /*6f270*/  STS.U16 [R165+UR76+0x86f80], R34 ;  /* 0x086f8022a5007988 */ /* 0x0009e8000800044c */
[----:B------:R1:W-:Y:S01]  /*6f280*/  STS.U16 [R165+UR76+0x84f80], R35 ;  /* 0x084f8023a5007988 */ /* 0x0003e2000800044c */
[----:B------:R0:W-:Y:S06]  /*6f290*/  MEMBAR.ALL.CTA ;  /* 0x0000000000007992 */ /* 0x0001ec0000008000 */
[----:B0-----:R-:W0:Y:S04]  /*6f2a0*/  FENCE.VIEW.ASYNC.S ;  /* 0x00000000000073c6 */ /* 0x001e280000000000 */
[----:B------:R3:W5:Y:S04]  /*6f2b0*/  LDL.LU R31, [R1+0x3dc0] ;  /* 0x003dc000011f7983 */ /* 0x0007680000300800 */
[----:B-1----:R3:W5:Y:S04]  /*6f2c0*/  LDL.LU R32, [R1+0x3dbc] ;  /* 0x003dbc0001207983 */ /* 0x0027680000300800 */
[----:B--2---:R3:W5:Y:S04]  /*6f2d0*/  LDL.LU R33, [R1+0x3db8] ;  /* 0x003db80001217983 */ /* 0x0047680000300800 */
[----:B----4-:R3:W5:Y:S04]  /*6f2e0*/  LDL.LU R34, [R1+0x3db4] ;  /* 0x003db40001227983 */ /* 0x0107680000300800 */
[----:B------:R3:W5:Y:S04]  /*6f2f0*/  LDL.LU R35, [R1+0x3db0] ;  /* 0x003db00001237983 */ /* 0x0007680000300800 */
[----:B------:R-:W2:Y:S01]  /*6f300*/  LDL R165, [R1+0x2d98] ;  /* 0x002d980001a57983 */ /* 0x000ea20000100800 */
[----:B0-----:R-:W-:Y:S01]  /*6f310*/  BAR.SYNC.DEFER_BLOCKING 0x0 ;  /* 0x0000000000007b1d */ /* 0x001fe20000010000 */
[----:B--2---:R-:W-:-:S04]  /*6f320*/  LEA R165, R165, UR76, 0x3 ;  /* 0x0000004ca5a57c11 */ /* 0x004fc8000f8e18ff */
[----:B------:R-:W-:-:S04]  /*6f330*/  IADD3 R165, PT, PT, R165, 0x88000, RZ ;  /* 0x00088000a5a57810 */ /* 0x000fc80007ffe0ff */
[----:B------:R-:W-:Y:S01]  /*6f340*/  R2UR UR4, R165 ;  /* 0x00000000a50472ca */ /* 0x000fe200000e0000 */
[----:B---3--:R-:W-:-:S14]  /*6f350*/  @P0 BRA `(.L_x_9) ;  /* 0x0000000c00840947 */ /* 0x008fdc0003800000 */
[----:B-----5:R0:W-:Y:S04]  /*6f360*/  STL.64 [R1+0x3dc8], R8 ;  /* 0x003dc80801007387 */ /* 0x0201e80000100a00 */
[----:B0-----:R-:W2:Y:S01]  /*6f370*/  LDL R8, [R1+0x3da4] ;  /* 0x003da40001087983 */ /* 0x001ea20000100800 */
[----:B------:R-:W-:Y:S02]  /*6f380*/  ELECT P2, URZ, PT ;  /* 0x0000000000ff782f */ /* 0x000fe40003840000 */
[----:B------:R-:W-:Y:S01]  /*6f390*/  MOV.SPILL R165, UR6 ;  /* 0x0000000600a57c02 */ /* 0x000fe20009000f00 */
[----:B------:R0:W-:Y:S04]  /*6f3a0*/  STL [R1+0x3dc4], R6 ;  /* 0x003dc40601007387 */ /* 0x0001e80000100800 */
[----:B------:R1:W-:Y:S04]  /*6f3b0*/  STL [R1+0x3dc0], R5 ;  /* 0x003dc00501007387 */ /* 0x0003e80000100800 */
[----:B------:R3:W-:Y:S02]  /*6f3c0*/  STL [R1+0x3dbc], R4 ;  /* 0x003dbc0401007387 */ /* 0x0007e40000100800 */
[----:B------:R-:W-:Y:S01]  /*6f3d0*/  @P2 IMAD.MOV.U32 R9, RZ, RZ, 0x40004040 ;  /* 0x40004040ff092424 */ /* 0x000fe200078e00ff */
[----:B0-----:R-:W-:Y:S01]  /*6f3e0*/  MOV.SPILL R6, UR71 ;  /* 0x0000004700067c02 */ /* 0x001fe20009000f00 */
[----:B------:R0:W-:Y:S01]  /*6f3f0*/  STL [R1+0x3db8], R0 ;  /* 0x003db80001007387 */ /* 0x0001e20000100800 */
[----:B-1----:R-:W-:-:S02]  /*6f400*/  MOV.SPILL R5, UR70 ;  /* 0x0000004600057c02 */ /* 0x002fc40009000f00 */
[----:B------:R-:W-:Y:S01]  /*6f410*/  @P2 R2UR UR75, R9 ;  /* 0x00000000094b22ca */ /* 0x000fe200000e0000 */
[----:B------:R-:W-:Y:S01]  /*6f420*/  UMOV UR70, 0x0 ;  /* 0x0000000000467882 */ /* 0x000fe20000000000 */
[----:B------:R-:W-:Y:S01]  /*6f430*/  UMOV UR71, 0x8088010 ;  /* 0x0808801000477882 */ /* 0x000fe20000000000 */
[----:B---3--:R-:W-:Y:S01]  /*6f440*/  MOV.SPILL R4, UR73 ;  /* 0x0000004900047c02 */ /* 0x008fe20009000f00 */
[----:B------:R1:W-:Y:S01]  /*6f450*/  STL.64 [R1+0x3db0], R2 ;  /* 0x003db00201007387 */ /* 0x0003e20000100a00 */
[----:B0-----:R-:W-:Y:S01]  /*6f460*/  MOV.SPILL R0, UR72 ;  /* 0x0000004800007c02 */ /* 0x001fe20009000f00 */
[----:B------:R-:W-:Y:S01]  /*6f470*/  UIADD3.64 UR72, UPT, UPT, UR8, 0x100, URZ ;  /* 0x0000010008487897 */ /* 0x000fe2000fffe0ff */
[----:B-1----:R-:W-:Y:S01]  /*6f480*/  MOV.SPILL R2, UR7 ;  /* 0x0000000700027c02 */ /* 0x002fe20009000f00 */
[----:B------:R-:W-:Y:S02]  /*6f490*/  UIADD3.64 UR6, UPT, UPT, UR8, 0x400, URZ ;  /* 0x0000040008067897 */ /* 0x000fe4000fffe0ff */
[----:B------:R-:W-:Y:S01]  /*6f4a0*/  UIADD3 UR77, UPT, UPT, UR5, 0x20, URZ ;  /* 0x00000020054d7890 */ /* 0x000fe2000fffe0ff */
[----:B--2---:R-:W-:-:S13]  /*6f4b0*/  R2UR UR74, R8 ;  /* 0x00000000084a72ca */ /* 0x004fda00000e0000 */
[----:B------:R-:W-:-:S05]  /*6f4c0*/  IMAD.U32 R8, RZ, RZ, UR74 ;  /* 0x0000004aff087e24 */ /* 0x000fca000f8e00ff */
[----:B------:R-:W-:Y:S01]  /*6f4d0*/  @P2 R2UR UR74, R8 ;  /* 0x00000000084a22ca */ /* 0x000fe200000e0000 */
[----:B------:R-:W-:Y:S01]  /*6f4e0*/  IMAD.MOV.U32 R3, RZ, RZ, RZ ;  /* 0x000000ffff037224 */ /* 0x000fe200078e00ff */
[----:B------:R0:W5:Y:S11]  /*6f4f0*/  LDL.LU.64 R8, [R1+0x3dc8] ;  /* 0x003dc80001087983 */ /* 0x0001760000300a00 */
[----:B------:R1:W-:Y:S02]  /*6f500*/  UTCHMMA gdesc[UR74], gdesc[UR12], tmem[UR5], tmem[UR70], idesc[UR71], UPT ;  /* 0x00ff460c4a0075ea */ /* 0x0003e4000b800005 */
[----:B-1----:R-:W-:Y:S01]  /*6f510*/  UIADD3.64 UR70, UPT, UPT, UR8, 0x80, URZ ;  /* 0x0000008008467897 */ /* 0x002fe2000fffe0ff */
[----:B------:R-:W-:Y:S01]  /*6f520*/  UMOV UR74, 0x0 ;  /* 0x00000000004a7882 */ /* 0x000fe20000000000 */
[----:B------:R-:W-:-:S02]  /*6f530*/  UMOV UR75, 0x8088010 ;  /* 0x08088010004b7882 */ /* 0x000fc40000000000 */
[----:B------:R-:W-:Y:S05]  /*6f540*/  UTCHMMA gdesc[UR8], gdesc[UR10], tmem[UR5], tmem[UR74], idesc[UR75], UPT ;  /* 0x00ff4a0a080075ea */ /* 0x000fea000b800005 */
[----:B------:R1:W-:Y:S01]  /*6f550*/  UTCHMMA gdesc[UR70], gdesc[UR14], tmem[UR5], tmem[UR74], idesc[UR75], UPT ;  /* 0x00ff4a0e460075ea */ /* 0x0003e2000b800005 */
[----:B------:R2:W-:Y:S01]  /*6f560*/  UTCHMMA gdesc[UR72], gdesc[UR16], tmem[UR5], tmem[UR74], idesc[UR75], UPT ;  /* 0x00ff4a10480075ea */ /* 0x0005e2000b800005 */
[----:B-1----:R-:W-:Y:S02]  /*6f570*/  UIADD3.64 UR70, UPT, UPT, UR8, 0x180, URZ ;  /* 0x0000018008467897 */ /* 0x002fe4000fffe0ff */
[----:B--2---:R-:W-:-:S07]  /*6f580*/  UIADD3.64 UR72, UPT, UPT, UR8, 0x200, URZ ;  /* 0x0000020008487897 */ /* 0x004fce000fffe0ff */
[----:B------:R1:W-:Y:S02]  /*6f590*/  UTCHMMA gdesc[UR70], gdesc[UR18], tmem[UR5], tmem[UR74], idesc[UR75], UPT ;  /* 0x00ff4a12460075ea */ /* 0x0003e4000b800005 */
[----:B------:R2:W-:Y:S01]  /*6f5a0*/  UTCHMMA gdesc[UR72], gdesc[UR20], tmem[UR5], tmem[UR74], idesc[UR75], UPT ;  /* 0x00ff4a14480075ea */ /* 0x0005e2000b800005 */
[----:B-1----:R-:W-:Y:S02]  /*6f5b0*/  UIADD3.64 UR70, UPT, UPT, UR8, 0x280, URZ ;  /* 0x0000028008467897 */ /* 0x002fe4000fffe0ff */
[----:B--2---:R-:W-:-:S07]  /*6f5c0*/  UIADD3.64 UR72, UPT, UPT, UR8, 0x300, URZ ;  /* 0x0000030008487897 */ /* 0x004fce000fffe0ff */
[----:B------:R1:W-:Y:S02]  /*6f5d0*/  UTCHMMA gdesc[UR70], gdesc[UR22], tmem[UR5], tmem[UR74], idesc[UR75], UPT ;  /* 0x00ff4a16460075ea */ /* 0x0003e4000b800005 */
[----:B------:R2:W-:Y:S01]  /*6f5e0*/  UTCHMMA gdesc[UR72], gdesc[UR24], tmem[UR5], tmem[UR74], idesc[UR75], UPT ;  /* 0x00ff4a18480075ea */ /* 0x0005e2000b800005 */
[----:B-1----:R-:W-:Y:S01]  /*6f5f0*/  UIADD3.64 UR70, UPT, UPT, UR8, 0x380, URZ ;  /* 0x0000038008467897 */ /* 0x002fe2000fffe0ff */
[----:B--2---:R-:W-:Y:S01]  /*6f600*/  UMOV UR72, 0x0 ;  /* 0x0000000000487882 */ /* 0x004fe20000000000 */
[----:B------:R-:W-:-:S07]  /*6f610*/  UMOV UR73, 0x8088010 ;  /* 0x0808801000497882 */ /* 0x000fce0000000000 */
        /* <DEDUP_REMOVED lines=15> */
[----:B--2---:R-:W-:Y:S02]  /*6f710*/  UIADD3 UR74, UPT, UPT, UR5, 0x20, URZ ;  /* 0x00000020054a7890 */ /* 0x004fe4000fffe0ff */
[----:B------:R-:W-:Y:S02]  /*6f720*/  UIADD3.64 UR6, UPT, UPT, UR8, 0x1000, URZ ;  /* 0x0000100008067897 */ /* 0x000fe4000fffe0ff */
[----:B------:R-:W-:-:S05]  /*6f730*/  UIADD3 UR75, UPT, UPT, UR5, 0x20, URZ ;  /* 0x00000020054b7890 */ /* 0x000fca000fffe0ff */
[----:B------:R1:W-:Y:S02]  /*6f740*/  UTCHMMA gdesc[UR70], gdesc[UR12], tmem[UR74], tmem[UR72], idesc[UR73], UPT ;  /* 0x00ff480c460075ea */ /* 0x0003e4000b80004a */
[----:B-1----:R-:W-:Y:S01]  /*6f750*/  UMOV UR70, 0x0 ;  /* 0x0000000000467882 */ /* 0x002fe20000000000 */
[----:B------:R-:W-:Y:S01]  /*6f760*/  UMOV UR71, 0x8088010 ;  /* 0x0808801000477882 */ /* 0x000fe20000000000 */
[----:B------:R-:W-:Y:S01]  /*6f770*/  UMOV UR74, 0x0 ;  /* 0x00000000004a7882 */ /* 0x000fe20000000000 */
[----:B------:R1:W-:Y:S02]  /*6f780*/  UTCHMMA gdesc[UR6], gdesc[UR10], tmem[UR75], tmem[UR70], idesc[UR71], UPT ;  /* 0x00ff460a060075ea */ /* 0x0003e4000b80004b */
[----:B-1----:R-:W-:Y:S01]  /*6f790*/  UIADD3.64 UR70, UPT, UPT, UR8, 0x1080, URZ ;  /* 0x0000108008467897 */ /* 0x002fe2000fffe0ff */
[----:B------:R-:W-:Y:S01]  /*6f7a0*/  UMOV UR75, 0x8088010 ;  /* 0x08088010004b7882 */ /* 0x000fe20000000000 */
[----:B------:R-:W-:-:S07]  /*6f7b0*/  UIADD3.64 UR6, UPT, UPT, UR8, 0x1100, URZ ;  /* 0x0000110008067897 */ /* 0x000fce000fffe0ff */
[----:B------:R1:W-:Y:S02]  /*6f7c0*/  UTCHMMA gdesc[UR70], gdesc[UR14], tmem[UR77], tmem[UR74], idesc[UR75], UPT ;  /* 0x00ff4a0e460075ea */ /* 0x0003e4000b80004d */
[----:B-1----:R-:W-:Y:S01]  /*6f7d0*/  UIADD3 UR74, UPT, UPT, UR5, 0x20, URZ ;  /* 0x00000020054a7890 */ /* 0x002fe2000fffe0ff */
[----:B------:R-:W-:Y:S01]  /*6f7e0*/  UMOV UR70, 0x0 ;  /* 0x0000000000467882 */ /* 0x000fe20000000000 */
[----:B------:R-:W-:Y:S01]  /*6f7f0*/  UMOV UR71, 0x8088010 ;  /* 0x0808801000477882 */ /* 0x000fe20000000000 */
[----:B------:R-:W-:-:S06]  /*6f800*/  UIADD3 UR75, UPT, UPT, UR5, 0x20, URZ ;  /* 0x00000020054b7890 */ /* 0x000fcc000fffe0ff */
[----:B------:R1:W-:Y:S02]  /*6f810*/  UTCHMMA gdesc[UR6], gdesc[UR16], tmem[UR74], tmem[UR70], idesc[UR71], UPT ;  /* 0x00ff4610060075ea */ /* 0x0003e4000b80004a */
[----:B-1----:R-:W-:Y:S02]  /*6f820*/  UIADD3.64 UR70, UPT, UPT, UR8, 0x1180, URZ ;  /* 0x0000118008467897 */ /* 0x002fe4000fffe0ff */
[----:B------:R-:W-:-:S07]  /*6f830*/  UIADD3.64 UR6, UPT, UPT, UR8, 0x1200, URZ ;  /* 0x0000120008067897 */ /* 0x000fce000fffe0ff */
[----:B------:R1:W-:Y:S02]  /*6f840*/  UTCHMMA gdesc[UR70], gdesc[UR18], tmem[UR75], tmem[UR72], idesc[UR73], UPT ;  /* 0x00ff4812460075ea */ /* 0x0003e4000b80004b */
[----:B-1----:R-:W-:Y:S01]  /*6f850*/  UMOV UR70, 0x0 ;  /* 0x0000000000467882 */ /* 0x002fe20000000000 */
[----:B------:R-:W-:Y:S02]  /*6f860*/  UMOV UR71, 0x8088010 ;  /* 0x0808801000477882 */ /* 0x000fe40000000000 */
[----:B------:R1:W-:Y:S02]  /*6f870*/  UTCHMMA gdesc[UR6], gdesc[UR20], tmem[UR74], tmem[UR70], idesc[UR71], UPT ;  /* 0x00ff4614060075ea */ /* 0x0003e4000b80004a */
[----:B-1----:R-:W-:Y:S02]  /*6f880*/  UIADD3.64 UR70, UPT, UPT, UR8, 0x1280, URZ ;  /* 0x0000128008467897 */ /* 0x002fe4000fffe0ff */
[----:B------:R-:W-:Y:S01]  /*6f890*/  UIADD3.64 UR6, UPT, UPT, UR8, 0x1300, URZ ;  /* 0x0000130008067897 */ /* 0x000fe2000fffe0ff */
[----:B------:R-:W-:-:S06]  /*6f8a0*/  UMOV UR74, 0x0 ;  /* 0x00000000004a7882 */ /* 0x000fcc0000000000 */
[----:B------:R1:W-:Y:S02]  /*6f8b0*/  UTCHMMA gdesc[UR70], gdesc[UR22], tmem[UR75], tmem[UR72], idesc[UR73], UPT ;  /* 0x00ff4816460075ea */ /* 0x0003e4000b80004b */
[----:B-1----:R-:W-:Y:S01]  /*6f8c0*/  UMOV UR75, 0x8088010 ;  /* 0x08088010004b7882 */ /* 0x002fe20000000000 */
[----:B------:R-:W-:Y:S01]  /*6f8d0*/  UIADD3.64 UR70, UPT, UPT, UR8, 0x1380, URZ ;  /* 0x0000138008467897 */ /* 0x000fe2000fffe0ff */
[----:B------:R1:W-:Y:S02]  /*6f8e0*/  UTCHMMA gdesc[UR6], gdesc[UR24], tmem[UR77], tmem[UR74], idesc[UR75], UPT ;  /* 0x00ff4a18060075ea */ /* 0x0003e4000b80004d */
[----:B-1----:R-:W-:Y:S02]  /*6f8f0*/  UIADD3 UR74, UPT, UPT, UR5, 0x20, URZ ;  /* 0x00000020054a7890 */ /* 0x002fe4000fffe0ff */
[----:B------:R-:W-:Y:S02]  /*6f900*/  UIADD3.64 UR6, UPT, UPT, UR8, 0x1400, URZ ;  /* 0x0000140008067897 */ /* 0x000fe4000fffe0ff */
[----:B------:R-:W-:-:S05]  /*6f910*/  UIADD3 UR75, UPT, UPT, UR5, 0x20, URZ ;  /* 0x00000020054b7890 */ /* 0x000fca000fffe0ff */
[----:B------:R1:W-:Y:S02]  /*6f920*/  UTCHMMA gdesc[UR70], gdesc[UR26], tmem[UR74], tmem[UR72], idesc[UR73], UPT ;  /* 0x00ff481a460075ea */ /* 0x0003e4000b80004a */
[----:B-1----:R-:W-:Y:S01]  /*6f930*/  UMOV UR70, 0x0 ;  /* 0x0000000000467882 */ /* 0x002fe20000000000 */
[----:B------:R-:W-:Y:S02]  /*6f940*/  UMOV UR71, 0x8088010 ;  /* 0x0808801000477882 */ /* 0x000fe40000000000 */
[----:B------:R1:W-:Y:S02]  /*6f950*/  UTCHMMA gdesc[UR6], gdesc[UR28], tmem[UR75], tmem[UR70], idesc[UR71], UPT ;  /* 0x00ff461c060075ea */ /* 0x0003e4000b80004b */
[----:B-1----:R-:W-:Y:S02]  /*6f960*/  UIADD3.64 UR70, UPT, UPT, UR8, 0x1480, URZ ;  /* 0x0000148008467897 */ /* 0x002fe4000fffe0ff */
[----:B------:R-:W-:-:S07]  /*6f970*/  UIADD3.64 UR6, UPT, UPT, UR8, 0x1500, URZ ;  /* 0x0000150008067897 */ /* 0x000fce000fffe0ff */
        /* <DEDUP_REMOVED lines=12> */
[----:B------:R-:W-:Y:S02]  /*6fa40*/  UIADD3 UR75, UPT, UPT, UR5, 0x20, URZ ;  /* 0x00000020054b7890 */ /* 0x000fe4000fffe0ff */
[----:B------:R-:W-:-:S04]  /*6fa50*/  UIADD3 UR77, UPT, UPT, UR5, 0x40, URZ ;  /* 0x00000040054d7890 */ /* 0x000fc8000fffe0ff */
[----:B------:R1:W-:Y:S02]  /*6fa60*/  UTCHMMA gdesc[UR6], gdesc[UR36], tmem[UR74], tmem[UR70], idesc[UR71], UPT ;  /* 0x00ff4624060075ea */ /* 0x0003e4000b80004a */
[----:B-1----:R-:W-:Y:S02]  /*6fa70*/  UIADD3.64 UR70, UPT, UPT, UR8, 0x1680, URZ ;  /* 0x0000168008467897 */ /* 0x002fe4000fffe0ff */
[----:B------:R-:W-:-:S07]  /*6fa80*/  UIADD3.64 UR6, UPT, UPT, UR8, 0x1700, URZ ;  /* 0x0000170008067897 */ /* 0x000fce000fffe0ff */
[----:B------:R1:W-:Y:S02]  /*6fa90*/  UTCHMMA gdesc[UR70], gdesc[UR38], tmem[UR75], tmem[UR72], idesc[UR73], UPT ;  /* 0x00ff4826460075ea */ /* 0x0003e4000b80004b */
[----:B-1----:R-:W-:Y:S01]  /*6faa0*/  UMOV UR70, 0x0 ;  /* 0x0000000000467882 */ /* 0x002fe20000000000 */
[----:B------:R-:W-:Y:S01]  /*6fab0*/  UMOV UR71, 0x8088010 ;  /* 0x0808801000477882 */ /* 0x000fe20000000000 */
[----:B------:R-:W-:Y:S01]  /*6fac0*/  UIADD3 UR75, UPT, UPT, UR5, 0x40, URZ ;  /* 0x00000040054b7890 */ /* 0x000fe2000fffe0ff */
        /* <DEDUP_REMOVED lines=47> */
[----:B------:R1:W-:Y:S01]  /*6fdc0*/  UTCHMMA gdesc[UR70], gdesc[UR34], tmem[UR74], tmem[UR72], idesc[UR73], UPT ;  /* 0x00ff4822460075ea */ /* 0x0003e2000b80004a */
[----:B------:R-:W-:Y:S01]  /*6fdd0*/  UIADD3 UR77, UPT, UPT, UR5, 0x60, URZ ;  /* 0x00000060054d7890 */ /* 0x000fe2000fffe0ff */
[----:B-1----:R-:W-:Y:S01]  /*6fde0*/  UMOV UR70, 0x0 ;  /* 0x0000000000467882 */ /* 0x002fe20000000000 */
[----:B------:R-:W-:Y:S01]  /*6fdf0*/  UMOV UR71, 0x8088010 ;  /* 0x0808801000477882 */ /* 0x000fe20000000000 */
[----:B------:R-:W-:Y:S01]  /*6fe00*/  UIADD3.64 UR72, UPT, UPT, UR8, 0x2680, URZ ;  /* 0x0000268008487897 */ /* 0x000fe2000fffe0ff */
[----:B------:R1:W-:Y:S08]  /*6fe10*/  UTCHMMA gdesc[UR6], gdesc[UR36], tmem[UR75], tmem[UR70], idesc[UR71], UPT ;  /* 0x00ff4624060075ea */ /* 0x0003f0000b80004b */
[----:B------:R2:W-:Y:S01]  /*6fe20*/  UTCHMMA gdesc[UR72], gdesc[UR38], tmem[UR74], tmem[UR70], idesc[UR71], UPT ;  /* 0x00ff4626480075ea */ /* 0x0005e2000b80004a */
[----:B-1----:R-:W-:Y:S01]  /*6fe30*/  UIADD3.64 UR6, UPT, UPT, UR8, 0x2700, URZ ;  /* 0x0000270008067897 */ /* 0x002fe2000fffe0ff */
[----:B--2---:R-:W-:Y:S01]  /*6fe40*/  UMOV UR72, 0x0 ;  /* 0x0000000000487882 */ /* 0x004fe20000000000 */
[----:B------:R-:W-:Y:S01]  /*6fe50*/  UMOV UR73, 0x8088010 ;  /* 0x0808801000497882 */ /* 0x000fe20000000000 */
[----:B------:R-:W-:-:S06]  /*6fe60*/  UMOV UR74, 0x0 ;  /* 0x00000000004a7882 */ /* 0x000fcc0000000000 */
[----:B------:R1:W-:Y:S01]  /*6fe70*/  UTCHMMA gdesc[UR6], gdesc[UR40], tmem[UR75], tmem[UR72], idesc[UR73], UPT ;  /* 0x00ff4828060075ea */ /* 0x0003e2000b80004b */
[----:B------:R-:W-:Y:S02]  /*6fe80*/  R2UR.FILL UR71, R6 ;  /* 0x00000000064772ca */ /* 0x000fe400004e0000 */
[----:B------:R-:W-:Y:S01]  /*6fe90*/  R2UR.FILL UR70, R5 ;  /* 0x00000000054672ca */ /* 0x000fe200004e0000 */
[----:B------:R0:W5:Y:S04]  /*6fea0*/  LDL.LU R6, [R1+0x3dc4] ;  /* 0x003dc40001067983 */ /* 0x0001680000300800 */
[----:B------:R0:W5:Y:S01]  /*6feb0*/  LDL.LU R5, [R1+0x3dc0] ;  /* 0x003dc00001057983 */ /* 0x0001620000300800 */
[----:B-1----:R-:W-:Y:S01]  /*6fec0*/  UMOV UR75, 0x8088010 ;  /* 0x08088010004b7882 */ /* 0x002fe20000000000 */
[----:B------:R-:W-:Y:S01]  /*6fed0*/  UMOV UR6, 0x0 ;  /* 0x0000000000067882 */ /* 0x000fe20000000000 */
[----:B------:R1:W-:Y:S01]  /*6fee0*/  UTCHMMA gdesc[UR42], gdesc[UR12], tmem[UR77], tmem[UR74], idesc[UR75], UPT ;  /* 0x00ff4a0c2a0075ea */ /* 0x0003e2000b80004d */
[----:B------:R-:W-:Y:S01]  /*6fef0*/  UMOV UR7, 0x8088010 ;  /* 0x0808801000077882 */ /* 0x000fe20000000000 */
[----:B------:R-:W-:-:S02]  /*6ff00*/  R2UR.FILL UR73, R4 ;  /* 0x00000000044972ca */ /* 0x000fc400004e0000 */
[----:B------:R0:W5:Y:S01]  /*6ff10*/  LDL.LU R4, [R1+0x3dbc] ;  /* 0x003dbc0001047983 */ /* 0x0001620000300800 */
[----:B------:R-:W-:-:S03]  /*6ff20*/  R2UR.FILL UR72, R0 ;  /* 0x00000000004872ca */ /* 0x000fc600004e0000 */
[----:B------:R0:W5:Y:S01]  /*6ff30*/  LDL.LU R0, [R1+0x3db8] ;  /* 0x003db80001007983 */ /* 0x0001620000300800 */
[----:B-1----:R-:W-:Y:S02]  /*6ff40*/  UIADD3 UR74, UPT, UPT, UR5, 0x60, URZ ;  /* 0x00000060054a7890 */ /* 0x002fe4000fffe0ff */
[----:B------:R-:W-:-:S07]  /*6ff50*/  UIADD3 UR75, UPT, UPT, UR5, 0x60, URZ ;  /* 0x00000060054b7890 */ /* 0x000fce000fffe0ff */
[----:B------:R-:W-:Y:S02]  /*6ff60*/  UTCHMMA gdesc[UR44], gdesc[UR10], tmem[UR74], tmem[UR6], idesc[UR7], UPT ;  /* 0x00ff060a2c0075ea */ /* 0x000fe4000b80004a */
[----:B------:R-:W-:Y:S01]  /*6ff70*/  UTCHMMA gdesc[UR46], gdesc[UR14], tmem[UR75], tmem[UR6], idesc[UR7], UPT ;  /* 0x00ff060e2e0075ea */ /* 0x000fe2000b80004b */
[----:B------:R1:W-:Y:S01]  /*6ff80*/  UTCHMMA gdesc[UR48], gdesc[UR16], tmem[UR74], tmem[UR6], idesc[UR7], UPT ;  /* 0x00ff0610300075ea */ /* 0x0003e2000b80004a */
[----:B------:R2:W-:Y:S01]  /*6ff90*/  UTCHMMA gdesc[UR50], gdesc[UR18], tmem[UR75], tmem[UR6], idesc[UR7], UPT ;  /* 0x00ff0612320075ea */ /* 0x0005e2000b80004b */
[----:B-1----:R-:W-:Y:S01]  /*6ffa0*/  UMOV UR74, 0x0 ;  /* 0x00000000004a7882 */ /* 0x002fe20000000000 */
[----:B--2---:R-:W-:Y:S02]  /*6ffb0*/  UMOV UR75, 0x8088010 ;  /* 0x08088010004b7882 */ /* 0x004fe40000000000 */
[----:B------:R1:W-:Y:S02]  /*6ffc0*/  UTCHMMA gdesc[UR52], gdesc[UR20], tmem[UR77], tmem[UR74], idesc[UR75], UPT ;  /* 0x00ff4a14340075ea */ /* 0x0003e4000b80004d */
[----:B-1----:R-:W-:-:S02]  /*6ffd0*/  UIADD3 UR74, UPT, UPT, UR5, 0x60, URZ ;  /* 0x00000060054a7890 */ /* 0x002fc4000fffe0ff */
        /* <DEDUP_REMOVED lines=15> */
[----:B--2---:R-:W-:Y:S01]  /*700d0*/  R2UR.FILL UR7, R2 ;  /* 0x00000000020772ca */ /* 0x004fe200004e0000 */
[----:B------:R-:W-:Y:S01]  /*700e0*/  IMAD.U32 R2, RZ, RZ, UR4 ;  /* 0x00000004ff027e24 */ /* 0x000fe2000f8e00ff */
[----:B------:R-:W-:Y:S01]  /*700f0*/  R2UR.FILL UR6, R165 ;  /* 0x00000000a50672ca */ /* 0x000fe200004e0000 */
[----:B------:R-:W-:Y:S02]  /*70100*/  UMOV UR75, 0x8088010 ;  /* 0x08088010004b7882 */ /* 0x000fe40000000000 */
[----:B------:R1:W-:Y:S01]  /*70110*/  UTCHMMA gdesc[UR72], gdesc[UR40], tmem[UR77], tmem[UR74], idesc[UR75], UPT ;  /* 0x00ff4a28480075ea */ /* 0x0003e2000b80004d */
[----:B------:R-:W-:-:S02]  /*70120*/  @P2 MOV R165, R2 ;  /* 0x0000000200a52202 */ /* 0x000fc40000000f00 */
[----:B------:R0:W5:Y:S02]  /*70130*/  LDL.LU.64 R2, [R1+0x3db0] ;  /* 0x003db00001027983 */ /* 0x0001640000300a00 */
[----:B-1----:R-:W-:-:S13]  /*70140*/  @P2 R2UR UR74, R165 ;  /* 0x00000000a54a22ca */ /* 0x002fda00000e0000 */
[----:B------:R0:W-:Y:S01]  /*70150*/  UTCBAR [UR74], URZ ;  /* 0x000000ff4a0073e9 */ /* 0x0001e200080000ff */
[----:B------:R-:W-:Y:S01]  /*70160*/  NOP ;  /* 0x0000000000007918 */ /* 0x000fe20000000000 */
.L_x_9:
[----:B------:R-:W1:Y:S01]  /*70170*/  LDC R165, c[0x0][0x3a0] ;  /* 0x0000e800ffa57b82 */ /* 0x000e620000000800 */
[----:B-----5:R-:W-:Y:S04]  /*70180*/  STL [R1+0x3db8], R3 ;  /* 0x003db80301007387 */ /* 0x020fe80000100800 */
[----:B------:R2:W-:Y:S04]  /*70190*/  STL [R1+0x3db4], R2 ;  /* 0x003db40201007387 */ /* 0x0005e80000100800 */
[----:B--2---:R-:W2:Y:S04]  /*701a0*/  LDL.LU R2, [R1+0x2d9c] ;  /* 0x002d9c0001027983 */ /* 0x004ea80000300800 */
[----:B------:R3:W-:Y:S01]  /*701b0*/  STL [R1+0x3db0], R0 ;  /* 0x003db00001007387 */ /* 0x0007e20000100800 */
[----:B-1----:R-:W-:-:S05]  /*701c0*/  VIADD R165, R165, 0xff ;  /* 0x000000ffa5a57836 */ /* 0x002fca0000000000 */
[----:B------:R-:W-:Y:S01]  /*701d0*/  SHF.R.S32.HI R3, RZ, 0x1f, R165 ;  /* 0x0000001fff037819 */ /* 0x000fe200000114a5 */
[----:B---3--:R-:W3:Y:S03]  /*701e0*/  LDL R0, [R1+0x2098] ;  /* 0x0020980001007983 */ /* 0x008ee60000100800 */
[----:B------:R-:W-:-:S04]  /*701f0*/  LEA.HI R165, R3, R165, RZ, 0x8 ;  /* 0x000000a503a57211 */ /* 0x000fc800078f40ff */
[----:B------:R-:W-:-:S04]  /*70200*/  SHF.R.S32.HI R165, RZ, 0x8, R165 ;  /* 0x00000008ffa57819 */ /* 0x000fc800000114a5 */
[----:B------:R-:W-:Y:S02]  /*70210*/  VIMNMX R3, PT, PT, R165, 0x1, !PT ;  /* 0x00000001a5037848 */ /* 0x000fe40007fe0100 */
[----:B------:R-:W4:Y:S03]  /*70220*/  LDL.LU R165, [R1+0x2d98] ;  /* 0x002d980001a57983 */ /* 0x000f260000300800 */
[----:B------:R-:W-:-:S05]  /*70230*/  VIADD R3, R3, 0xffffffff ;  /* 0xffffffff03037836 */ /* 0x000fca0000000000 */
[----:B---3--:R-:W-:Y:S02]  /*70240*/  ISETP.NE.U32.AND P4, PT, R0, R3, PT ;  /* 0x000000030000720c */ /* 0x008fe40003f85070 */
[----:B------:R3:W5:Y:S01]  /*70250*/  LDL.LU R3, [R1+0x3db8] ;  /* 0x003db80001037983 */ /* 0x0007620000300800 */
[----:B----4-:R-:W-:-:S05]  /*70260*/  VIADD R165, R165, 0x1 ;  /* 0x00000001a5a57836 */ /* 0x010fca0000000000 */
[----:B------:R-:W-:-:S04]  /*70270*/  ISETP.GT.AND P2, PT, R165, 0x1, PT ;  /* 0x00000001a500780c */ /* 0x000fc80003f44270 */
[----:B------:R-:W-:Y:S02]  /*70280*/  SEL R0, RZ, 0x1, !P2 ;  /* 0x00000001ff007807 */ /* 0x000fe40005000000 */
[----:B------:R-:W-:Y:S02]  /*70290*/  SEL R165, R165, RZ, !P2 ;  /* 0x000000ffa5a57207 */ /* 0x000fe40005000000 */
[----:B--2---:R-:W-:Y:S01]  /*702a0*/  LOP3.LUT R0, R2, R0, RZ, 0x3c, !PT ;  /* 0x0000000002007212 */ /* 0x004fe200078e3cff */
[----:B------:R1:W-:Y:S04]  /*702b0*/  STL [R1+0x2024], R2 ;  /* 0x0020240201007387 */ /* 0x0003e80000100800 */
[----:B-1----:R3:W5:Y:S04]  /*702c0*/  LDL.LU R2, [R1+0x3db4] ;  /* 0x003db40001027983 */ /* 0x0027680000300800 */
[----:B------:R1:W-:Y:S02]  /*702d0*/  STL [R1+0x2d98], R165 ;  /* 0x002d98a501007387 */ /* 0x0003e40000100800 */
[----:B-1----:R-:W-:-:S02]  /*702e0*/  IMAD.MOV.U32 R165, RZ, RZ, R0 ;  /* 0x000000ffffa57224 */ /* 0x002fc400078e0000 */
[----:B------:R3:W5:Y:S04]  /*702f0*/  LDL.LU R0, [R1+0x3db0] ;  /* 0x003db00001007983 */ /* 0x0007680000300800 */
[----:B------:R3:W-:Y:S01]  /*70300*/  STL [R1+0x2d9c], R165 ;  /* 0x002d9ca501007387 */ /* 0x0007e20000100800 */
[----:B------:R-:W-:Y:S05]  /*70310*/  @P4 BRA `(.L_x_10) ;  /* 0xfffffb7400c44947 */ /* 0x000fea000383ffff */
.L_x_7:
[----:B------:R-:W-:Y:S05]  /*70320*/  @!P1 BRA `(.L_x_11) ;  /* 0x0000000000109947 */ /* 0x000fea0003800000 */
[----:B---3--:R-:W2:Y:S02]  /*70330*/  LDL.LU R165, [R1+0x2024] ;  /* 0x0020240001a57983 */ /* 0x008ea40000300800 */
[----:B--2--5:R-:W-:-:S04]  /*70340*/  IMAD.U32 R0, R165, -0x80000000, RZ ;  /* 0x80000000a5007824 */ /* 0x024fc800078e00ff */
[----:B------:R-:W1:Y:S02]  /*70350*/  SYNCS.PHASECHK.TRANS64.TRYWAIT P0, [UR4], R0 ;  /* 0x00000000ff0075a7 */ /* 0x000e640008001104 */
[----:B-1----:R-:W-:Y:S05]  /*70360*/  @!P0 BRA `(.L_x_12) ;  /* 0x0000002800bc8947 */ /* 0x002fea0003800000 */
.L_x_11:
[----:B-----5:R-:W2:Y:S01]  /*70370*/  LDL.LU R2, [R1+0x3dac] ;  /* 0x003dac0001027983 */ /* 0x020ea20000300800 */
[----:B------:R-:W1:Y:S03]  /*70380*/  LDC R0, c[0x0][0x3b8] ;  /* 0x0000ee00ff007b82 */ /* 0x000e660000000800 */
[----:B------:R-:W4:Y:S04]  /*70390*/  LDL.LU R136, [R1+0x1fa0] ;  /* 0x001fa00001887983 */ /* 0x000f280000300800 */
[----:B---3--:R-:W3:Y:S04]  /*703a0*/  LDL.LU R135, [R1+0x3450] ;  /* 0x0034500001877983 */ /* 0x008ee80000300800 */
[----:B------:R-:W3:Y:S04]  /*703b0*/  LDL.LU R134, [R1+0x36c4] ;  /* 0x0036c40001867983 */ /* 0x000ee80000300800 */
[----:B------:R-:W3:Y:S04]  /*703c0*/  LDL.LU R133, [R1+0x37e8] ;  /* 0x0037e80001857983 */ /* 0x000ee80000300800 */
[----:B------:R-:W3:Y:S01]  /*703d0*/  LDL.LU R132, [R1+0x3a30] ;  /* 0x003a300001847983 */ /* 0x000ee20000300800 */
[----:B------:R-:W-:Y:S06]  /*703e0*/  BAR.SYNC.DEFER_BLOCKING 0x0 ;  /* 0x0000000000007b1d */ /* 0x000fec0000010000 */
[----:B------:R-:W0:Y:S02]  /*703f0*/  @!P6 SYNCS.CCTL.IV [UR76+0x88000] ;  /* 0x08800000ff00e9b1 */ /* 0x000e24000800004c */
[----:B0-----:R-:W-:Y:S06]  /*70400*/  BAR.SYNC.DEFER_BLOCKING 0x0 ;  /* 0x0000000000007b1d */ /* 0x001fec0000010000 */
[----:B------:R-:W0:Y:S01]  /*70410*/  @!P6 SYNCS.CCTL.IV [UR76+0x88008] ;  /* 0x08800800ff00e9b1 */ /* 0x000e22000800004c */
[----:B--2---:R-:W-:-:S02]  /*70420*/  R2UR UR4, R2 ;  /* 0x00000000020472ca */ /* 0x004fc400000e0000 */
[----:B------:R-:W2:Y:S11]  /*70430*/  LDC.64 R2, c[0x0][0x390] ;  /* 0x0000e400ff027b82 */ /* 0x000eb60000000a00 */
[----:B------:R-:W0:Y:S01]  /*70440*/  LDTM.x128 R4, tmem[UR4] ;  /* 0x00000004000479ee */ /* 0x000e2200083c0000 */
[----:B------:R-:W-:Y:S01]  /*70450*/  NOP ;  /* 0x0000000000007918 */ /* 0x000fe20000000000 */
[----:B0-----:R-:W-:-:S02]  /*70460*/  F2FP.F16.F32.PACK_AB R24, R56, R24 ;  /* 0x000000183818723e */ /* 0x001fc400000000ff */
[----:B------:R-:W3:Y:S01]  /*70470*/  LDC R56, c[0x0][0x3b4] ;  /* 0x0000ed00ff387b82 */ /* 0x000ee20000000800 */
[----:B------:R-:W-:Y:S02]  /*70480*/  F2FP.F16.F32.PACK_AB R55, R55, R23 ;  /* 0x000000173737723e */ /* 0x000fe400000000ff */
[----:B------:R-:W-:-:S05]  /*70490*/  F2FP.F16.F32.PACK_AB R54, R54, R22 ;  /* 0x000000163636723e */ /* 0x000fca00000000ff */
[----:B------:R-:W0:Y:S01]  /*704a0*/  LDC.64 R22, c[0x0][0x398] ;  /* 0x0000e600ff167b82 */ /* 0x000e220000000a00 */
[----:B------:R-:W-:Y:S02]  /*704b0*/  F2FP.F16.F32.PACK_AB R14, R15, R14 ;  /* 0x0000000e0f0e723e */ /* 0x000fe400000000ff */
[----:B------:R-:W-:Y:S02]  /*704c0*/  F2FP.F16.F32.PACK_AB R12, R13, R12 ;  /* 0x0000000c0d0c723e */ /* 0x000fe400000000ff */
[----:B------:R-:W-:Y:S02]  /*704d0*/  F2FP.F16.F32.PACK_AB R20, R21, R20 ;  /* 0x000000141514723e */ /* 0x000fe400000000ff */
[----:B------:R-:W-:Y:S02]  /*704e0*/  F2FP.F16.F32.PACK_AB R21, R7, R6 ;  /* 0x000000060715723e */ /* 0x000fe400000000ff */
[----:B------:R-:W-:Y:S01]  /*704f0*/  F2FP.F16.F32.PACK_AB R16, R17, R16 ;  /* 0x000000101110723e */ /* 0x000fe200000000ff */
[----:B---3--:R-:W-:-:S02]  /*70500*/  IMAD R15, R135, R56, RZ ;  /* 0x00000038870f7224 */ /* 0x008fc400078e02ff */
[----:B------:R-:W-:Y:S02]  /*70510*/  IMAD R7, R134, R56, RZ ;  /* 0x0000003886077224 */ /* 0x000fe400078e02ff */
[----:B------:R-:W-:Y:S01]  /*70520*/  IMAD R13, R56, 0x100, R15 ;  /* 0x00000100380d7824 */ /* 0x000fe200078e020f */
[----:B------:R-:W-:-:S03]  /*70530*/  F2FP.F16.F32.PACK_AB R10, R11, R10 ;  /* 0x0000000a0b0a723e */ /* 0x000fc600000000ff */
[----:B------:R-:W-:Y:S01]  /*70540*/  IMAD R17, R56, 0x80, R13 ;  /* 0x0000008038117824 */ /* 0x000fe200078e020d */
[----:B------:R-:W-:Y:S02]  /*70550*/  F2FP.F16.F32.PACK_AB R18, R19, R18 ;  /* 0x000000121312723e */ /* 0x000fe400000000ff */
[----:B------:R-:W-:Y:S02]  /*70560*/  F2FP.F16.F32.PACK_AB R11, R9, R8 ;  /* 0x00000008090b723e */ /* 0x000fe400000000ff */
[----:B------:R-:W-:Y:S02]  /*70570*/  F2FP.F16.F32.PACK_AB R19, R5, R4 ;  /* 0x000000040513723e */ /* 0x000fe400000000ff */
[-C--:B--2---:R-:W-:Y:S02]  /*70580*/  LEA R8, P1, R7, R2.reuse, 0x1 ;  /* 0x0000000207087211 */ /* 0x084fe400078208ff */
[-C--:B------:R-:W-:Y:S02]  /*70590*/  LEA R4, P0, R15, R2.reuse, 0x1 ;  /* 0x000000020f047211 */ /* 0x080fe400078008ff */
[----:B------:R-:W-:-:S02]  /*705a0*/  LEA R6, P2, R13, R2, 0x1 ;  /* 0x000000020d067211 */ /* 0x000fc400078408ff */
[----:B------:R-:W-:Y:S02]  /*705b0*/  LEA R2, P4, R17, R2, 0x1 ;  /* 0x0000000211027211 */ /* 0x000fe400078808ff */
[-C--:B------:R-:W-:Y:S02]  /*705c0*/  LEA.HI.X.SX32 R9, R7, R3.reuse, 0x1, P1 ;  /* 0x0000000307097211 */ /* 0x080fe400008f0eff */
[-C--:B------:R-:W-:Y:S02]  /*705d0*/  LEA.HI.X.SX32 R5, R15, R3.reuse, 0x1, P0 ;  /* 0x000000030f057211 */ /* 0x080fe400000f0eff */
[-C--:B------:R-:W-:Y:S02]  /*705e0*/  LEA.HI.X.SX32 R7, R13, R3.reuse, 0x1, P2 ;  /* 0x000000030d077211 */ /* 0x080fe400010f0eff */
[----:B------:R-:W-:Y:S02]  /*705f0*/  LEA.HI.X.SX32 R3, R17, R3, 0x1, P4 ;  /* 0x0000000311037211 */ /* 0x000fe400020f0eff */
[----:B0-----:R-:W-:-:S02]  /*70600*/  ISETP.GE.AND P4, PT, R135, R22, PT ;  /* 0x000000168700720c */ /* 0x001fc40003f86270 */
[-C--:B------:R-:W-:Y:S02]  /*70610*/  ISETP.GE.AND P5, PT, R134, R22.reuse, PT ;  /* 0x000000168600720c */ /* 0x080fe40003fa6270 */
[CC--:B----4-:R-:W-:Y:S02]  /*70620*/  ISETP.GE.AND P2, PT, R136.reuse, R23.reuse, PT ;  /* 0x000000178800720c */ /* 0x0d0fe40003f46270 */
[CC--:B------:R-:W-:Y:S02]  /*70630*/  ISETP.LT.AND P4, PT, R136.reuse, R23.reuse, !P4 ;  /* 0x000000178800720c */ /* 0x0c0fe40006781270 */
[C---:B------:R-:W-:Y:S02]  /*70640*/  ISETP.LT.AND P5, PT, R136.reuse, R23, !P5 ;  /* 0x000000178800720c */ /* 0x040fe40006fa1270 */
[----:B------:R-:W-:Y:S01]  /*70650*/  ISETP.LT.AND P6, PT, R133, R22, !P2 ;  /* 0x000000168500720c */ /* 0x000fe200057c1270 */
[----:B-1----:R-:W-:Y:S01]  /*70660*/  IMAD R13, R136, R0, RZ ;  /* 0x00000000880d7224 */ /* 0x002fe200078e02ff */
[----:B------:R-:W-:Y:S01]  /*70670*/  F2FP.F16.F32.PACK_AB R68, R68, R36 ;  /* 0x000000244444723e */ /* 0x000fe200000000ff */
[----:B------:R-:W-:Y:S01]  /*70680*/  VIADD R36, R136, 0x1 ;  /* 0x0000000188247836 */ /* 0x000fe20000000000 */
[----:B------:R-:W-:Y:S01]  /*70690*/  F2FP.F16.F32.PACK_AB R25, R57, R25 ;  /* 0x000000193919723e */ /* 0x000fe200000000ff */
[----:B------:R-:W-:Y:S01]  /*706a0*/  IMAD.WIDE R56, R13, 0x2, R4 ;  /* 0x000000020d387825 */ /* 0x000fe200078e0204 */
[----:B------:R-:W-:-:S02]  /*706b0*/  F2FP.F16.F32.PACK_AB R102, R39, R102 ;  /* 0x000000662766723e */ /* 0x000fc400000000ff */
[----:B------:R-:W-:Y:S01]  /*706c0*/  F2FP.F16.F32.PACK_AB R70, R70, R38 ;  /* 0x000000264646723e */ /* 0x000fe200000000ff */
[----:B------:R-:W-:Y:S01]  /*706d0*/  IMAD.WIDE R38, R13, 0x2, R8 ;  /* 0x000000020d267825 */ /* 0x000fe200078e0208 */
[----:B------:R-:W-:Y:S02]  /*706e0*/  F2FP.F16.F32.PACK_AB R100, R37, R100 ;  /* 0x000000642564723e */ /* 0x000fe400000000ff */
[----:B------:R-:W-:Y:S01]  /*706f0*/  ISETP.GE.AND P1, PT, R36, R23, PT ;  /* 0x000000172400720c */ /* 0x000fe20003f26270 */
[----:B------:R-:W-:Y:S01]  /*70700*/  IMAD.WIDE R36, R13, 0x2, R6 ;  /* 0x000000020d247825 */ /* 0x000fe200078e0206 */
[----:B------:R-:W-:Y:S01]  /*70710*/  PRMT R17, R68, 0x7632, R17 ;  /* 0x0000763244117816 */ /* 0x000fe20000000011 */
[----:B------:R0:W-:Y:S01]  /*70720*/  @P4 STG.E.U16 desc[UR6][R56.64], R19 ;  /* 0x0000001338004986 */ /* 0x0001e2000c101506 */
[-C--:B------:R-:W-:Y:S02]  /*70730*/  ISETP.LT.AND P2, PT, R132, R22.reuse, !P2 ;  /* 0x000000168400720c */ /* 0x080fe40005741270 */
[-C--:B------:R-:W-:Y:S01]  /*70740*/  ISETP.LT.AND P4, PT, R135, R22.reuse, !P1 ;  /* 0x000000168700720c */ /* 0x080fe20004f81270 */
[----:B------:R-:W-:Y:S01]  /*70750*/  @P5 STG.E.U16 desc[UR6][R38.64], R68 ;  /* 0x0000004426005986 */ /* 0x000fe2000c101506 */
[----:B------:R-:W-:-:S02]  /*70760*/  ISETP.LT.AND P5, PT, R134, R22, !P1 ;  /* 0x000000168600720c */ /* 0x000fc40004fa1270 */
[----:B------:R-:W-:Y:S01]  /*70770*/  F2FP.F16.F32.PACK_AB R26, R58, R26 ;  /* 0x0000001a3a1a723e */ /* 0x000fe200000000ff */
[----:B------:R1:W-:Y:S01]  /*70780*/  @P6 STG.E.U16 desc[UR6][R36.64], R17 ;  /* 0x0000001124006986 */ /* 0x0003e2000c101506 */
[----:B------:R-:W-:Y:S01]  /*70790*/  ISETP.LT.AND P6, PT, R133, R22, !P1 ;  /* 0x000000168500720c */ /* 0x000fe20004fc1270 */
[----:B------:R-:W-:Y:S02]  /*707a0*/  VIADD R58, R136, 0x2 ;  /* 0x00000002883a7836 */ /* 0x000fe40000000000 */
[----:B------:R-:W-:Y:S01]  /*707b0*/  IMAD.IADD R15, R13, 0x1, R0 ;  /* 0x000000010d0f7824 */ /* 0x000fe200078e0200 */
[----:B------:R-:W-:Y:S01]  /*707c0*/  F2FP.F16.F32.PACK_AB R29, R61, R29 ;  /* 0x0000001d3d1d723e */ /* 0x000fe200000000ff */
[----:B0-----:R-:W-:Y:S01]  /*707d0*/  IMAD.WIDE R56, R13, 0x2, R2 ;  /* 0x000000020d387825 */ /* 0x001fe200078e0202 */
[----:B------:R-:W-:Y:S02]  /*707e0*/  F2FP.F16.F32.PACK_AB R28, R60, R28 ;  /* 0x0000001c3c1c723e */ /* 0x000fe400000000ff */
[----:B------:R-:W-:Y:S01]  /*707f0*/  F2FP.F16.F32.PACK_AB R27, R59, R27 ;  /* 0x0000001b3b1b723e */ /* 0x000fe200000000ff */
[----:B------:R-:W-:Y:S01]  /*70800*/  IMAD.WIDE R60, R15, 0x2, R4 ;  /* 0x000000020f3c7825 */ /* 0x000fe200078e0204 */
[----:B------:R-:W-:-:S02]  /*70810*/  ISETP.GE.AND P0, PT, R58, R23, PT ;  /* 0x000000173a00720c */ /* 0x000fc40003f06270 */
[----:B-1----:R-:W-:Y:S01]  /*70820*/  PRMT R17, R19, 0x7632, R17 ;  /* 0x0000763213117816 */ /* 0x002fe20000000011 */
[----:B------:R-:W-:Y:S01]  /*70830*/  IMAD.WIDE R58, R15, 0x2, R8 ;  /* 0x000000020f3a7825 */ /* 0x000fe200078e0208 */
[----:B------:R-:W-:Y:S02]  /*70840*/  PRMT R19, R100, 0x7632, R19 ;  /* 0x0000763264137816 */ /* 0x000fe40000000013 */
[----:B------:R-:W-:Y:S01]  /*70850*/  F2FP.F16.F32.PACK_AB R69, R101, R69 ;  /* 0x000000456545723e */ /* 0x000fe200000000ff */
[----:B------:R-:W-:Y:S01]  /*70860*/  IMAD.WIDE R36, R15, 0x2, R6 ;  /* 0x000000020f247825 */ /* 0x000fe200078e0206 */
[----:B------:R-:W-:Y:S01]  /*70870*/  @P2 STG.E.U16 desc[UR6][R56.64], R100 ;  /* 0x0000006438002986 */ /* 0x000fe2000c101506 */
[----:B------:R-:W-:-:S03]  /*70880*/  ISETP.LT.AND P1, PT, R132, R22, !P1 ;  /* 0x000000168400720c */ /* 0x000fc60004f21270 */
[----:B------:R0:W-:Y:S01]  /*70890*/  @P4 STG.E.U16 desc[UR6][R60.64], R17 ;  /* 0x000000113c004986 */ /* 0x0001e2000c101506 */
[----:B------:R-:W-:-:S03]  /*708a0*/  ISETP.LT.AND P4, PT, R135, R22, !P0 ;  /* 0x000000168700720c */ /* 0x000fc60004781270 */
[----:B------:R1:W-:Y:S01]  /*708b0*/  @P5 STG.E.U16 desc[UR6][R58.64], R19 ;  /* 0x000000133a005986 */ /* 0x0003e2000c101506 */
[----:B------:R-:W-:-:S03]  /*708c0*/  ISETP.LT.AND P5, PT, R134, R22, !P0 ;  /* 0x000000168600720c */ /* 0x000fc600047a1270 */
[----:B------:R2:W-:Y:S01]  /*708d0*/  @P6 STG.E.U16 desc[UR6][R36.64], R69 ;  /* 0x0000004524006986 */ /* 0x0005e2000c101506 */
[----:B------:R-:W-:Y:S01]  /*708e0*/  ISETP.LT.AND P6, PT, R133, R22, !P0 ;  /* 0x000000168500720c */ /* 0x000fe200047c1270 */
[----:B------:R-:W-:Y:S01]  /*708f0*/  IMAD.IADD R13, R15, 0x1, R0 ;  /* 0x000000010f0d7824 */ /* 0x000fe200078e0200 */
[----:B------:R-:W-:Y:S01]  /*70900*/  F2FP.F16.F32.PACK_AB R30, R62, R30 ;  /* 0x0000001e3e1e723e */ /* 0x000fe200000000ff */
[----:B------:R-:W-:Y:S01]  /*70910*/  VIADD R62, R136, 0x3 ;  /* 0x00000003883e7836 */ /* 0x000fe20000000000 */
[----:B0-----:R-:W-:Y:S01]  /*70920*/  PRMT R17, R69, 0x7632, R17 ;  /* 0x0000763245117816 */ /* 0x001fe20000000011 */
[----:B------:R-:W-:Y:S01]  /*70930*/  IMAD.WIDE R60, R15, 0x2, R2 ;  /* 0x000000020f3c7825 */ /* 0x000fe200078e0202 */
[----:B-1----:R-:W-:-:S03]  /*70940*/  PRMT R19, R70, 0x7632, R19 ;  /* 0x0000763246137816 */ /* 0x002fc60000000013 */
[----:B------:R-:W-:Y:S01]  /*70950*/  IMAD.WIDE R56, R13, 0x2, R4 ;  /* 0x000000020d387825 */ /* 0x000fe200078e0204 */
[----:B------:R-:W-:-:S03]  /*70960*/  ISETP.GE.AND P2, PT, R62, R23, PT ;  /* 0x000000173e00720c */ /* 0x000fc60003f46270 */
[C---:B------:R-:W-:Y:S01]  /*70970*/  IMAD.WIDE R38, R13.reuse, 0x2, R8 ;  /* 0x000000020d267825 */ /* 0x040fe200078e0208 */
[----:B------:R0:W-:Y:S03]  /*70980*/  @P1 STG.E.U16 desc[UR6][R60.64], R17 ;  /* 0x000000113c001986 */ /* 0x0001e6000c101506 */
[----:B--2---:R-:W-:Y:S01]  /*70990*/  IMAD.WIDE R36, R13, 0x2, R6 ;  /* 0x000000020d247825 */ /* 0x004fe200078e0206 */
[----:B------:R1:W-:Y:S01]  /*709a0*/  @P4 STG.E.U16 desc[UR6][R56.64], R21 ;  /* 0x0000001538004986 */ /* 0x0003e2000c101506 */
[-C--:B------:R-:W-:Y:S02]  /*709b0*/  ISETP.LT.AND P0, PT, R132, R22.reuse, !P0 ;  /* 0x000000168400720c */ /* 0x080fe40004701270 */
[-C--:B------:R-:W-:Y:S01]  /*709c0*/  ISETP.LT.AND P4, PT, R135, R22.reuse, !P2 ;  /* 0x000000168700720c */ /* 0x080fe20005781270 */
[----:B------:R-:W-:Y:S01]  /*709d0*/  @P5 STG.E.U16 desc[UR6][R38.64], R70 ;  /* 0x0000004626005986 */ /* 0x000fe2000c101506 */
[----:B------:R-:W-:-:S03]  /*709e0*/  ISETP.LT.AND P5, PT, R134, R22, !P2 ;  /* 0x000000168600720c */ /* 0x000fc600057a1270 */
[----:B------:R2:W-:Y:S01]  /*709f0*/  @P6 STG.E.U16 desc[UR6][R36.64], R19 ;  /* 0x0000001324006986 */ /* 0x0005e2000c101506 */
[----:B------:R-:W-:Y:S01]  /*70a00*/  ISETP.LT.AND P6, PT, R133, R22, !P2 ;  /* 0x000000168500720c */ /* 0x000fe200057c1270 */
[----:B------:R-:W-:Y:S02]  /*70a10*/  IMAD.IADD R15, R13, 0x1, R0 ;  /* 0x000000010d0f7824 */ /* 0x000fe400078e0200 */
[----:B------:R-:W-:Y:S01]  /*70a20*/  VIADD R62, R136, 0x4 ;  /* 0x00000004883e7836 */ /* 0x000fe20000000000 */
[----:B0-----:R-:W-:Y:S01]  /*70a30*/  PRMT R17, R21, 0x7632, R17 ;  /* 0x0000763215117816 */ /* 0x001fe20000000011 */
[----:B-1----:R-:W-:Y:S01]  /*70a40*/  IMAD.WIDE R56, R13, 0x2, R2 ;  /* 0x000000020d387825 */ /* 0x002fe200078e0202 */
[----:B------:R-:W-:-:S03]  /*70a50*/  F2FP.F16.F32.PACK_AB R71, R103, R71 ;  /* 0x000000476747723e */ /* 0x000fc600000000ff */
[C---:B------:R-:W-:Y:S01]  /*70a60*/  IMAD.WIDE R58, R15.reuse, 0x2, R4 ;  /* 0x000000020f3a7825 */ /* 0x040fe200078e0204 */
[----:B------:R-:W-:Y:S02]  /*70a70*/  ISETP.GE.AND P1, PT, R62, R23, PT ;  /* 0x000000173e00720c */ /* 0x000fe40003f26270 */
[----:B--2---:R-:W-:Y:S01]  /*70a80*/  PRMT R19, R102, 0x7632, R19 ;  /* 0x0000763266137816 */ /* 0x004fe20000000013 */
[C---:B------:R-:W-:Y:S01]  /*70a90*/  IMAD.WIDE R60, R15.reuse, 0x2, R8 ;  /* 0x000000020f3c7825 */ /* 0x040fe200078e0208 */
[----:B------:R0:W-:Y:S03]  /*70aa0*/  @P0 STG.E.U16 desc[UR6][R56.64], R102 ;  /* 0x0000006638000986 */ /* 0x0001e6000c101506 */
[----:B------:R-:W-:Y:S01]  /*70ab0*/  IMAD.WIDE R36, R15, 0x2, R6 ;  /* 0x000000020f247825 */ /* 0x000fe200078e0206 */
[----:B------:R-:W-:Y:S01]  /*70ac0*/  @P4 STG.E.U16 desc[UR6][R58.64], R17 ;  /* 0x000000113a004986 */ /* 0x000fe2000c101506 */
[----:B------:R-:W-:-:S02]  /*70ad0*/  ISETP.LT.AND P2, PT, R132, R22, !P2 ;  /* 0x000000168400720c */ /* 0x000fc40005741270 */
[-C--:B------:R-:W-:Y:S01]  /*70ae0*/  ISETP.LT.AND P4, PT, R135, R22.reuse, !P1 ;  /* 0x000000168700720c */ /* 0x080fe20004f81270 */
[----:B------:R1:W-:Y:S01]  /*70af0*/  @P5 STG.E.U16 desc[UR6][R60.64], R19 ;  /* 0x000000133c005986 */ /* 0x0003e2000c101506 */
[-C--:B------:R-:W-:Y:S01]  /*70b00*/  ISETP.LT.AND P5, PT, R134, R22.reuse, !P1 ;  /* 0x000000168600720c */ /* 0x080fe20004fa1270 */
[----:B------:R-:W-:Y:S02]  /*70b10*/  VIADD R62, R136, 0x5 ;  /* 0x00000005883e7836 */ /* 0x000fe40000000000 */
[----:B------:R2:W-:Y:S01]  /*70b20*/  @P6 STG.E.U16 desc[UR6][R36.64], R71 ;  /* 0x0000004724006986 */ /* 0x0005e2000c101506 */
[----:B------:R-:W-:Y:S01]  /*70b30*/  ISETP.LT.AND P6, PT, R133, R22, !P1 ;  /* 0x000000168500720c */ /* 0x000fe20004fc1270 */
[C---:B------:R-:W-:Y:S01]  /*70b40*/  IMAD.IADD R13, R15.reuse, 0x1, R0 ;  /* 0x000000010f0d7824 */ /* 0x040fe200078e0200 */
[----:B------:R-:W-:Y:S01]  /*70b50*/  F2FP.F16.F32.PACK_AB R40, R72, R40 ;  /* 0x000000284828723e */ /* 0x000fe200000000ff */
[----:B------:R-:W-:Y:S01]  /*70b60*/  IMAD.WIDE R38, R15, 0x2, R2 ;  /* 0x000000020f267825 */ /* 0x000fe200078e0202 */
[----:B------:R-:W-:-:S02]  /*70b70*/  F2FP.F16.F32.PACK_AB R31, R63, R31 ;  /* 0x0000001f3f1f723e */ /* 0x000fc400000000ff */
[----:B------:R-:W-:Y:S01]  /*70b80*/  ISETP.GE.AND P0, PT, R62, R23, PT ;  /* 0x000000173e00720c */ /* 0x000fe20003f06270 */
[----:B0-----:R-:W-:Y:S01]  /*70b90*/  IMAD.WIDE R56, R13, 0x2, R4 ;  /* 0x000000020d387825 */ /* 0x001fe200078e0204 */
[----:B-1----:R-:W-:Y:S02]  /*70ba0*/  PRMT R19, R71, 0x7632, R19 ;  /* 0x0000763247137816 */ /* 0x002fe40000000013 */
[C---:B------:R-:W-:Y:S01]  /*70bb0*/  PRMT R17, R40.reuse, 0x7610, R17 ;  /* 0x0000761028117816 */ /* 0x040fe20000000011 */
[C---:B------:R-:W-:Y:S01]  /*70bc0*/  IMAD.WIDE R62, R13.reuse, 0x2, R8 ;  /* 0x000000020d3e7825 */ /* 0x040fe200078e0208 */
[----:B------:R-:W-:Y:S01]  /*70bd0*/  PRMT R21, R40, 0x7632, R21 ;  /* 0x0000763228157816 */ /* 0x000fe20000000015 */
[----:B------:R0:W-:Y:S02]  /*70be0*/  @P2 STG.E.U16 desc[UR6][R38.64], R19 ;  /* 0x0000001326002986 */ /* 0x0001e4000c101506 */
[----:B--2---:R-:W-:Y:S01]  /*70bf0*/  IMAD.WIDE R36, R13, 0x2, R6 ;  /* 0x000000020d247825 */ /* 0x004fe200078e0206 */
[-C--:B------:R-:W-:Y:S01]  /*70c00*/  ISETP.LT.AND P1, PT, R132, R22.reuse, !P1 ;  /* 0x000000168400720c */ /* 0x080fe20004f21270 */
[----:B------:R-:W-:Y:S01]  /*70c10*/  @P4 STG.E.U16 desc[UR6][R56.64], R11 ;  /* 0x0000000b38004986 */ /* 0x000fe2000c101506 */
        /* <DEDUP_REMOVED lines=8> */
[----:B------:R-:W-:Y:S01]  /*70ca0*/  F2FP.F16.F32.PACK_AB R41, R41, R104 ;  /* 0x000000682929723e */ /* 0x000fe200000000ff */
[----:B0-----:R-:W-:Y:S01]  /*70cb0*/  IMAD.WIDE R38, R13, 0x2, R2 ;  /* 0x000000020d267825 */ /* 0x001fe200078e0202 */
[----:B------:R-:W-:Y:S02]  /*70cc0*/  PRMT R13, R11, 0x7632, R13 ;  /* 0x000076320b0d7816 */ /* 0x000fe4000000000d */
[----:B-1----:R-:W-:Y:S01]  /*70cd0*/  PRMT R17, R41, 0x7632, R17 ;  /* 0x0000763229117816 */ /* 0x002fe20000000011 */
[----:B------:R-:W-:Y:S01]  /*70ce0*/  IMAD.WIDE R58, R15, 0x2, R4 ;  /* 0x000000020f3a7825 */ /* 0x000fe200078e0204 */
[----:B------:R-:W-:-:S02]  /*70cf0*/  F2FP.F16.F32.PACK_AB R73, R105, R73 ;  /* 0x000000496949723e */ /* 0x000fc400000000ff */
[----:B------:R-:W-:Y:S01]  /*70d00*/  ISETP.GE.AND P2, PT, R64, R23, PT ;  /* 0x000000174000720c */ /* 0x000fe20003f46270 */
[C---:B------:R-:W-:Y:S01]  /*70d10*/  IMAD.WIDE R56, R15.reuse, 0x2, R8 ;  /* 0x000000020f387825 */ /* 0x040fe200078e0208 */
[----:B------:R0:W-:Y:S03]  /*70d20*/  @P1 STG.E.U16 desc[UR6][R38.64], R41 ;  /* 0x0000002926001986 */ /* 0x0001e6000c101506 */
[----:B--2---:R-:W-:Y:S01]  /*70d30*/  IMAD.WIDE R36, R15, 0x2, R6 ;  /* 0x000000020f247825 */ /* 0x004fe200078e0206 */
[----:B------:R-:W-:Y:S01]  /*70d40*/  @P4 STG.E.U16 desc[UR6][R58.64], R13 ;  /* 0x0000000d3a004986 */ /* 0x000fe2000c101506 */
[-C--:B------:R-:W-:Y:S02]  /*70d50*/  ISETP.LT.AND P0, PT, R132, R22.reuse, !P0 ;  /* 0x000000168400720c */ /* 0x080fe40004701270 */
[-C--:B------:R-:W-:Y:S01]  /*70d60*/  ISETP.LT.AND P4, PT, R135, R22.reuse, !P2 ;  /* 0x000000168700720c */ /* 0x080fe20005781270 */
[----:B------:R-:W-:Y:S01]  /*70d70*/  @P5 STG.E.U16 desc[UR6][R56.64], R17 ;  /* 0x0000001138005986 */ /* 0x000fe2000c101506 */
[----:B------:R-:W-:Y:S01]  /*70d80*/  ISETP.LT.AND P5, PT, R134, R22, !P2 ;  /* 0x000000168600720c */ /* 0x000fe200057a1270 */
[----:B------:R-:W-:-:S02]  /*70d90*/  VIADD R40, R136, 0x7 ;  /* 0x0000000788287836 */ /* 0x000fc40000000000 */
[----:B------:R1:W-:Y:S01]  /*70da0*/  @P6 STG.E.U16 desc[UR6][R36.64], R73 ;  /* 0x0000004924006986 */ /* 0x0003e2000c101506 */
[----:B------:R-:W-:Y:S01]  /*70db0*/  ISETP.LT.AND P6, PT, R133, R22, !P2 ;  /* 0x000000168500720c */ /* 0x000fe200057c1270 */
[C---:B------:R-:W-:Y:S01]  /*70dc0*/  IMAD.IADD R11, R15.reuse, 0x1, R0 ;  /* 0x000000010f0b7824 */ /* 0x040fe200078e0200 */
[----:B------:R-:W-:Y:S01]  /*70dd0*/  F2FP.F16.F32.PACK_AB R42, R74, R42 ;  /* 0x0000002a4a2a723e */ /* 0x000fe200000000ff */
[----:B0-----:R-:W-:Y:S01]  /*70de0*/  IMAD.WIDE R38, R15, 0x2, R2 ;  /* 0x000000020f267825 */ /* 0x001fe200078e0202 */
[----:B------:R-:W-:Y:S02]  /*70df0*/  PRMT R19, R73, 0x7632, R19 ;  /* 0x0000763249137816 */ /* 0x000fe40000000013 */
[----:B------:R-:W-:Y:S01]  /*70e00*/  ISETP.GE.AND P1, PT, R40, R23, PT ;  /* 0x000000172800720c */ /* 0x000fe20003f26270 */
[----:B------:R-:W-:Y:S01]  /*70e10*/  IMAD.WIDE R40, R11, 0x2, R8 ;  /* 0x000000020b287825 */ /* 0x000fe200078e0208 */
[----:B------:R-:W-:-:S03]  /*70e20*/  PRMT R15, R42, 0x7610, R15 ;  /* 0x000076102a0f7816 */ /* 0x000fc6000000000f */
[C---:B-1----:R-:W-:Y:S01]  /*70e30*/  IMAD.WIDE R36, R11.reuse, 0x2, R4 ;  /* 0x000000020b247825 */ /* 0x042fe200078e0204 */
[----:B------:R-:W-:Y:S01]  /*70e40*/  PRMT R17, R42, 0x7632, R17 ;  /* 0x000076322a117816 */ /* 0x000fe20000000011 */
[----:B------:R0:W-:Y:S02]  /*70e50*/  @P0 STG.E.U16 desc[UR6][R38.64], R19 ;  /* 0x0000001326000986 */ /* 0x0001e4000c101506 */
[----:B------:R-:W-:Y:S01]  /*70e60*/  IMAD.WIDE R56, R11, 0x2, R6 ;  /* 0x000000020b387825 */ /* 0x000fe200078e0206 */
[-C--:B------:R-:W-:Y:S01]  /*70e70*/  ISETP.LT.AND P2, PT, R132, R22.reuse, !P2 ;  /* 0x000000168400720c */ /* 0x080fe20005741270 */
        /* <DEDUP_REMOVED lines=10> */
[----:B-1----:R-:W-:Y:S01]  /*70f20*/  IMAD.WIDE R10, R11, 0x2, R2 ;  /* 0x000000020b0a7825 */ /* 0x002fe200078e0202 */
[----:B------:R-:W-:-:S03]  /*70f30*/  PRMT R21, R43, 0x7632, R21 ;  /* 0x000076322b157816 */ /* 0x000fc60000000015 */
[----:B------:R-:W-:Y:S01]  /*70f40*/  IMAD.WIDE R36, R13, 0x2, R4 ;  /* 0x000000020d247825 */ /* 0x000fe200078e0204 */
[----:B------:R-:W-:Y:S02]  /*70f50*/  F2FP.F16.F32.PACK_AB R75, R107, R75 ;  /* 0x0000004b6b4b723e */ /* 0x000fe400000000ff */
[----:B------:R-:W-:Y:S01]  /*70f60*/  ISETP.GE.AND P0, PT, R60, R23, PT ;  /* 0x000000173c00720c */ /* 0x000fe20003f06270 */
[C---:B------:R-:W-:Y:S01]  /*70f70*/  IMAD.WIDE R38, R13.reuse, 0x2, R8 ;  /* 0x000000020d267825 */ /* 0x040fe200078e0208 */
[----:B------:R0:W-:Y:S03]  /*70f80*/  @P2 STG.E.U16 desc[UR6][R10.64], R43 ;  /* 0x0000002b0a002986 */ /* 0x0001e6000c101506 */
[----:B--2---:R-:W-:Y:S01]  /*70f90*/  IMAD.WIDE R40, R13, 0x2, R6 ;  /* 0x000000020d287825 */ /* 0x004fe200078e0206 */
[----:B------:R1:W-:Y:S01]  /*70fa0*/  @P4 STG.E.U16 desc[UR6][R36.64], R19 ;  /* 0x0000001324004986 */ /* 0x0003e2000c101506 */
[----:B------:R-:W-:-:S02]  /*70fb0*/  ISETP.LT.AND P1, PT, R132, R22, !P1 ;  /* 0x000000168400720c */ /* 0x000fc40004f21270 */
[-C--:B------:R-:W-:Y:S01]  /*70fc0*/  ISETP.LT.AND P4, PT, R135, R22.reuse, !P0 ;  /* 0x000000168700720c */ /* 0x080fe20004781270 */
[----:B------:R2:W-:Y:S01]  /*70fd0*/  @P5 STG.E.U16 desc[UR6][R38.64], R21 ;  /* 0x0000001526005986 */ /* 0x0005e2000c101506 */
[----:B------:R-:W-:-:S03]  /*70fe0*/  ISETP.LT.AND P5, PT, R134, R22, !P0 ;  /* 0x000000168600720c */ /* 0x000fc600047a1270 */
[----:B------:R4:W-:Y:S01]  /*70ff0*/  @P6 STG.E.U16 desc[UR6][R40.64], R75 ;  /* 0x0000004b28006986 */ /* 0x0009e2000c101506 */
[----:B------:R-:W-:Y:S01]  /*71000*/  ISETP.LT.AND P6, PT, R133, R22, !P0 ;  /* 0x000000168500720c */ /* 0x000fe200047c1270 */
[----:B------:R-:W-:Y:S01]  /*71010*/  IMAD.IADD R15, R13, 0x1, R0 ;  /* 0x000000010d0f7824 */ /* 0x000fe200078e0200 */
[----:B------:R-:W-:Y:S01]  /*71020*/  F2FP.F16.F32.PACK_AB R44, R76, R44 ;  /* 0x0000002c4c2c723e */ /* 0x000fe200000000ff */
[----:B------:R-:W-:Y:S01]  /*71030*/  VIADD R42, R136, 0x9 ;  /* 0x00000009882a7836 */ /* 0x000fe20000000000 */
[----:B---3--:R-:W-:Y:S01]  /*71040*/  PRMT R17, R75, 0x7632, R17 ;  /* 0x000076324b117816 */ /* 0x008fe20000000011 */
[----:B0-----:R-:W-:Y:S01]  /*71050*/  IMAD.WIDE R10, R13, 0x2, R2 ;  /* 0x000000020d0a7825 */ /* 0x001fe200078e0202 */
[----:B------:R-:W-:-:S03]  /*71060*/  PRMT R13, R44, 0x7632, R13 ;  /* 0x000076322c0d7816 */ /* 0x000fc6000000000d */
[----:B-1----:R-:W-:Y:S01]  /*71070*/  IMAD.WIDE R36, R15, 0x2, R4 ;  /* 0x000000020f247825 */ /* 0x002fe200078e0204 */
[----:B------:R-:W-:-:S03]  /*71080*/  ISETP.GE.AND P2, PT, R42, R23, PT ;  /* 0x000000172a00720c */ /* 0x000fc60003f46270 */
[C---:B--2---:R-:W-:Y:S01]  /*71090*/  IMAD.WIDE R38, R15.reuse, 0x2, R8 ;  /* 0x000000020f267825 */ /* 0x044fe200078e0208 */
[----:B------:R0:W-:Y:S03]  /*710a0*/  @P1 STG.E.U16 desc[UR6][R10.64], R17 ;  /* 0x000000110a001986 */ /* 0x0001e6000c101506 */
[----:B----4-:R-:W-:Y:S01]  /*710b0*/  IMAD.WIDE R40, R15, 0x2, R6 ;  /* 0x000000020f287825 */ /* 0x010fe200078e0206 */
[----:B------:R1:W-:Y:S01]  /*710c0*/  @P4 STG.E.U16 desc[UR6][R36.64], R12 ;  /* 0x0000000c24004986 */ /* 0x0003e2000c101506 */
[-C--:B------:R-:W-:Y:S02]  /*710d0*/  ISETP.LT.AND P0, PT, R132, R22.reuse, !P0 ;  /* 0x000000168400720c */ /* 0x080fe40004701270 */
[-C--:B------:R-:W-:Y:S01]  /*710e0*/  ISETP.LT.AND P4, PT, R135, R22.reuse, !P2 ;  /* 0x000000168700720c */ /* 0x080fe20005781270 */
[----:B------:R-:W-:Y:S01]  /*710f0*/  @P5 STG.E.U16 desc[UR6][R38.64], R44 ;  /* 0x0000002c26005986 */ /* 0x000fe2000c101506 */
[----:B------:R-:W-:-:S03]  /*71100*/  ISETP.LT.AND P5, PT, R134, R22, !P2 ;  /* 0x000000168600720c */ /* 0x000fc600057a1270 */
[----:B------:R2:W-:Y:S01]  /*71110*/  @P6 STG.E.U16 desc[UR6][R40.64], R13 ;  /* 0x0000000d28006986 */ /* 0x0005e2000c101506 */
[----:B------:R-:W-:Y:S01]  /*71120*/  ISETP.LT.AND P6, PT, R133, R22, !P2 ;  /* 0x000000168500720c */ /* 0x000fe200057c1270 */
[----:B0-----:R-:W-:Y:S01]  /*71130*/  IMAD.IADD R17, R15, 0x1, R0 ;  /* 0x000000010f117824 */ /* 0x001fe200078e0200 */
[----:B------:R-:W-:Y:S01]  /*71140*/  F2FP.F16.F32.PACK_AB R45, R45, R108 ;  /* 0x0000006c2d2d723e */ /* 0x000fe200000000ff */
[----:B------:R-:W-:Y:S01]  /*71150*/  IMAD.WIDE R10, R15, 0x2, R2 ;  /* 0x000000020f0a7825 */ /* 0x000fe200078e0202 */
[----:B------:R-:W-:Y:S02]  /*71160*/  IADD3 R42, PT, PT, R136, 0xa, RZ ;  /* 0x0000000a882a7810 */ /* 0x000fe40007ffe0ff */
[----:B------:R-:W-:Y:S01]  /*71170*/  PRMT R19, R12, 0x7632, R19 ;  /* 0x000076320c137816 */ /* 0x000fe20000000013 */
[----:B-1----:R-:W-:Y:S01]  /*71180*/  IMAD.WIDE R36, R17, 0x2, R8 ;  /* 0x0000000211247825 */ /* 0x002fe200078e0208 */
[----:B------:R-:W-:-:S03]  /*71190*/  PRMT R21, R45, 0x7632, R21 ;  /* 0x000076322d157816 */ /* 0x000fc60000000015 */
[----:B--2---:R-:W-:Y:S01]  /*711a0*/  IMAD.WIDE R12, R17, 0x2, R4 ;  /* 0x00000002110c7825 */ /* 0x004fe200078e0204 */
[----:B------:R-:W-:Y:S02]  /*711b0*/  F2FP.F16.F32.PACK_AB R77, R109, R77 ;  /* 0x0000004d6d4d723e */ /* 0x000fe400000000ff */
[----:B------:R-:W-:Y:S01]  /*711c0*/  ISETP.GE.AND P1, PT, R42, R23, PT ;  /* 0x000000172a00720c */ /* 0x000fe20003f26270 */
[----:B------:R-:W-:Y:S01]  /*711d0*/  IMAD.WIDE R38, R17, 0x2, R6 ;  /* 0x0000000211267825 */ /* 0x000fe200078e0206 */
[----:B------:R0:W-:Y:S01]  /*711e0*/  @P0 STG.E.U16 desc[UR6][R10.64], R45 ;  /* 0x0000002d0a000986 */ /* 0x0001e2000c101506 */
        /* <DEDUP_REMOVED lines=10> */
[----:B------:R-:W-:Y:S01]  /*71290*/  PRMT R41, R77, 0x7632, R41 ;  /* 0x000076324d297816 */ /* 0x000fe20000000029 */
[----:B0-----:R-:W-:Y:S01]  /*712a0*/  IMAD.WIDE R10, R17, 0x2, R2 ;  /* 0x00000002110a7825 */ /* 0x001fe200078e0202 */
[----:B-1----:R-:W-:-:S03]  /*712b0*/  PRMT R19, R46, 0x7632, R19 ;  /* 0x000076322e137816 */ /* 0x002fc60000000013 */
[----:B------:R-:W-:Y:S01]  /*712c0*/  IMAD.WIDE R12, R15, 0x2, R4 ;  /* 0x000000020f0c7825 */ /* 0x000fe200078e0204 */
[----:B------:R-:W-:-:S03]  /*712d0*/  ISETP.GE.AND P0, PT, R42, R23, PT ;  /* 0x000000172a00720c */ /* 0x000fc60003f06270 */
[C---:B--2---:R-:W-:Y:S01]  /*712e0*/  IMAD.WIDE R36, R15.reuse, 0x2, R8 ;  /* 0x000000020f247825 */ /* 0x044fe200078e0208 */
[----:B------:R0:W-:Y:S03]  /*712f0*/  @P2 STG.E.U16 desc[UR6][R10.64], R41 ;  /* 0x000000290a002986 */ /* 0x0001e6000c101506 */
[----:B---3--:R-:W-:Y:S01]  /*71300*/  IMAD.WIDE R38, R15, 0x2, R6 ;  /* 0x000000020f267825 */ /* 0x008fe200078e0206 */
[----:B------:R1:W-:Y:S01]  /*71310*/  @P4 STG.E.U16 desc[UR6][R12.64], R14 ;  /* 0x0000000e0c004986 */ /* 0x0003e2000c101506 */
[-C--:B------:R-:W-:Y:S02]  /*71320*/  ISETP.LT.AND P1, PT, R132, R22.reuse, !P1 ;  /* 0x000000168400720c */ /* 0x080fe40004f21270 */
[-C--:B------:R-:W-:Y:S01]  /*71330*/  ISETP.LT.AND P4, PT, R135, R22.reuse, !P0 ;  /* 0x000000168700720c */ /* 0x080fe20004781270 */
[----:B------:R-:W-:Y:S01]  /*71340*/  @P5 STG.E.U16 desc[UR6][R36.64], R46 ;  /* 0x0000002e24005986 */ /* 0x000fe2000c101506 */
        /* <DEDUP_REMOVED lines=8> */
[----:B------:R-:W-:-:S03]  /*713d0*/  F2FP.F16.F32.PACK_AB R79, R111, R79 ;  /* 0x0000004f6f4f723e */ /* 0x000fc600000000ff */
[----:B-1----:R-:W-:Y:S01]  /*713e0*/  IMAD.WIDE R12, R17, 0x2, R4 ;  /* 0x00000002110c7825 */ /* 0x002fe200078e0204 */
[----:B------:R-:W-:Y:S02]  /*713f0*/  ISETP.GE.AND P2, PT, R40, R23, PT ;  /* 0x000000172800720c */ /* 0x000fe40003f46270 */
[----:B--2---:R-:W-:Y:S01]  /*71400*/  PRMT R39, R47, 0x7632, R39 ;  /* 0x000076322f277816 */ /* 0x004fe20000000027 */
[C---:B------:R-:W-:Y:S01]  /*71410*/  IMAD.WIDE R14, R17.reuse, 0x2, R8 ;  /* 0x00000002110e7825 */ /* 0x040fe200078e0208 */
[----:B------:R0:W-:Y:S03]  /*71420*/  @P1 STG.E.U16 desc[UR6][R10.64], R47 ;  /* 0x0000002f0a001986 */ /* 0x0001e6000c101506 */
[----:B------:R-:W-:Y:S01]  /*71430*/  IMAD.WIDE R36, R17, 0x2, R6 ;  /* 0x0000000211247825 */ /* 0x000fe200078e0206 */
[----:B------:R1:W-:Y:S01]  /*71440*/  @P4 STG.E.U16 desc[UR6][R12.64], R21 ;  /* 0x000000150c004986 */ /* 0x0003e2000c101506 */
[----:B------:R-:W-:-:S02]  /*71450*/  ISETP.LT.AND P0, PT, R132, R22, !P0 ;  /* 0x000000168400720c */ /* 0x000fc40004701270 */
[-C--:B------:R-:W-:Y:S01]  /*71460*/  ISETP.LT.AND P4, PT, R135, R22.reuse, !P2 ;  /* 0x000000168700720c */ /* 0x080fe20005781270 */
[----:B------:R2:W-:Y:S01]  /*71470*/  @P5 STG.E.U16 desc[UR6][R14.64], R39 ;  /* 0x000000270e005986 */ /* 0x0005e2000c101506 */
[----:B------:R-:W-:Y:S01]  /*71480*/  VIADD R40, R136, 0xd ;  /* 0x0000000d88287836 */ /* 0x000fe20000000000 */
[-C--:B------:R-:W-:Y:S02]  /*71490*/  ISETP.LT.AND P5, PT, R134, R22.reuse, !P2 ;  /* 0x000000168600720c */ /* 0x080fe400057a1270 */
[----:B------:R3:W-:Y:S01]  /*714a0*/  @P6 STG.E.U16 desc[UR6][R36.64], R79 ;  /* 0x0000004f24006986 */ /* 0x0007e2000c101506 */
[----:B------:R-:W-:Y:S01]  /*714b0*/  ISETP.LT.AND P6, PT, R133, R22, !P2 ;  /* 0x000000168500720c */ /* 0x000fe200057c1270 */
[C---:B------:R-:W-:Y:S01]  /*714c0*/  IMAD.IADD R19, R17.reuse, 0x1, R0 ;  /* 0x0000000111137824 */ /* 0x040fe200078e0200 */
[----:B------:R-:W-:Y:S01]  /*714d0*/  F2FP.F16.F32.PACK_AB R48, R80, R48 ;  /* 0x000000305030723e */ /* 0x000fe200000000ff */
[----:B0-----:R-:W-:Y:S01]  /*714e0*/  IMAD.WIDE R10, R17, 0x2, R2 ;  /* 0x00000002110a7825 */ /* 0x001fe200078e0202 */
[----:B------:R-:W-:-:S02]  /*714f0*/  ISETP.GE.AND P1, PT, R40, R23, PT ;  /* 0x000000172800720c */ /* 0x000fc40003f26270 */
[----:B------:R-:W-:Y:S01]  /*71500*/  PRMT R40, R79, 0x7632, R40 ;  /* 0x000076324f287816 */ /* 0x000fe20000000028 */
[----:B-1----:R-:W-:Y:S01]  /*71510*/  IMAD.WIDE R12, R19, 0x2, R4 ;  /* 0x00000002130c7825 */ /* 0x002fe200078e0204 */
[----:B------:R-:W-:-:S03]  /*71520*/  PRMT R17, R48, 0x7632, R17 ;  /* 0x0000763230117816 */ /* 0x000fc60000000011 */
        /* <DEDUP_REMOVED lines=12> */
[----:B------:R-:W-:Y:S02]  /*715f0*/  VIADD R38, R136, 0xe ;  /* 0x0000000e88267836 */ /* 0x000fe40000000000 */
[----:B0-----:R-:W-:Y:S01]  /*71600*/  IMAD.WIDE R10, R19, 0x2, R2 ;  /* 0x00000002130a7825 */ /* 0x001fe200078e0202 */
[----:B------:R-:W-:-:S03]  /*71610*/  PRMT R39, R49, 0x7632, R39 ;  /* 0x0000763231277816 */ /* 0x000fc60000000027 */
[----:B-1----:R-:W-:Y:S01]  /*71620*/  IMAD.WIDE R12, R21, 0x2, R4 ;  /* 0x00000002150c7825 */ /* 0x002fe200078e0204 */
[----:B--2---:R-:W-:-:S03]  /*71630*/  PRMT R37, R16, 0x7632, R37 ;  /* 0x0000763210257816 */ /* 0x004fc60000000025 */
[----:B------:R-:W-:Y:S01]  /*71640*/  IMAD.WIDE R14, R21, 0x2, R8 ;  /* 0x00000002150e7825 */ /* 0x000fe200078e0208 */
[----:B------:R-:W-:Y:S02]  /*71650*/  F2FP.F16.F32.PACK_AB R81, R113, R81 ;  /* 0x000000517151723e */ /* 0x000fe400000000ff */
[----:B------:R-:W-:Y:S01]  /*71660*/  ISETP.GE.AND P0, PT, R38, R23, PT ;  /* 0x000000172600720c */ /* 0x000fe20003f06270 */
[----:B------:R-:W-:Y:S01]  /*71670*/  IMAD.WIDE R16, R21, 0x2, R6 ;  /* 0x0000000215107825 */ /* 0x000fe200078e0206 */
[----:B------:R0:W-:Y:S01]  /*71680*/  @P2 STG.E.U16 desc[UR6][R10.64], R49 ;  /* 0x000000310a002986 */ /* 0x0001e2000c101506 */
[----:B------:R-:W-:-:S03]  /*71690*/  ISETP.LT.AND P1, PT, R132, R22, !P1 ;  /* 0x000000168400720c */ /* 0x000fc60004f21270 */
[----:B------:R1:W-:Y:S01]  /*716a0*/  @P4 STG.E.U16 desc[UR6][R12.64], R37 ;  /* 0x000000250c004986 */ /* 0x0003e2000c101506 */
[-C--:B------:R-:W-:Y:S01]  /*716b0*/  ISETP.LT.AND P4, PT, R135, R22.reuse, !P0 ;  /* 0x000000168700720c */ /* 0x080fe20004781270 */
[----:B------:R-:W-:Y:S02]  /*716c0*/  VIADD R38, R136, 0xf ;  /* 0x0000000f88267836 */ /* 0x000fe40000000000 */
[----:B------:R2:W-:Y:S01]  /*716d0*/  @P5 STG.E.U16 desc[UR6][R14.64], R39 ;  /* 0x000000270e005986 */ /* 0x0005e2000c101506 */
[----:B------:R-:W-:-:S03]  /*716e0*/  ISETP.LT.AND P5, PT, R134, R22, !P0 ;  /* 0x000000168600720c */ /* 0x000fc600047a1270 */
[----:B------:R3:W-:Y:S01]  /*716f0*/  @P6 STG.E.U16 desc[UR6][R16.64], R81 ;  /* 0x0000005110006986 */ /* 0x0007e2000c101506 */
[----:B------:R-:W-:Y:S01]  /*71700*/  ISETP.LT.AND P6, PT, R133, R22, !P0 ;  /* 0x000000168500720c */ /* 0x000fe200047c1270 */
[C---:B------:R-:W-:Y:S01]  /*71710*/  IMAD.IADD R19, R21.reuse, 0x1, R0 ;  /* 0x0000000115137824 */ /* 0x040fe200078e0200 */
[----:B------:R-:W-:Y:S01]  /*71720*/  F2FP.F16.F32.PACK_AB R50, R82, R50 ;  /* 0x000000325232723e */ /* 0x000fe200000000ff */
[----:B0-----:R-:W-:Y:S01]  /*71730*/  IMAD.WIDE R10, R21, 0x2, R2 ;  /* 0x00000002150a7825 */ /* 0x001fe200078e0202 */
[----:B------:R-:W-:Y:S02]  /*71740*/  ISETP.GE.AND P2, PT, R38, R23, PT ;  /* 0x000000172600720c */ /* 0x000fe40003f46270 */
        /* <DEDUP_REMOVED lines=18> */
[----:B------:R-:W-:-:S03]  /*71870*/  PRMT R39, R51, 0x7632, R39 ;  /* 0x0000763233277816 */ /* 0x000fc60000000027 */
[----:B-1----:R-:W-:Y:S01]  /*71880*/  IMAD.WIDE R12, R21, 0x2, R4 ;  /* 0x00000002150c7825 */ /* 0x002fe200078e0204 */
[----:B------:R-:W-:Y:S02]  /*71890*/  F2FP.F16.F32.PACK_AB R83, R115, R83 ;  /* 0x000000537353723e */ /* 0x000fe400000000ff */
[----:B------:R-:W-:Y:S01]  /*718a0*/  ISETP.GE.AND P1, PT, R36, R23, PT ;  /* 0x000000172400720c */ /* 0x000fe20003f26270 */
[C---:B--2---:R-:W-:Y:S01]  /*718b0*/  IMAD.WIDE R14, R21.reuse, 0x2, R8 ;  /* 0x00000002150e7825 */ /* 0x044fe200078e0208 */
[----:B------:R0:W-:Y:S03]  /*718c0*/  @P0 STG.E.U16 desc[UR6][R10.64], R51 ;  /* 0x000000330a000986 */ /* 0x0001e6000c101506 */
[----:B---3--:R-:W-:Y:S01]  /*718d0*/  IMAD.WIDE R16, R21, 0x2, R6 ;  /* 0x0000000215107825 */ /* 0x008fe200078e0206 */
        /* <DEDUP_REMOVED lines=41> */
[----:B------:R-:W-:-:S03]  /*71b70*/  ISETP.LT.AND P5, PT, R134, R22, !P2 ;  /* 0x000000168600720c */ /* 0x000fc600057a1270 */
[----:B------:R3:W-:Y:S01]  /*71b80*/  @P6 STG.E.U16 desc[UR6][R16.64], R85 ;  /* 0x0000005510006986 */ /* 0x0007e2000c101506 */
[----:B------:R-:W-:Y:S01]  /*71b90*/  ISETP.LT.AND P6, PT, R133, R22, !P2 ;  /* 0x000000168500720c */ /* 0x000fe200057c1270 */
[----:B------:R-:W-:Y:S02]  /*71ba0*/  IMAD.IADD R19, R21, 0x1, R0 ;  /* 0x0000000115137824 */ /* 0x000fe400078e0200 */
[----:B------:R-:W-:Y:S01]  /*71bb0*/  VIADD R18, R136, 0x13 ;  /* 0x0000001388127836 */ /* 0x000fe20000000000 */
[----:B------:R-:W-:Y:S01]  /*71bc0*/  PRMT R37, R85, 0x7632, R37 ;  /* 0x0000763255257816 */ /* 0x000fe20000000025 */
[----:B0-----:R-:W-:Y:S01]  /*71bd0*/  IMAD.WIDE R10, R21, 0x2, R2 ;  /* 0x00000002150a7825 */ /* 0x001fe200078e0202 */
[----:B-1----:R-:W-:-:S03]  /*71be0*/  PRMT R36, R54, 0x7632, R36 ;  /* 0x0000763236247816 */ /* 0x002fc60000000024 */
[C---:B------:R-:W-:Y:S01]  /*71bf0*/  IMAD.WIDE R12, R19.reuse, 0x2, R4 ;  /* 0x00000002130c7825 */ /* 0x040fe200078e0204 */
        /* <DEDUP_REMOVED lines=12> */
[C---:B------:R-:W-:Y:S02]  /*71cc0*/  IMAD.IADD R21, R19.reuse, 0x1, R0 ;  /* 0x0000000113157824 */ /* 0x040fe400078e0200 */
[----:B------:R-:W-:Y:S01]  /*71cd0*/  VIADD R18, R136, 0x14 ;  /* 0x0000001488127836 */ /* 0x000fe20000000000 */
[----:B------:R-:W-:Y:S01]  /*71ce0*/  PRMT R20, R86, 0x7632, R20 ;  /* 0x0000763256147816 */ /* 0x000fe20000000014 */
[----:B0-----:R-:W-:Y:S01]  /*71cf0*/  IMAD.WIDE R10, R19, 0x2, R2 ;  /* 0x00000002130a7825 */ /* 0x001fe200078e0202 */
        /* <DEDUP_REMOVED lines=18> */
[----:B------:R-:W-:-:S03]  /*71e20*/  PRMT R20, R24, 0x7632, R20 ;  /* 0x0000763218147816 */ /* 0x000fc60000000014 */
[C---:B-1----:R-:W-:Y:S01]  /*71e30*/  IMAD.WIDE R12, R19.reuse, 0x2, R4 ;  /* 0x00000002130c7825 */ /* 0x042fe200078e0204 */
        /* <DEDUP_REMOVED lines=47> */
[-C--:B------:R-:W-:Y:S01]  /*72130*/  ISETP.LT.AND P6, PT, R133, R22.reuse, !P0 ;  /* 0x000000168500720c */ /* 0x080fe200047c1270 */
[C---:B------:R-:W-:Y:S01]  /*72140*/  IMAD.IADD R21, R19.reuse, 0x1, R0 ;  /* 0x0000000113157824 */ /* 0x040fe200078e0200 */
[----:B------:R-:W-:Y:S01]  /*72150*/  IADD3 R18, PT, PT, R136, 0x18, RZ ;  /* 0x0000001888127810 */ /* 0x000fe20007ffe0ff */
[----:B0-----:R-:W-:Y:S01]  /*72160*/  IMAD.WIDE R10, R19, 0x2, R2 ;  /* 0x00000002130a7825 */ /* 0x001fe200078e0202 */
[----:B------:R-:W-:Y:S02]  /*72170*/  PRMT R24, R90, 0x7632, R24 ;  /* 0x000076325a187816 */ /* 0x000fe40000000018 */
[----:B------:R-:W-:Y:S01]  /*72180*/  PRMT R20, R27, 0x7632, R20 ;  /* 0x000076321b147816 */ /* 0x000fe20000000014 */
        /* <DEDUP_REMOVED lines=78> */
[----:B------:R-:W-:Y:S01]  /*72670*/  @P4 STG.E.U16 desc[UR6][R12.64], R31 ;  /* 0x0000001f0c004986 */ /* 0x000fe2000c101506 */
[----:B------:R-:W-:-:S02]  /*72680*/  ISETP.LT.AND P2, PT, R132, R22, !P2 ;  /* 0x000000168400720c */ /* 0x000fc40005741270 */
[-C--:B------:R-:W-:Y:S01]  /*72690*/  ISETP.LT.AND P4, PT, R135, R22.reuse, !P1 ;  /* 0x000000168700720c */ /* 0x080fe20004f81270 */
[----:B------:R1:W-:Y:S01]  /*726a0*/  @P5 STG.E.U16 desc[UR6][R14.64], R24 ;  /* 0x000000180e005986 */ /* 0x0003e2000c101506 */
[----:B------:R-:W-:-:S03]  /*726b0*/  ISETP.LT.AND P5, PT, R134, R22, !P1 ;  /* 0x000000168600720c */ /* 0x000fc60004fa1270 */
[----:B------:R2:W-:Y:S01]  /*726c0*/  @P6 STG.E.U16 desc[UR6][R16.64], R95 ;  /* 0x0000005f10006986 */ /* 0x0005e2000c101506 */
[----:B------:R-:W-:Y:S01]  /*726d0*/  ISETP.LT.AND P6, PT, R133, R22, !P1 ;  /* 0x000000168500720c */ /* 0x000fe20004fc1270 */
[----:B0-----:R-:W-:Y:S01]  /*726e0*/  IMAD.IADD R25, R21, 0x1, R0 ;  /* 0x0000000115197824 */ /* 0x001fe200078e0200 */
[----:B------:R-:W-:Y:S01]  /*726f0*/  PRMT R19, R95, 0x7632, R19 ;  /* 0x000076325f137816 */ /* 0x000fe20000000013 */
[----:B------:R-:W-:Y:S02]  /*72700*/  VIADD R18, R136, 0x1d ;  /* 0x0000001d88127836 */ /* 0x000fe40000000000 */
[----:B------:R-:W-:Y:S01]  /*72710*/  IMAD.WIDE R10, R21, 0x2, R2 ;  /* 0x00000002150a7825 */ /* 0x000fe200078e0202 */
[----:B------:R-:W-:Y:S02]  /*72720*/  F2FP.F16.F32.PACK_AB R96, R128, R96 ;  /* 0x000000608060723e */ /* 0x000fe400000000ff */
[----:B-1----:R-:W-:Y:S01]  /*72730*/  PRMT R24, R32, 0x7632, R24 ;  /* 0x0000763220187816 */ /* 0x002fe20000000018 */
[----:B------:R-:W-:Y:S01]  /*72740*/  IMAD.WIDE R12, R25, 0x2, R4 ;  /* 0x00000002190c7825 */ /* 0x000fe200078e0204 */
[----:B------:R-:W-:-:S03]  /*72750*/  ISETP.LT.AND P1, PT, R132, R22, !P1 ;  /* 0x000000168400720c */ /* 0x000fc60004f21270 */
[C---:B------:R-:W-:Y:S01]  /*72760*/  IMAD.WIDE R14, R25.reuse, 0x2, R8 ;  /* 0x00000002190e7825 */ /* 0x040fe200078e0208 */
[----:B------:R-:W-:Y:S01]  /*72770*/  ISETP.GE.AND P0, PT, R18, R23, PT ;  /* 0x000000171200720c */ /* 0x000fe20003f06270 */
[----:B------:R0:W-:Y:S02]  /*72780*/  @P2 STG.E.U16 desc[UR6][R10.64], R19 ;  /* 0x000000130a002986 */ /* 0x0001e4000c101506 */
[----:B--2---:R-:W-:Y:S02]  /*72790*/  IMAD.WIDE R16, R25, 0x2, R6 ;  /* 0x0000000219107825 */ /* 0x004fe400078e0206 */
[----:B------:R-:W-:Y:S02]  /*727a0*/  @P4 STG.E.U16 desc[UR6][R12.64], R32 ;  /* 0x000000200c004986 */ /* 0x000fe4000c101506 */
[----:B------:R-:W-:Y:S02]  /*727b0*/  VIADD R18, R136, 0x1e ;  /* 0x0000001e88127836 */ /* 0x000fe40000000000 */
[----:B------:R-:W-:Y:S01]  /*727c0*/  @P5 STG.E.U16 desc[UR6][R14.64], R24 ;  /* 0x000000180e005986 */ /* 0x000fe2000c101506 */
[----:B------:R-:W-:-:S03]  /*727d0*/  ISETP.LT.AND P5, PT, R134, R22, !P0 ;  /* 0x000000168600720c */ /* 0x000fc600047a1270 */
[----:B------:R1:W-:Y:S01]  /*727e0*/  @P6 STG.E.U16 desc[UR6][R16.64], R96 ;  /* 0x0000006010006986 */ /* 0x0003e2000c101506 */
[-C--:B------:R-:W-:Y:S02]  /*727f0*/  ISETP.LT.AND P6, PT, R135, R22.reuse, !P0 ;  /* 0x000000168700720c */ /* 0x080fe400047c1270 */
[----:B------:R-:W-:Y:S01]  /*72800*/  ISETP.GE.AND P2, PT, R18, R23, PT ;  /* 0x000000171200720c */ /* 0x000fe20003f46270 */
[----:B0-----:R-:W-:Y:S01]  /*72810*/  IMAD.WIDE R18, R25, 0x2, R2 ;  /* 0x0000000219127825 */ /* 0x001fe200078e0202 */
[----:B------:R-:W-:Y:S02]  /*72820*/  PRMT R11, R96, 0x7632, R11 ;  /* 0x00007632600b7816 */ /* 0x000fe4000000000b */
[----:B------:R-:W-:Y:S01]  /*72830*/  F2FP.F16.F32.PACK_AB R33, R65, R33 ;  /* 0x000000214121723e */ /* 0x000fe200000000ff */
[----:B------:R-:W-:Y:S01]  /*72840*/  IMAD.IADD R25, R25, 0x1, R0 ;  /* 0x0000000119197824 */ /* 0x000fe200078e0200 */
[----:B------:R-:W-:Y:S01]  /*72850*/  ISETP.LT.AND P4, PT, R133, R22, !P0 ;  /* 0x000000168500720c */ /* 0x000fe20004781270 */
[----:B------:R0:W-:Y:S01]  /*72860*/  @P1 STG.E.U16 desc[UR6][R18.64], R11 ;  /* 0x0000000b12001986 */ /* 0x0001e2000c101506 */
[----:B-1----:R-:W-:Y:S01]  /*72870*/  PRMT R17, R33, 0x7632, R17 ;  /* 0x0000763221117816 */ /* 0x002fe20000000011 */
[----:B------:R-:W-:Y:S01]  /*72880*/  IMAD.WIDE R12, R25, 0x2, R8 ;  /* 0x00000002190c7825 */ /* 0x000fe200078e0208 */
[----:B------:R-:W-:-:S02]  /*72890*/  F2FP.F16.F32.PACK_AB R97, R129, R97 ;  /* 0x000000618161723e */ /* 0x000fc400000000ff */
[----:B------:R-:W-:Y:S01]  /*728a0*/  ISETP.LT.AND P0, PT, R132, R22, !P0 ;  /* 0x000000168400720c */ /* 0x000fe20004701270 */
[----:B------:R-:W-:-:S04]  /*728b0*/  IMAD.WIDE R14, R25, 0x2, R6 ;  /* 0x00000002190e7825 */ /* 0x000fc800078e0206 */
[----:B0-----:R-:W-:-:S05]  /*728c0*/  IMAD.WIDE R10, R25, 0x2, R4 ;  /* 0x00000002190a7825 */ /* 0x001fca00078e0204 */
[----:B------:R0:W-:Y:S04]  /*728d0*/  @P6 STG.E.U16 desc[UR6][R10.64], R33 ;  /* 0x000000210a006986 */ /* 0x0001e8000c101506 */
[----:B------:R1:W-:Y:S01]  /*728e0*/  @P5 STG.E.U16 desc[UR6][R12.64], R17 ;  /* 0x000000110c005986 */ /* 0x0003e2000c101506 */
[-C--:B------:R-:W-:Y:S01]  /*728f0*/  ISETP.LT.AND P5, PT, R135, R22.reuse, !P2 ;  /* 0x000000168700720c */ /* 0x080fe200057a1270 */
[----:B------:R-:W-:Y:S02]  /*72900*/  IMAD.IADD R19, R25, 0x1, R0 ;  /* 0x0000000119137824 */ /* 0x000fe400078e0200 */
[----:B------:R2:W-:Y:S01]  /*72910*/  @P4 STG.E.U16 desc[UR6][R14.64], R97 ;  /* 0x000000610e004986 */ /* 0x0005e2000c101506 */
[----:B------:R-:W-:Y:S01]  /*72920*/  ISETP.LT.AND P4, PT, R134, R22, !P2 ;  /* 0x000000168600720c */ /* 0x000fe20005781270 */
[----:B------:R-:W-:Y:S01]  /*72930*/  VIADD R20, R136, 0x1f ;  /* 0x0000001f88147836 */ /* 0x000fe20000000000 */
[----:B------:R-:W-:Y:S01]  /*72940*/  F2FP.F16.F32.PACK_AB R34, R66, R34 ;  /* 0x000000224222723e */ /* 0x000fe200000000ff */
[----:B0-----:R-:W-:-:S04]  /*72950*/  IMAD.WIDE R10, R19, 0x2, R4 ;  /* 0x00000002130a7825 */ /* 0x001fc800078e0204 */
[----:B-1----:R-:W-:Y:S01]  /*72960*/  IMAD.WIDE R16, R25, 0x2, R2 ;  /* 0x0000000219107825 */ /* 0x002fe200078e0202 */
[----:B--2---:R-:W-:-:S03]  /*72970*/  PRMT R15, R97, 0x7632, R15 ;  /* 0x00007632610f7816 */ /* 0x004fc6000000000f */
[----:B------:R-:W-:Y:S01]  /*72980*/  IMAD.WIDE R12, R19, 0x2, R8 ;  /* 0x00000002130c7825 */ /* 0x000fe200078e0208 */
[----:B------:R-:W-:Y:S02]  /*72990*/  ISETP.GE.AND P1, PT, R20, R23, PT ;  /* 0x000000171400720c */ /* 0x000fe40003f26270 */
[----:B------:R-:W-:Y:S01]  /*729a0*/  PRMT R18, R34, 0x7632, R18 ;  /* 0x0000763222127816 */ /* 0x000fe20000000012 */
[----:B------:R0:W-:Y:S01]  /*729b0*/  @P0 STG.E.U16 desc[UR6][R16.64], R15 ;  /* 0x0000000f10000986 */ /* 0x0001e2000c101506 */
[----:B------:R-:W-:-:S03]  /*729c0*/  ISETP.LT.AND P6, PT, R135, R22, !P1 ;  /* 0x000000168700720c */ /* 0x000fc60004fc1270 */
[----:B------:R1:W-:Y:S01]  /*729d0*/  @P5 STG.E.U16 desc[UR6][R10.64], R34 ;  /* 0x000000220a005986 */ /* 0x0003e2000c101506 */
[CC--:B------:R-:W-:Y:S02]  /*729e0*/  ISETP.LT.AND P5, PT, R133.reuse, R22.reuse, !P2 ;  /* 0x000000168500720c */ /* 0x0c0fe400057a1270 */
[-C--:B------:R-:W-:Y:S01]  /*729f0*/  ISETP.LT.AND P2, PT, R132, R22.reuse, !P2 ;  /* 0x000000168400720c */ /* 0x080fe20005741270 */
[----:B------:R2:W-:Y:S01]  /*72a00*/  @P4 STG.E.U16 desc[UR6][R12.64], R18 ;  /* 0x000000120c004986 */ /* 0x0005e2000c101506 */
[-C--:B------:R-:W-:Y:S02]  /*72a10*/  ISETP.LT.AND P0, PT, R134, R22.reuse, !P1 ;  /* 0x000000168600720c */ /* 0x080fe40004f01270 */
[----:B------:R-:W-:Y:S01]  /*72a20*/  ISETP.LT.AND P4, PT, R133, R22, !P1 ;  /* 0x000000168500720c */ /* 0x000fe20004f81270 */
[C---:B------:R-:W-:Y:S01]  /*72a30*/  IMAD.IADD R21, R19.reuse, 0x1, R0 ;  /* 0x0000000113157824 */ /* 0x040fe200078e0200 */
[----:B------:R-:W-:Y:S02]  /*72a40*/  F2FP.F16.F32.PACK_AB R98, R130, R98 ;  /* 0x000000628262723e */ /* 0x000fe400000000ff */
[----:B------:R-:W-:Y:S01]  /*72a50*/  ISETP.LT.AND P1, PT, R132, R22, !P1 ;  /* 0x000000168400720c */ /* 0x000fe20004f21270 */
[----:B0-----:R-:W-:Y:S01]  /*72a60*/  IMAD.WIDE R14, R19, 0x2, R6 ;  /* 0x00000002130e7825 */ /* 0x001fe200078e0206 */
[----:B------:R-:W-:-:S02]  /*72a70*/  F2FP.F16.F32.PACK_AB R35, R67, R35 ;  /* 0x000000234323723e */ /* 0x000fc400000000ff */
[----:B------:R-:W-:Y:S01]  /*72a80*/  F2FP.F16.F32.PACK_AB R99, R131, R99 ;  /* 0x000000638363723e */ /* 0x000fe200000000ff */
[----:B------:R-:W-:Y:S01]  /*72a90*/  IMAD.WIDE R16, R19, 0x2, R2 ;  /* 0x0000000213107825 */ /* 0x000fe200078e0202 */
[----:B------:R-:W-:Y:S02]  /*72aa0*/  PRMT R0, R98, 0x7632, R0 ;  /* 0x0000763262007816 */ /* 0x000fe40000000000 */
[----:B-1----:R-:W-:Y:S01]  /*72ab0*/  PRMT R10, R35, 0x7632, R10 ;  /* 0x00007632230a7816 */ /* 0x002fe2000000000a */
[----:B------:R-:W-:Y:S01]  /*72ac0*/  IMAD.WIDE R4, R21, 0x2, R4 ;  /* 0x0000000215047825 */ /* 0x000fe200078e0204 */
[----:B------:R2:W-:Y:S01]  /*72ad0*/  @P5 STG.E.U16 desc[UR6][R14.64], R98 ;  /* 0x000000620e005986 */ /* 0x0005e2000c101506 */
[----:B------:R-:W-:Y:S02]  /*72ae0*/  PRMT R11, R99, 0x7632, R11 ;  /* 0x00007632630b7816 */ /* 0x000fe4000000000b */
[C---:B------:R-:W-:Y:S01]  /*72af0*/  IMAD.WIDE R8, R21.reuse, 0x2, R8 ;  /* 0x0000000215087825 */ /* 0x040fe200078e0208 */
[----:B------:R2:W-:Y:S03]  /*72b00*/  @P2 STG.E.U16 desc[UR6][R16.64], R0 ;  /* 0x0000000010002986 */ /* 0x0005e6000c101506 */
[C---:B------:R-:W-:Y:S01]  /*72b10*/  IMAD.WIDE R6, R21.reuse, 0x2, R6 ;  /* 0x0000000215067825 */ /* 0x040fe200078e0206 */
[----:B------:R2:W-:Y:S03]  /*72b20*/  @P6 STG.E.U16 desc[UR6][R4.64], R35 ;  /* 0x0000002304006986 */ /* 0x0005e6000c101506 */
[----:B------:R-:W-:Y:S01]  /*72b30*/  IMAD.WIDE R2, R21, 0x2, R2 ;  /* 0x0000000215027825 */ /* 0x000fe200078e0202 */
[----:B------:R2:W-:Y:S04]  /*72b40*/  @P0 STG.E.U16 desc[UR6][R8.64], R10 ;  /* 0x0000000a08000986 */ /* 0x0005e8000c101506 */
[----:B------:R2:W-:Y:S04]  /*72b50*/  @P4 STG.E.U16 desc[UR6][R6.64], R99 ;  /* 0x0000006306004986 */ /* 0x0005e8000c101506 */
[----:B------:R2:W-:Y:S01]  /*72b60*/  @P1 STG.E.U16 desc[UR6][R2.64], R11 ;  /* 0x0000000b02001986 */ /* 0x0005e2000c101506 */
[----:B------:R-:W-:Y:S06]  /*72b70*/  BAR.SYNC.DEFER_BLOCKING 0x0 ;  /* 0x0000000000007b1d */ /* 0x000fec0000010000 */
[----:B------:R-:W-:Y:S05]  /*72b80*/  @P3 BRA `(.L_x_13) ;  /* 0x0000000000a03947 */ /* 0x000fea0003800000 */
[----:B--2---:R-:W0:Y:S01]  /*72b90*/  S2R R3, SR_CgaCtaId ;  /* 0x0000000000037919 */ /* 0x004e220000008800 */
[----:B------:R-:W-:Y:S01]  /*72ba0*/  NOP ;  /* 0x0000000000007918 */ /* 0x000fe20000000000 */
[----:B------:R-:W-:Y:S01]  /*72bb0*/  MOV R0, 0x50 ;  /* 0x0000005000007802 */ /* 0x000fe20000000f00 */
[----:B------:R-:W-:-:S03]  /*72bc0*/  IMAD.MOV.U32 R7, RZ, RZ, 0x1 ;  /* 0x00000001ff077424 */ /* 0x000fc600078e00ff */
[----:B0-----:R-:W-:Y:S01]  /*72bd0*/  LEA R9, R3, R0, 0x18 ;  /* 0x0000000003097211 */ /* 0x001fe200078ec0ff */
[----:B------:R-:W-:Y:S02]  /*72be0*/  IMAD.U32 R0, RZ, RZ, UR5 ;  /* 0x00000005ff007e24 */ /* 0x000fe4000f8e00ff */
[----:B------:R-:W-:Y:S02]  /*72bf0*/  IMAD.MOV.U32 R3, RZ, RZ, 0xf ;  /* 0x0000000fff037424 */ /* 0x000fe400078e00ff */
[----:B------:R-:W0:Y:S01]  /*72c00*/  LDS R5, [R9] ;  /* 0x0000000009057984 */ /* 0x000e220000000800 */
[----:B------:R-:W-:-:S04]  /*72c10*/  LOP3.LUT R0, R0, 0xffff, RZ, 0xc0, !PT ;  /* 0x0000ffff00007812 */ /* 0x000fc800078ec0ff */
[----:B------:R-:W-:-:S05]  /*72c20*/  SHF.R.U32.HI R0, RZ, 0x5, R0 ;  /* 0x00000005ff007819 */ /* 0x000fca0000011600 */
[----:B------:R-:W-:Y:S01]  /*72c30*/  VIADD R2, R0, 0x10 ;  /* 0x0000001000027836 */ /* 0x000fe20000000000 */
[----:B------:R-:W-:-:S04]  /*72c40*/  SHF.L.U32 R0, R3, R0, RZ ;  /* 0x0000000003007219 */ /* 0x000fc800000006ff */
[----:B------:R-:W-:-:S04]  /*72c50*/  SHF.L.U32 R3, R7, R2, RZ ;  /* 0x0000000207037219 */ /* 0x000fc800000006ff */
[----:B------:R-:W-:-:S04]  /*72c60*/  LOP3.LUT R0, R3, R0, RZ, 0xfc, !PT ;  /* 0x0000000003007212 */ /* 0x000fc800078efcff */
[C---:B------:R-:W-:Y:S02]  /*72c70*/  LOP3.LUT R2, R0.reuse, 0xffff, RZ, 0xc0, !PT ;  /* 0x0000ffff00027812 */ /* 0x040fe400078ec0ff */
[----:B0-----:R-:W-:-:S04]  /*72c80*/  LOP3.LUT R3, R0, 0xffff, R5, 0x80, !PT ;  /* 0x0000ffff00037812 */ /* 0x001fc800078e8005 */
[----:B------:R-:W-:-:S13]  /*72c90*/  ISETP.NE.AND P0, PT, R3, R2, PT ;  /* 0x000000020300720c */ /* 0x000fda0003f05270 */
[----:B------:R-:W-:Y:S05]  /*72ca0*/  @P0 BRA `(.L_x_14) ;  /* 0x0000000000500947 */ /* 0x000fea0003800000 */
[----:B------:R-:W-:Y:S02]  /*72cb0*/  SHF.R.U32.HI R5, RZ, 0x10, R5 ;  /* 0x00000010ff057819 */ /* 0x000fe40000011605 */
[----:B------:R-:W-:-:S04]  /*72cc0*/  SHF.R.U32.HI R2, RZ, 0x10, R0 ;  /* 0x00000010ff027819 */ /* 0x000fc80000011600 */
[----:B------:R-:W-:-:S04]  /*72cd0*/  LOP3.LUT R5, R5, R2, RZ, 0xc0, !PT ;  /* 0x0000000205057212 */ /* 0x000fc800078ec0ff */
[----:B------:R-:W-:-:S13]  /*72ce0*/  ISETP.NE.AND P0, PT, R5, R2, PT ;  /* 0x000000020500720c */ /* 0x000fda0003f05270 */
[----:B------:R-:W-:Y:S05]  /*72cf0*/  @P0 BRA `(.L_x_15) ;  /* 0x0000000000300947 */ /* 0x000fea0003800000 */
[----:B------:R-:W-:Y:S01]  /*72d00*/  R2UR UR4, R0 ;  /* 0x00000000000472ca */ /* 0x000fe200000e0000 */
[----:B------:R-:W0:Y:S01]  /*72d10*/  S2R R3, SR_LANEID ;  /* 0x0000000000037919 */ /* 0x000e220000000000 */
[----:B------:R-:W-:-:S06]  /*72d20*/  VOTE.ANY R2, PT, PT ;  /* 0x0000000000027806 */ /* 0x000fcc00038e0100 */
[----:B------:R-:W0:Y:S05]  /*72d30*/  FLO.U32 R2, R2 ;  /* 0x0000000200027300 */ /* 0x000e2a00000e0000 */
[----:B------:R-:W-:-:S06]  /*72d40*/  ULOP3.LUT UR4, URZ, UR4, URZ, 0x33, !UPT ;  /* 0x00000004ff047292 */ /* 0x000fcc000f8e33ff */
[----:B------:R-:W-:-:S04]  /*72d50*/  IMAD.U32 R4, RZ, RZ, UR4 ;  /* 0x00000004ff047e24 */ /* 0x000fc8000f8e00ff */
[----:B------:R-:W1:Y:S02]  /*72d60*/  REDUX UR5, R4 ;  /* 0x00000000040573c4 */ /* 0x000e640000000000 */
[----:B------:R3:W-:Y:S01]  /*72d70*/  UTCATOMSWS.AND URZ, UR4 ;  /* 0x0000000400ff79e3 */ /* 0x0007e20008000000 */
[----:B0-----:R-:W-:Y:S01]  /*72d80*/  ISETP.EQ.U32.AND P0, PT, R2, R3, PT ;  /* 0x000000030200720c */ /* 0x001fe20003f02070 */
[----:B-1----:R-:W-:-:S12]  /*72d90*/  IMAD.U32 R0, RZ, RZ, UR5 ;  /* 0x00000005ff007e24 */ /* 0x002fd8000f8e00ff */
[----:B------:R3:W-:Y:S01]  /*72da0*/  @P0 ATOMS.AND RZ, [R9], R0 ;  /* 0x0000000009ff038c */ /* 0x0007e20002800000 */
[----:B------:R-:W-:Y:S05]  /*72db0*/  BRA `(.L_x_13) ;  /* 0x0000000000147947 */ /* 0x000fea0003800000 */
.L_x_15:
[----:B------:R-:W-:-:S07]  /*72dc0*/  MOV R2, 0x72de0 ;  /* 0x00072de000027802 */ /* 0x000fce0000000f00 */
[----:B------:R-:W-:Y:S05]  /*72dd0*/  CALL.REL.NOINC `($__internal_0_$__cuda_sm10x_tcgen05_guardrail_trap_col_being_dealloced_not_returned_by_alloc) ;  /* 0x00000000002c7944 */ /* 0x000fea0003c00000 */
[----:B------:R-:W-:Y:S05]  /*72de0*/  BRA `(.L_x_13) ;  /* 0x0000000000087947 */ /* 0x000fea0003800000 */
.L_x_14:
[----:B------:R-:W-:-:S07]  /*72df0*/  MOV R2, 0x72e10 ;  /* 0x00072e1000027802 */ /* 0x000fce0000000f00 */
[----:B------:R-:W-:Y:S05]  /*72e00*/  CALL.REL.NOINC `($__internal_2_$__cuda_sm10x_tcgen05_guardrail_trap_unallocated_columns_being_dealloced) ;  /* 0x0000000000387944 */ /* 0x000fea0003c00000 */
.L_x_13:
[----:B------:R-:W-:Y:S01]  /*72e10*/  NOP ;  /* 0x0000000000007918 */ /* 0x000fe20000000000 */
[----:B---3--:R-:W-:Y:S05]  /*72e20*/  EXIT ;  /* 0x000000000000794d */ /* 0x008fea0003800000 */
.L_x_8:
[----:B------:R-:W0:Y:S02]  /*72e30*/  SYNCS.PHASECHK.TRANS64.TRYWAIT P2, [UR4], R6 ;  /* 0x00000006ff0075a7 */ /* 0x000e240008041104 */
[----:B0-----:R-:W-:Y:S05]  /*72e40*/  @!P2 BRA `(.L_x_8) ;  /* 0xfffffffc00f8a947 */ /* 0x001fea000383ffff */
[----:B------:R-:W-:Y:S05]  /*72e50*/  BRA `(.L_x_16) ;  /* 0xfffffc9000d07947 */ /* 0x000fea000383ffff */
.L_x_12:
[----:B------:R-:W1:Y:S02]  /*72e60*/  SYNCS.PHASECHK.TRANS64.TRYWAIT P0, [UR4], R0 ;  /* 0x00000000ff0075a7 */ /* 0x000e640008001104 */
[----:B-1----:R-:W-:Y:S05]  /*72e70*/  @!P0 BRA `(.L_x_12) ;  /* 0xfffffffc00f88947 */ /* 0x002fea000383ffff */
[----:B------:R-:W-:Y:S05]  /*72e80*/  BRA `(.L_x_11) ;  /* 0xffffffd400387947 */ /* 0x000fea000383ffff */
        .weak           $__internal_0_$__cuda_sm10x_tcgen05_guardrail_trap_col_being_dealloced_not_returned_by_alloc
        .type           $__internal_0_$__cuda_sm10x_tcgen05_guardrail_trap_col_being_dealloced_not_returned_by_alloc,@function
        .size           $__internal_0_$__cuda_sm10x_tcgen05_guardrail_trap_col_being_dealloced_not_returned_by_alloc,($__internal_1_$__cuda_sm10x_tcgen05_guardrail_trap_phase_invalid_during_alloc - $__internal_0_$__cuda_sm10x_tcgen05_guardrail_trap_col_being_dealloced_not_returned_by_alloc)
$__internal_0_$__cuda_sm10x_tcgen05_guardrail_trap_col_being_dealloced_not_returned_by_alloc:
[----:B------:R-:W-:Y:S05]  /*72e90*/  BPT.TRAP 0x1 ;  /* 0x000000040000795c */ /* 0x000fea0000300000 */
[----:B------:R-:W-:-:S04]  /*72ea0*/  IMAD.MOV.U32 R3, RZ, RZ, 0x0 ;  /* 0x00000000ff037424 */ /* 0x000fc800078e00ff */
[----:B------:R-:W-:Y:S05]  /*72eb0*/  RET.REL.NODEC R2 `(matmul_kernel) ;  /* 0xfffff8d002507950 */ /* 0x000fea0003c3ffff */
        .weak           $__internal_1_$__cuda_sm10x_tcgen05_guardrail_trap_phase_invalid_during_alloc
        .type           $__internal_1_$__cuda_sm10x_tcgen05_guardrail_trap_phase_invalid_during_alloc,@function
        .size           $__internal_1_$__cuda_sm10x_tcgen05_guardrail_trap_phase_invalid_during_alloc,($__internal_2_$__cuda_sm10x_tcgen05_guardrail_trap_unallocated_columns_being_dealloced - $__internal_1_$__cuda_sm10x_tcgen05_guardrail_trap_phase_invalid_during_alloc)
$__internal_1_$__cuda_sm10x_tcgen05_guardrail_trap_phase_invalid_during_alloc:
[----:B------:R-:W-:Y:S05]  /*72ec0*/  BPT.TRAP 0x1 ;  /* 0x000000040000795c */ /* 0x000fea0000300000 */
[----:B------:R-:W-:-:S04]  /*72ed0*/  IMAD.MOV.U32 R3, RZ, RZ, 0x0 ;  /* 0x00000000ff037424 */ /* 0x000fc800078e00ff */
[----:B------:R-:W-:Y:S05]  /*72ee0*/  RET.REL.NODEC R2 `(matmul_kernel) ;  /* 0xfffff8d002447950 */ /* 0x000fea0003c3ffff */
        .weak           $__internal_2_$__cuda_sm10x_tcgen05_guardrail_trap_unallocated_columns_being_dealloced
        .type           $__internal_2_$__cuda_sm10x_tcgen05_guardrail_trap_unallocated_columns_being_dealloced,@function
        .size           $__internal_2_$__cuda_sm10x_tcgen05_guardrail_trap_unallocated_columns_being_dealloced,(.L_x_20 - $__internal_2_$__cuda_sm10x_tcgen05_guardrail_trap_unallocated_columns_being_dealloced)
$__internal_2_$__cuda_sm10x_tcgen05_guardrail_trap_unallocated_columns_being_dealloced:
[----:B------:R-:W-:Y:S05]  /*72ef0*/  BPT.TRAP 0x1 ;  /* 0x000000040000795c */ /* 0x000fea0000300000 */
[----:B------:R-:W-:-:S04]  /*72f00*/  IMAD.MOV.U32 R3, RZ, RZ, 0x0 ;  /* 0x00000000ff037424 */ /* 0x000fc800078e00ff */
[----:B------:R-:W-:Y:S05]  /*72f10*/  RET.REL.NODEC R2 `(matmul_kernel) ;  /* 0xfffff8d002387950 */ /* 0x000fea0003c3ffff */
.L_x_17:
[----:B------:R-:W-:-:S00]  /*72f20*/  BRA `(.L_x_17) ;  /* 0xfffffffc00fc7947 */ /* 0x000fc0000383ffff */
[----:B------:R-:W-:-:S00]  /*72f30*/  NOP ;  /* 0x0000000000007918 */ /* 0x000fc00000000000 */
        /* <DEDUP_REMOVED lines=12> */
.L_x_20:


//--------------------- .nv.shared.matmul_kernel  --------------------------
	.section	.nv.shared.matmul_kernel,"aw",@nobits
	.sectionflags	@""
	.align	16
	.zero		1024


//--------------------- .nv.shared.reserved.0     --------------------------
	.section	.nv.shared.reserved.0,"aw",@nobits
	.align	8
	.weak		__nv_reservedSMEM_offset_0_alias
	.size		__nv_reservedSMEM_offset_0_alias, 0, 64
	.other		__nv_reservedSMEM_offset_0_alias,@"STO_CUDA_RESERVED_SHARED STV_DEFAULT"
__nv_reservedSMEM_offset_0_alias:
	.zero		0
.nv.shared.reserved.0:
	.zero		64
	.weak		__nv_reservedSMEM_allocation_phase
	.type		__nv_reservedSMEM_allocation_phase,@object
	.size		__nv_reservedSMEM_allocation_phase,(.L_0 - __nv_reservedSMEM_allocation_phase)
__nv_reservedSMEM_allocation_phase:
	.zero		1
.L_0:
	.zero		7
	.weak		__nv_reservedSMEM_devtool_atexit_pc
	.type		__nv_reservedSMEM_devtool_atexit_pc,@object
	.size		__nv_reservedSMEM_devtool_atexit_pc,(__nv_reservedSMEM_allocation_mask - __nv_reservedSMEM_devtool_atexit_pc)
__nv_reservedSMEM_devtool_atexit_pc:
	.zero		8
	.weak		__nv_reservedSMEM_allocation_mask
	.type		__nv_reservedSMEM_allocation_mask,@object
	.size		__nv_reservedSMEM_allocation_mask,(.L_2 - __nv_reservedSMEM_allocation_mask)
__nv_reservedSMEM_allocation_mask:
	.zero		4
.L_2:


//--------------------- .nv.constant0.matmul_kernel --------------------------
	.section	.nv.constant0.matmul_kernel,"a",@progbits
	.sectionflags	@""
	.align	4
.nv.constant0.matmul_kernel:
	.zero		976


//--------------------- SYMBOLS --------------------------

	.type		.nv.reservedSmem.offset0,@object
	.size		.nv.reservedSmem.offset0,0x4
	.type		.nv.reservedSmem.cap,@object
	.size		.nv.reservedSmem.cap,0x4
